//
// Generated by NVIDIA NVVM Compiler
//
// Compiler Build ID: CL-36424714
// Cuda compilation tools, release 13.0, V13.0.88
// Based on NVVM 20.0.0
//

.version 9.0
.target sm_100
.address_size 64

	// .globl	_Z16add_partial_sumsPfS_i
// _ZZ10scan_naiveILi32EEvPfS0_iS0_E2sh has been demoted
// _ZZ19scan_more_efficientILi32EEvPfPKfiS0_E2sh has been demoted
// _ZZN3cub18CUB_300001_SM_10006detail6reduce28DeviceReduceSingleTileKernelINS2_10policy_hubIN4cuda3std3__45tupleIJblEEEjN6thrust24THRUST_300001_SM_1000_NS8cuda_cub9__find_if7functorIS9_EEE10Policy1000ENSB_12zip_iteratorINS8_IJNSD_26transform_input_iterator_tIbNSC_6detail35transform_pair_of_input_iterators_tIbNSB_6detail15normal_iteratorINSB_10device_ptrIKfEEEESR_NS7_8equal_toIfEEEENS7_10__not_fn_tINS7_10__identityEEEEENSB_17counting_iteratorIlNSB_11use_defaultES10_S10_EEEEEEEPS9_jSF_S9_S9_SW_EEvT0_T1_T2_T3_T4_T6_E12temp_storage has been demoted
// _ZZN3cub18CUB_300001_SM_10006detail6reduce18DeviceReduceKernelINS2_10policy_hubIN4cuda3std3__45tupleIJblEEEjN6thrust24THRUST_300001_SM_1000_NS8cuda_cub9__find_if7functorIS9_EEE10Policy1000ENSB_12zip_iteratorINS8_IJNSD_26transform_input_iterator_tIbNSC_6detail35transform_pair_of_input_iterators_tIbNSB_6detail15normal_iteratorINSB_10device_ptrIKfEEEESR_NS7_8equal_toIfEEEENS7_10__not_fn_tINS7_10__identityEEEEENSB_17counting_iteratorIlNSB_11use_defaultES10_S10_EEEEEEEjSF_S9_SW_EEvT0_PT3_T1_NS0_13GridEvenShareIS17_EET2_T4_E12temp_storage has been demoted
// _ZZN3cub18CUB_300001_SM_10006detail6reduce28DeviceReduceSingleTileKernelINS2_10policy_hubIN4cuda3std3__45tupleIJblEEEjN6thrust24THRUST_300001_SM_1000_NS8cuda_cub9__find_if7functorIS9_EEE10Policy1000EPS9_SI_iSF_S9_S9_NS7_10__identityEEEvT0_T1_T2_T3_T4_T6_E12temp_storage has been demoted
// _ZZN3cub18CUB_300001_SM_10006detail6reduce28DeviceReduceSingleTileKernelINS2_10policy_hubIN4cuda3std3__45tupleIJblEEEyN6thrust24THRUST_300001_SM_1000_NS8cuda_cub9__find_if7functorIS9_EEE10Policy1000ENSB_12zip_iteratorINS8_IJNSD_26transform_input_iterator_tIbNSC_6detail35transform_pair_of_input_iterators_tIbNSB_6detail15normal_iteratorINSB_10device_ptrIKfEEEESR_NS7_8equal_toIfEEEENS7_10__not_fn_tINS7_10__identityEEEEENSB_17counting_iteratorIlNSB_11use_defaultES10_S10_EEEEEEEPS9_ySF_S9_S9_SW_EEvT0_T1_T2_T3_T4_T6_E12temp_storage has been demoted
// _ZZN3cub18CUB_300001_SM_10006detail6reduce18DeviceReduceKernelINS2_10policy_hubIN4cuda3std3__45tupleIJblEEEyN6thrust24THRUST_300001_SM_1000_NS8cuda_cub9__find_if7functorIS9_EEE10Policy1000ENSB_12zip_iteratorINS8_IJNSD_26transform_input_iterator_tIbNSC_6detail35transform_pair_of_input_iterators_tIbNSB_6detail15normal_iteratorINSB_10device_ptrIKfEEEESR_NS7_8equal_toIfEEEENS7_10__not_fn_tINS7_10__identityEEEEENSB_17counting_iteratorIlNSB_11use_defaultES10_S10_EEEEEEEySF_S9_SW_EEvT0_PT3_T1_NS0_13GridEvenShareIS17_EET2_T4_E12temp_storage has been demoted
// _ZZN3cub18CUB_300001_SM_10006detail6reduce28DeviceReduceSingleTileKernelINS2_10policy_hubIN4cuda3std3__45tupleIJblEEEyN6thrust24THRUST_300001_SM_1000_NS8cuda_cub9__find_if7functorIS9_EEE10Policy1000EPS9_SI_iSF_S9_S9_NS7_10__identityEEEvT0_T1_T2_T3_T4_T6_E12temp_storage has been demoted
// _ZZ19scan_work_efficientILi32EEvPfPKfiS0_E2sh has been demoted
// _ZZ18scan_conflict_freeILi32EEvPfPKfiS0_E2sh has been demoted
// _ZZ26scan_conflict_free_swizzleILi32EEvPfPKfiS0_E2sh has been demoted
// _ZZ10scan_naiveILi256EEvPfS0_iS0_E2sh has been demoted
// _ZZ19scan_more_efficientILi256EEvPfPKfiS0_E2sh has been demoted
// _ZZ19scan_work_efficientILi256EEvPfPKfiS0_E2sh has been demoted
// _ZZ18scan_conflict_freeILi256EEvPfPKfiS0_E2sh has been demoted
// _ZZ26scan_conflict_free_swizzleILi256EEvPfPKfiS0_E2sh has been demoted
.global .align 1 .b8 _ZN34_INTERNAL_415d273c_4_k_cu_819954d84cuda3std3__45__cpo5beginE[1];
.global .align 1 .b8 _ZN34_INTERNAL_415d273c_4_k_cu_819954d84cuda3std3__45__cpo3endE[1];
.global .align 1 .b8 _ZN34_INTERNAL_415d273c_4_k_cu_819954d84cuda3std3__45__cpo6cbeginE[1];
.global .align 1 .b8 _ZN34_INTERNAL_415d273c_4_k_cu_819954d84cuda3std3__45__cpo4cendE[1];
.global .align 1 .b8 _ZN34_INTERNAL_415d273c_4_k_cu_819954d84cuda3std3__45__cpo6rbeginE[1];
.global .align 1 .b8 _ZN34_INTERNAL_415d273c_4_k_cu_819954d84cuda3std3__45__cpo4rendE[1];
.global .align 1 .b8 _ZN34_INTERNAL_415d273c_4_k_cu_819954d84cuda3std3__45__cpo7crbeginE[1];
.global .align 1 .b8 _ZN34_INTERNAL_415d273c_4_k_cu_819954d84cuda3std3__45__cpo5crendE[1];
.global .align 1 .b8 _ZN34_INTERNAL_415d273c_4_k_cu_819954d84cuda3std3__436_GLOBAL__N__415d273c_4_k_cu_819954d86ignoreE[1];
.global .align 1 .b8 _ZN34_INTERNAL_415d273c_4_k_cu_819954d84cuda3std3__419piecewise_constructE[1];
.global .align 1 .b8 _ZN34_INTERNAL_415d273c_4_k_cu_819954d84cuda3std3__48in_placeE[1];
.global .align 1 .b8 _ZN34_INTERNAL_415d273c_4_k_cu_819954d84cuda3std3__420unreachable_sentinelE[1];
.global .align 1 .b8 _ZN34_INTERNAL_415d273c_4_k_cu_819954d84cuda3std3__47nulloptE[1];
.global .align 1 .b8 _ZN34_INTERNAL_415d273c_4_k_cu_819954d84cuda3std3__48unexpectE[1];
.global .align 1 .b8 _ZN34_INTERNAL_415d273c_4_k_cu_819954d84cuda3std6ranges3__45__cpo4swapE[1];
.global .align 1 .b8 _ZN34_INTERNAL_415d273c_4_k_cu_819954d84cuda3std6ranges3__45__cpo9iter_moveE[1];
.global .align 1 .b8 _ZN34_INTERNAL_415d273c_4_k_cu_819954d84cuda3std6ranges3__45__cpo5beginE[1];
.global .align 1 .b8 _ZN34_INTERNAL_415d273c_4_k_cu_819954d84cuda3std6ranges3__45__cpo3endE[1];
.global .align 1 .b8 _ZN34_INTERNAL_415d273c_4_k_cu_819954d84cuda3std6ranges3__45__cpo6cbeginE[1];
.global .align 1 .b8 _ZN34_INTERNAL_415d273c_4_k_cu_819954d84cuda3std6ranges3__45__cpo4cendE[1];
.global .align 1 .b8 _ZN34_INTERNAL_415d273c_4_k_cu_819954d84cuda3std6ranges3__45__cpo7advanceE[1];
.global .align 1 .b8 _ZN34_INTERNAL_415d273c_4_k_cu_819954d84cuda3std6ranges3__45__cpo9iter_swapE[1];
.global .align 1 .b8 _ZN34_INTERNAL_415d273c_4_k_cu_819954d84cuda3std6ranges3__45__cpo4nextE[1];
.global .align 1 .b8 _ZN34_INTERNAL_415d273c_4_k_cu_819954d84cuda3std6ranges3__45__cpo4prevE[1];
.global .align 1 .b8 _ZN34_INTERNAL_415d273c_4_k_cu_819954d84cuda3std6ranges3__45__cpo4dataE[1];
.global .align 1 .b8 _ZN34_INTERNAL_415d273c_4_k_cu_819954d84cuda3std6ranges3__45__cpo5cdataE[1];
.global .align 1 .b8 _ZN34_INTERNAL_415d273c_4_k_cu_819954d84cuda3std6ranges3__45__cpo4sizeE[1];
.global .align 1 .b8 _ZN34_INTERNAL_415d273c_4_k_cu_819954d84cuda3std6ranges3__45__cpo5ssizeE[1];
.global .align 1 .b8 _ZN34_INTERNAL_415d273c_4_k_cu_819954d84cuda3std6ranges3__45__cpo8distanceE[1];
.global .align 1 .b8 _ZN34_INTERNAL_415d273c_4_k_cu_819954d86thrust24THRUST_300001_SM_1000_NS8cuda_cub3parE[1];
.global .align 1 .b8 _ZN34_INTERNAL_415d273c_4_k_cu_819954d86thrust24THRUST_300001_SM_1000_NS8cuda_cub10par_nosyncE[1];
.global .align 1 .b8 _ZN34_INTERNAL_415d273c_4_k_cu_819954d86thrust24THRUST_300001_SM_1000_NS6system6detail10sequential3seqE[1];
.global .align 1 .b8 _ZN34_INTERNAL_415d273c_4_k_cu_819954d86thrust24THRUST_300001_SM_1000_NS12placeholders2_1E[1];
.global .align 1 .b8 _ZN34_INTERNAL_415d273c_4_k_cu_819954d86thrust24THRUST_300001_SM_1000_NS12placeholders2_2E[1];
.global .align 1 .b8 _ZN34_INTERNAL_415d273c_4_k_cu_819954d86thrust24THRUST_300001_SM_1000_NS12placeholders2_3E[1];
.global .align 1 .b8 _ZN34_INTERNAL_415d273c_4_k_cu_819954d86thrust24THRUST_300001_SM_1000_NS12placeholders2_4E[1];
.global .align 1 .b8 _ZN34_INTERNAL_415d273c_4_k_cu_819954d86thrust24THRUST_300001_SM_1000_NS12placeholders2_5E[1];
.global .align 1 .b8 _ZN34_INTERNAL_415d273c_4_k_cu_819954d86thrust24THRUST_300001_SM_1000_NS12placeholders2_6E[1];
.global .align 1 .b8 _ZN34_INTERNAL_415d273c_4_k_cu_819954d86thrust24THRUST_300001_SM_1000_NS12placeholders2_7E[1];
.global .align 1 .b8 _ZN34_INTERNAL_415d273c_4_k_cu_819954d86thrust24THRUST_300001_SM_1000_NS12placeholders2_8E[1];
.global .align 1 .b8 _ZN34_INTERNAL_415d273c_4_k_cu_819954d86thrust24THRUST_300001_SM_1000_NS12placeholders2_9E[1];
.global .align 1 .b8 _ZN34_INTERNAL_415d273c_4_k_cu_819954d86thrust24THRUST_300001_SM_1000_NS12placeholders3_10E[1];
.global .align 1 .b8 _ZN34_INTERNAL_415d273c_4_k_cu_819954d86thrust24THRUST_300001_SM_1000_NS3seqE[1];

.visible .entry _Z16add_partial_sumsPfS_i(
	.param .u64 .ptr .align 1 _Z16add_partial_sumsPfS_i_param_0,
	.param .u64 .ptr .align 1 _Z16add_partial_sumsPfS_i_param_1,
	.param .u32 _Z16add_partial_sumsPfS_i_param_2
)
{
	.reg .pred 	%p<4>;
	.reg .b32 	%r<7>;
	.reg .b32 	%f<4>;
	.reg .b64 	%rd<9>;

	ld.param.u64 	%rd1, [_Z16add_partial_sumsPfS_i_param_0];
	ld.param.u64 	%rd2, [_Z16add_partial_sumsPfS_i_param_1];
	ld.param.u32 	%r3, [_Z16add_partial_sumsPfS_i_param_2];
	mov.u32 	%r1, %ctaid.x;
	mov.u32 	%r4, %ntid.x;
	mov.u32 	%r5, %tid.x;
	setp.eq.s32 	%p1, %r1, 0;
	mad.lo.s32 	%r2, %r1, %r4, %r5;
	setp.ge.u32 	%p2, %r2, %r3;
	or.pred  	%p3, %p1, %p2;
	@%p3 bra 	$L__BB0_2;
	cvta.to.global.u64 	%rd3, %rd2;
	cvta.to.global.u64 	%rd4, %rd1;
	add.s32 	%r6, %r1, -1;
	mul.wide.u32 	%rd5, %r6, 4;
	add.s64 	%rd6, %rd3, %rd5;
	ld.global.f32 	%f1, [%rd6];
	mul.wide.u32 	%rd7, %r2, 4;
	add.s64 	%rd8, %rd4, %rd7;
	ld.global.f32 	%f2, [%rd8];
	add.f32 	%f3, %f1, %f2;
	st.global.f32 	[%rd8], %f3;
$L__BB0_2:
	ret;

}
	// .globl	_Z10scan_naiveILi32EEvPfS0_iS0_
.visible .entry _Z10scan_naiveILi32EEvPfS0_iS0_(
	.param .u64 .ptr .align 1 _Z10scan_naiveILi32EEvPfS0_iS0__param_0,
	.param .u64 .ptr .align 1 _Z10scan_naiveILi32EEvPfS0_iS0__param_1,
	.param .u32 _Z10scan_naiveILi32EEvPfS0_iS0__param_2,
	.param .u64 .ptr .align 1 _Z10scan_naiveILi32EEvPfS0_iS0__param_3
)
{
	.reg .pred 	%p<8>;
	.reg .b32 	%r<10>;
	.reg .b32 	%f<34>;
	.reg .b64 	%rd<13>;
	// demoted variable
	.shared .align 4 .b8 _ZZ10scan_naiveILi32EEvPfS0_iS0_E2sh[128];
	ld.param.u64 	%rd1, [_Z10scan_naiveILi32EEvPfS0_iS0__param_0];
	ld.param.u64 	%rd2, [_Z10scan_naiveILi32EEvPfS0_iS0__param_1];
	ld.param.u32 	%r5, [_Z10scan_naiveILi32EEvPfS0_iS0__param_2];
	ld.param.u64 	%rd3, [_Z10scan_naiveILi32EEvPfS0_iS0__param_3];
	mov.u32 	%r1, %tid.x;
	mov.u32 	%r2, %ctaid.x;
	mov.u32 	%r6, %ntid.x;
	mad.lo.s32 	%r3, %r2, %r6, %r1;
	setp.ge.u32 	%p1, %r3, %r5;
	shl.b32 	%r7, %r1, 2;
	mov.u32 	%r8, _ZZ10scan_naiveILi32EEvPfS0_iS0_E2sh;
	add.s32 	%r4, %r8, %r7;
	@%p1 bra 	$L__BB1_2;
	cvta.to.global.u64 	%rd4, %rd2;
	mul.wide.u32 	%rd5, %r3, 4;
	add.s64 	%rd6, %rd4, %rd5;
	ld.global.f32 	%f16, [%rd6];
	st.shared.f32 	[%r4], %f16;
	bra.uni 	$L__BB1_3;
$L__BB1_2:
	mov.b32 	%r9, 0;
	st.shared.u32 	[%r4], %r9;
$L__BB1_3:
	bar.sync 	0;
	setp.eq.s32 	%p2, %r1, 0;
	@%p2 bra 	$L__BB1_5;
	ld.shared.f32 	%f17, [%r4+-4];
	ld.shared.f32 	%f18, [%r4];
	add.f32 	%f29, %f17, %f18;
	bra.uni 	$L__BB1_6;
$L__BB1_5:
	ld.shared.f32 	%f29, [_ZZ10scan_naiveILi32EEvPfS0_iS0_E2sh];
$L__BB1_6:
	st.shared.f32 	[%r4+128], %f29;
	bar.sync 	0;
	setp.lt.u32 	%p3, %r1, 2;
	@%p3 bra 	$L__BB1_8;
	ld.shared.f32 	%f19, [%r4+120];
	ld.shared.f32 	%f20, [%r4+128];
	add.f32 	%f30, %f19, %f20;
	bra.uni 	$L__BB1_9;
$L__BB1_8:
	ld.shared.f32 	%f30, [%r4+128];
$L__BB1_9:
	st.shared.f32 	[%r4], %f30;
	bar.sync 	0;
	setp.lt.u32 	%p4, %r1, 4;
	@%p4 bra 	$L__BB1_11;
	ld.shared.f32 	%f21, [%r4+-16];
	ld.shared.f32 	%f22, [%r4];
	add.f32 	%f31, %f21, %f22;
	bra.uni 	$L__BB1_12;
$L__BB1_11:
	ld.shared.f32 	%f31, [%r4];
$L__BB1_12:
	st.shared.f32 	[%r4+128], %f31;
	bar.sync 	0;
	setp.lt.u32 	%p5, %r1, 8;
	@%p5 bra 	$L__BB1_14;
	ld.shared.f32 	%f23, [%r4+96];
	ld.shared.f32 	%f24, [%r4+128];
	add.f32 	%f32, %f23, %f24;
	bra.uni 	$L__BB1_15;
$L__BB1_14:
	ld.shared.f32 	%f32, [%r4+128];
$L__BB1_15:
	st.shared.f32 	[%r4], %f32;
	bar.sync 	0;
	setp.lt.u32 	%p6, %r1, 16;
	@%p6 bra 	$L__BB1_17;
	ld.shared.f32 	%f25, [%r4+-64];
	ld.shared.f32 	%f26, [%r4];
	add.f32 	%f33, %f25, %f26;
	bra.uni 	$L__BB1_18;
$L__BB1_17:
	ld.shared.f32 	%f33, [%r4];
$L__BB1_18:
	setp.ne.s32 	%p7, %r1, 0;
	st.shared.f32 	[%r4+128], %f33;
	bar.sync 	0;
	ld.shared.f32 	%f27, [%r4+128];
	cvta.to.global.u64 	%rd7, %rd1;
	mul.wide.u32 	%rd8, %r3, 4;
	add.s64 	%rd9, %rd7, %rd8;
	st.global.f32 	[%rd9], %f27;
	@%p7 bra 	$L__BB1_20;
	ld.shared.f32 	%f28, [_ZZ10scan_naiveILi32EEvPfS0_iS0_E2sh+252];
	cvta.to.global.u64 	%rd10, %rd3;
	mul.wide.u32 	%rd11, %r2, 4;
	add.s64 	%rd12, %rd10, %rd11;
	st.global.f32 	[%rd12], %f28;
$L__BB1_20:
	ret;

}
	// .globl	_Z19scan_more_efficientILi32EEvPfPKfiS0_
.visible .entry _Z19scan_more_efficientILi32EEvPfPKfiS0_(
	.param .u64 .ptr .align 1 _Z19scan_more_efficientILi32EEvPfPKfiS0__param_0,
	.param .u64 .ptr .align 1 _Z19scan_more_efficientILi32EEvPfPKfiS0__param_1,
	.param .u32 _Z19scan_more_efficientILi32EEvPfPKfiS0__param_2,
	.param .u64 .ptr .align 1 _Z19scan_more_efficientILi32EEvPfPKfiS0__param_3
)
{
	.reg .pred 	%p<15>;
	.reg .b32 	%r<16>;
	.reg .b32 	%f<35>;
	.reg .b64 	%rd<13>;
	// demoted variable
	.shared .align 4 .b8 _ZZ19scan_more_efficientILi32EEvPfPKfiS0_E2sh[128];
	ld.param.u64 	%rd1, [_Z19scan_more_efficientILi32EEvPfPKfiS0__param_0];
	ld.param.u64 	%rd2, [_Z19scan_more_efficientILi32EEvPfPKfiS0__param_1];
	ld.param.u32 	%r11, [_Z19scan_more_efficientILi32EEvPfPKfiS0__param_2];
	ld.param.u64 	%rd3, [_Z19scan_more_efficientILi32EEvPfPKfiS0__param_3];
	mov.u32 	%r1, %tid.x;
	mov.u32 	%r2, %ctaid.x;
	mov.u32 	%r12, %ntid.x;
	mad.lo.s32 	%r3, %r2, %r12, %r1;
	setp.ge.u32 	%p1, %r3, %r11;
	shl.b32 	%r13, %r1, 2;
	mov.u32 	%r14, _ZZ19scan_more_efficientILi32EEvPfPKfiS0_E2sh;
	add.s32 	%r4, %r14, %r13;
	@%p1 bra 	$L__BB2_2;
	cvta.to.global.u64 	%rd4, %rd2;
	mul.wide.u32 	%rd5, %r3, 4;
	add.s64 	%rd6, %rd4, %rd5;
	ld.global.f32 	%f1, [%rd6];
	st.shared.f32 	[%r4], %f1;
	bra.uni 	$L__BB2_3;
$L__BB2_2:
	mov.b32 	%r15, 0;
	st.shared.u32 	[%r4], %r15;
$L__BB2_3:
	bar.sync 	0;
	add.s32 	%r5, %r1, 1;
	and.b32  	%r6, %r1, 1;
	setp.eq.s32 	%p2, %r6, 0;
	@%p2 bra 	$L__BB2_5;
	ld.shared.f32 	%f2, [%r4+-4];
	ld.shared.f32 	%f3, [%r4];
	add.f32 	%f4, %f2, %f3;
	st.shared.f32 	[%r4], %f4;
$L__BB2_5:
	bar.sync 	0;
	and.b32  	%r7, %r5, 3;
	setp.ne.s32 	%p3, %r7, 0;
	@%p3 bra 	$L__BB2_7;
	ld.shared.f32 	%f5, [%r4+-8];
	ld.shared.f32 	%f6, [%r4];
	add.f32 	%f7, %f5, %f6;
	st.shared.f32 	[%r4], %f7;
$L__BB2_7:
	bar.sync 	0;
	and.b32  	%r8, %r5, 7;
	setp.ne.s32 	%p4, %r8, 0;
	@%p4 bra 	$L__BB2_9;
	ld.shared.f32 	%f8, [%r4+-16];
	ld.shared.f32 	%f9, [%r4];
	add.f32 	%f10, %f8, %f9;
	st.shared.f32 	[%r4], %f10;
$L__BB2_9:
	bar.sync 	0;
	and.b32  	%r9, %r5, 15;
	setp.ne.s32 	%p5, %r9, 0;
	@%p5 bra 	$L__BB2_11;
	ld.shared.f32 	%f11, [%r4+-32];
	ld.shared.f32 	%f12, [%r4];
	add.f32 	%f13, %f11, %f12;
	st.shared.f32 	[%r4], %f13;
$L__BB2_11:
	bar.sync 	0;
	and.b32  	%r10, %r5, 31;
	setp.ne.s32 	%p6, %r10, 0;
	@%p6 bra 	$L__BB2_13;
	ld.shared.f32 	%f14, [%r4+-64];
	ld.shared.f32 	%f15, [%r4];
	add.f32 	%f16, %f14, %f15;
	st.shared.f32 	[%r4], %f16;
$L__BB2_13:
	bar.sync 	0;
	setp.ne.s32 	%p7, %r1, 31;
	@%p7 bra 	$L__BB2_15;
	ld.shared.f32 	%f17, [_ZZ19scan_more_efficientILi32EEvPfPKfiS0_E2sh];
	st.shared.f32 	[_ZZ19scan_more_efficientILi32EEvPfPKfiS0_E2sh+124], %f17;
$L__BB2_15:
	setp.ne.s32 	%p8, %r10, 0;
	bar.sync 	0;
	@%p8 bra 	$L__BB2_17;
	ld.shared.f32 	%f18, [%r4];
	ld.shared.f32 	%f19, [%r4+-64];
	add.f32 	%f20, %f18, %f19;
	st.shared.f32 	[%r4], %f20;
	st.shared.f32 	[%r4+-64], %f18;
$L__BB2_17:
	setp.ne.s32 	%p9, %r9, 0;
	bar.sync 	0;
	@%p9 bra 	$L__BB2_19;
	ld.shared.f32 	%f21, [%r4];
	ld.shared.f32 	%f22, [%r4+-32];
	add.f32 	%f23, %f21, %f22;
	st.shared.f32 	[%r4], %f23;
	st.shared.f32 	[%r4+-32], %f21;
$L__BB2_19:
	setp.ne.s32 	%p10, %r8, 0;
	bar.sync 	0;
	@%p10 bra 	$L__BB2_21;
	ld.shared.f32 	%f24, [%r4];
	ld.shared.f32 	%f25, [%r4+-16];
	add.f32 	%f26, %f24, %f25;
	st.shared.f32 	[%r4], %f26;
	st.shared.f32 	[%r4+-16], %f24;
$L__BB2_21:
	setp.ne.s32 	%p11, %r7, 0;
	bar.sync 	0;
	@%p11 bra 	$L__BB2_23;
	ld.shared.f32 	%f27, [%r4];
	ld.shared.f32 	%f28, [%r4+-8];
	add.f32 	%f29, %f27, %f28;
	st.shared.f32 	[%r4], %f29;
	st.shared.f32 	[%r4+-8], %f27;
$L__BB2_23:
	setp.eq.s32 	%p12, %r6, 0;
	bar.sync 	0;
	@%p12 bra 	$L__BB2_25;
	ld.shared.f32 	%f30, [%r4];
	ld.shared.f32 	%f31, [%r4+-4];
	add.f32 	%f32, %f30, %f31;
	st.shared.f32 	[%r4], %f32;
	st.shared.f32 	[%r4+-4], %f30;
$L__BB2_25:
	setp.ge.u32 	%p13, %r3, %r11;
	bar.sync 	0;
	@%p13 bra 	$L__BB2_27;
	ld.shared.f32 	%f33, [%r4];
	cvta.to.global.u64 	%rd7, %rd1;
	mul.wide.u32 	%rd8, %r3, 4;
	add.s64 	%rd9, %rd7, %rd8;
	st.global.f32 	[%rd9], %f33;
$L__BB2_27:
	setp.ne.s32 	%p14, %r1, 0;
	@%p14 bra 	$L__BB2_29;
	ld.shared.f32 	%f34, [_ZZ19scan_more_efficientILi32EEvPfPKfiS0_E2sh+124];
	cvta.to.global.u64 	%rd10, %rd3;
	mul.wide.u32 	%rd11, %r2, 4;
	add.s64 	%rd12, %rd10, %rd11;
	st.global.f32 	[%rd12], %f34;
$L__BB2_29:
	ret;

}
	// .globl	_Z19scan_work_efficientILi32EEvPfPKfiS0_
.visible .entry _Z19scan_work_efficientILi32EEvPfPKfiS0_(
	.param .u64 .ptr .align 1 _Z19scan_work_efficientILi32EEvPfPKfiS0__param_0,
	.param .u64 .ptr .align 1 _Z19scan_work_efficientILi32EEvPfPKfiS0__param_1,
	.param .u32 _Z19scan_work_efficientILi32EEvPfPKfiS0__param_2,
	.param .u64 .ptr .align 1 _Z19scan_work_efficientILi32EEvPfPKfiS0__param_3
)
{
	.reg .pred 	%p<19>;
	.reg .b32 	%r<24>;
	.reg .b32 	%f<43>;
	.reg .b64 	%rd<17>;
	// demoted variable
	.shared .align 4 .b8 _ZZ19scan_work_efficientILi32EEvPfPKfiS0_E2sh[256];
	ld.param.u64 	%rd4, [_Z19scan_work_efficientILi32EEvPfPKfiS0__param_0];
	ld.param.u64 	%rd5, [_Z19scan_work_efficientILi32EEvPfPKfiS0__param_1];
	ld.param.u32 	%r6, [_Z19scan_work_efficientILi32EEvPfPKfiS0__param_2];
	ld.param.u64 	%rd3, [_Z19scan_work_efficientILi32EEvPfPKfiS0__param_3];
	cvta.to.global.u64 	%rd1, %rd4;
	cvta.to.global.u64 	%rd2, %rd5;
	mov.u32 	%r1, %tid.x;
	mov.u32 	%r2, %ctaid.x;
	shl.b32 	%r7, %r2, 6;
	add.s32 	%r3, %r7, %r1;
	add.s32 	%r4, %r3, 32;
	setp.ge.u32 	%p1, %r3, %r6;
	shl.b32 	%r8, %r1, 2;
	mov.u32 	%r9, _ZZ19scan_work_efficientILi32EEvPfPKfiS0_E2sh;
	add.s32 	%r5, %r9, %r8;
	@%p1 bra 	$L__BB3_2;
	mul.wide.u32 	%rd6, %r3, 4;
	add.s64 	%rd7, %rd2, %rd6;
	ld.global.f32 	%f1, [%rd7];
	st.shared.f32 	[%r5], %f1;
	bra.uni 	$L__BB3_3;
$L__BB3_2:
	mov.b32 	%r10, 0;
	st.shared.u32 	[%r5], %r10;
$L__BB3_3:
	setp.eq.s32 	%p2, %r4, 0;
	@%p2 bra 	$L__BB3_5;
	mul.wide.u32 	%rd8, %r4, 4;
	add.s64 	%rd9, %rd2, %rd8;
	ld.global.f32 	%f2, [%rd9];
	st.shared.f32 	[%r5+128], %f2;
	bra.uni 	$L__BB3_6;
$L__BB3_5:
	mov.b32 	%r11, 0;
	st.shared.u32 	[%r5+128], %r11;
$L__BB3_6:
	bar.sync 	0;
	setp.gt.u32 	%p3, %r1, 31;
	@%p3 bra 	$L__BB3_8;
	add.s32 	%r13, %r5, %r8;
	ld.shared.f32 	%f3, [%r13];
	ld.shared.f32 	%f4, [%r13+4];
	add.f32 	%f5, %f3, %f4;
	st.shared.f32 	[%r13+4], %f5;
$L__BB3_8:
	bar.sync 	0;
	setp.gt.u32 	%p4, %r1, 15;
	@%p4 bra 	$L__BB3_10;
	mad.lo.s32 	%r14, %r1, 12, %r5;
	ld.shared.f32 	%f6, [%r14+4];
	ld.shared.f32 	%f7, [%r14+12];
	add.f32 	%f8, %f6, %f7;
	st.shared.f32 	[%r14+12], %f8;
$L__BB3_10:
	bar.sync 	0;
	setp.gt.u32 	%p5, %r1, 7;
	@%p5 bra 	$L__BB3_12;
	mad.lo.s32 	%r15, %r1, 28, %r5;
	ld.shared.f32 	%f9, [%r15+12];
	ld.shared.f32 	%f10, [%r15+28];
	add.f32 	%f11, %f9, %f10;
	st.shared.f32 	[%r15+28], %f11;
$L__BB3_12:
	bar.sync 	0;
	setp.gt.u32 	%p6, %r1, 3;
	@%p6 bra 	$L__BB3_14;
	mad.lo.s32 	%r16, %r1, 60, %r5;
	ld.shared.f32 	%f12, [%r16+28];
	ld.shared.f32 	%f13, [%r16+60];
	add.f32 	%f14, %f12, %f13;
	st.shared.f32 	[%r16+60], %f14;
$L__BB3_14:
	bar.sync 	0;
	setp.gt.u32 	%p7, %r1, 1;
	@%p7 bra 	$L__BB3_16;
	mad.lo.s32 	%r17, %r1, 124, %r5;
	ld.shared.f32 	%f15, [%r17+60];
	ld.shared.f32 	%f16, [%r17+124];
	add.f32 	%f17, %f15, %f16;
	st.shared.f32 	[%r17+124], %f17;
$L__BB3_16:
	bar.sync 	0;
	setp.ne.s32 	%p8, %r1, 0;
	@%p8 bra 	$L__BB3_18;
	ld.shared.f32 	%f18, [_ZZ19scan_work_efficientILi32EEvPfPKfiS0_E2sh+124];
	ld.shared.f32 	%f19, [_ZZ19scan_work_efficientILi32EEvPfPKfiS0_E2sh+252];
	add.f32 	%f20, %f18, %f19;
	st.shared.f32 	[_ZZ19scan_work_efficientILi32EEvPfPKfiS0_E2sh+252], %f20;
$L__BB3_18:
	setp.ne.s32 	%p9, %r1, 0;
	bar.sync 	0;
	@%p9 bra 	$L__BB3_20;
	ld.shared.f32 	%f21, [_ZZ19scan_work_efficientILi32EEvPfPKfiS0_E2sh];
	st.shared.f32 	[_ZZ19scan_work_efficientILi32EEvPfPKfiS0_E2sh+252], %f21;
$L__BB3_20:
	setp.ne.s32 	%p10, %r1, 0;
	bar.sync 	0;
	@%p10 bra 	$L__BB3_22;
	ld.shared.f32 	%f22, [_ZZ19scan_work_efficientILi32EEvPfPKfiS0_E2sh+252];
	ld.shared.f32 	%f23, [_ZZ19scan_work_efficientILi32EEvPfPKfiS0_E2sh+124];
	add.f32 	%f24, %f22, %f23;
	st.shared.f32 	[_ZZ19scan_work_efficientILi32EEvPfPKfiS0_E2sh+252], %f24;
	st.shared.f32 	[_ZZ19scan_work_efficientILi32EEvPfPKfiS0_E2sh+124], %f22;
$L__BB3_22:
	setp.gt.u32 	%p11, %r1, 1;
	bar.sync 	0;
	@%p11 bra 	$L__BB3_24;
	mad.lo.s32 	%r18, %r1, 124, %r5;
	ld.shared.f32 	%f25, [%r18+124];
	ld.shared.f32 	%f26, [%r18+60];
	add.f32 	%f27, %f25, %f26;
	st.shared.f32 	[%r18+124], %f27;
	st.shared.f32 	[%r18+60], %f25;
$L__BB3_24:
	setp.gt.u32 	%p12, %r1, 3;
	bar.sync 	0;
	@%p12 bra 	$L__BB3_26;
	mad.lo.s32 	%r19, %r1, 60, %r5;
	ld.shared.f32 	%f28, [%r19+60];
	ld.shared.f32 	%f29, [%r19+28];
	add.f32 	%f30, %f28, %f29;
	st.shared.f32 	[%r19+60], %f30;
	st.shared.f32 	[%r19+28], %f28;
$L__BB3_26:
	setp.gt.u32 	%p13, %r1, 7;
	bar.sync 	0;
	@%p13 bra 	$L__BB3_28;
	mad.lo.s32 	%r20, %r1, 28, %r5;
	ld.shared.f32 	%f31, [%r20+28];
	ld.shared.f32 	%f32, [%r20+12];
	add.f32 	%f33, %f31, %f32;
	st.shared.f32 	[%r20+28], %f33;
	st.shared.f32 	[%r20+12], %f31;
$L__BB3_28:
	setp.gt.u32 	%p14, %r1, 15;
	bar.sync 	0;
	@%p14 bra 	$L__BB3_30;
	mad.lo.s32 	%r21, %r1, 12, %r5;
	ld.shared.f32 	%f34, [%r21+12];
	ld.shared.f32 	%f35, [%r21+4];
	add.f32 	%f36, %f34, %f35;
	st.shared.f32 	[%r21+12], %f36;
	st.shared.f32 	[%r21+4], %f34;
$L__BB3_30:
	setp.gt.u32 	%p15, %r1, 31;
	bar.sync 	0;
	@%p15 bra 	$L__BB3_32;
	add.s32 	%r23, %r5, %r8;
	ld.shared.f32 	%f37, [%r23+4];
	ld.shared.f32 	%f38, [%r23];
	add.f32 	%f39, %f37, %f38;
	st.shared.f32 	[%r23+4], %f39;
	st.shared.f32 	[%r23], %f37;
$L__BB3_32:
	setp.ge.u32 	%p16, %r3, %r6;
	bar.sync 	0;
	@%p16 bra 	$L__BB3_34;
	ld.shared.f32 	%f40, [%r5];
	mul.wide.u32 	%rd10, %r3, 4;
	add.s64 	%rd11, %rd1, %rd10;
	st.global.f32 	[%rd11], %f40;
$L__BB3_34:
	setp.ge.u32 	%p17, %r4, %r6;
	@%p17 bra 	$L__BB3_36;
	ld.shared.f32 	%f41, [%r5+128];
	mul.wide.u32 	%rd12, %r4, 4;
	add.s64 	%rd13, %rd1, %rd12;
	st.global.f32 	[%rd13], %f41;
$L__BB3_36:
	setp.ne.s32 	%p18, %r1, 0;
	@%p18 bra 	$L__BB3_38;
	ld.shared.f32 	%f42, [_ZZ19scan_work_efficientILi32EEvPfPKfiS0_E2sh+252];
	cvta.to.global.u64 	%rd14, %rd3;
	mul.wide.u32 	%rd15, %r2, 4;
	add.s64 	%rd16, %rd14, %rd15;
	st.global.f32 	[%rd16], %f42;
$L__BB3_38:
	ret;

}
	// .globl	_Z18scan_conflict_freeILi32EEvPfPKfiS0_
.visible .entry _Z18scan_conflict_freeILi32EEvPfPKfiS0_(
	.param .u64 .ptr .align 1 _Z18scan_conflict_freeILi32EEvPfPKfiS0__param_0,
	.param .u64 .ptr .align 1 _Z18scan_conflict_freeILi32EEvPfPKfiS0__param_1,
	.param .u32 _Z18scan_conflict_freeILi32EEvPfPKfiS0__param_2,
	.param .u64 .ptr .align 1 _Z18scan_conflict_freeILi32EEvPfPKfiS0__param_3
)
{
	.reg .pred 	%p<19>;
	.reg .b32 	%r<91>;
	.reg .b32 	%f<43>;
	.reg .b64 	%rd<13>;
	// demoted variable
	.shared .align 4 .b8 _ZZ18scan_conflict_freeILi32EEvPfPKfiS0_E2sh[264];
	ld.param.u64 	%rd3, [_Z18scan_conflict_freeILi32EEvPfPKfiS0__param_0];
	ld.param.u64 	%rd5, [_Z18scan_conflict_freeILi32EEvPfPKfiS0__param_1];
	ld.param.u32 	%r14, [_Z18scan_conflict_freeILi32EEvPfPKfiS0__param_2];
	ld.param.u64 	%rd4, [_Z18scan_conflict_freeILi32EEvPfPKfiS0__param_3];
	cvta.to.global.u64 	%rd6, %rd5;
	mov.u32 	%r1, %tid.x;
	mov.u32 	%r2, %ctaid.x;
	mov.u32 	%r15, %ntid.x;
	mul.lo.s32 	%r3, %r2, %r15;
	add.s32 	%r16, %r3, %r1;
	shl.b32 	%r4, %r1, 1;
	shr.u32 	%r17, %r1, 4;
	add.s32 	%r5, %r4, %r17;
	shr.u32 	%r18, %r1, 9;
	add.s32 	%r19, %r5, %r18;
	or.b32  	%r6, %r4, 1;
	shr.u32 	%r20, %r4, 5;
	add.s32 	%r7, %r20, %r4;
	shl.b32 	%r8, %r16, 1;
	setp.ge.u32 	%p1, %r8, %r14;
	mul.wide.u32 	%rd7, %r8, 4;
	add.s64 	%rd1, %rd6, %rd7;
	shl.b32 	%r21, %r19, 2;
	mov.u32 	%r22, _ZZ18scan_conflict_freeILi32EEvPfPKfiS0_E2sh;
	add.s32 	%r9, %r22, %r21;
	@%p1 bra 	$L__BB4_2;
	ld.global.f32 	%f1, [%rd1];
	st.shared.f32 	[%r9], %f1;
	bra.uni 	$L__BB4_3;
$L__BB4_2:
	mov.b32 	%r23, 0;
	st.shared.u32 	[%r9], %r23;
$L__BB4_3:
	shl.b32 	%r24, %r3, 1;
	add.s32 	%r10, %r6, %r24;
	setp.ge.u32 	%p2, %r10, %r14;
	shr.u32 	%r25, %r6, 10;
	add.s32 	%r26, %r7, %r25;
	shl.b32 	%r27, %r26, 2;
	add.s32 	%r11, %r22, %r27;
	@%p2 bra 	$L__BB4_5;
	ld.global.f32 	%f2, [%rd1+4];
	st.shared.f32 	[%r11+4], %f2;
	bra.uni 	$L__BB4_6;
$L__BB4_5:
	mov.b32 	%r29, 0;
	st.shared.u32 	[%r11+4], %r29;
$L__BB4_6:
	bar.sync 	0;
	setp.gt.u32 	%p3, %r1, 31;
	shl.b32 	%r30, %r5, 2;
	add.s32 	%r12, %r22, %r30;
	shl.b32 	%r32, %r7, 2;
	add.s32 	%r13, %r22, %r32;
	@%p3 bra 	$L__BB4_8;
	ld.shared.f32 	%f3, [%r12];
	ld.shared.f32 	%f4, [%r13+4];
	add.f32 	%f5, %f3, %f4;
	st.shared.f32 	[%r13+4], %f5;
$L__BB4_8:
	bar.sync 	0;
	setp.gt.u32 	%p4, %r1, 15;
	@%p4 bra 	$L__BB4_10;
	shl.b32 	%r33, %r1, 2;
	add.s32 	%r34, %r6, %r4;
	shr.u32 	%r35, %r34, 5;
	add.s32 	%r36, %r35, %r33;
	shl.b32 	%r37, %r36, 2;
	add.s32 	%r39, %r22, %r37;
	ld.shared.f32 	%f6, [%r39+4];
	shr.u32 	%r40, %r33, 5;
	add.s32 	%r41, %r40, %r33;
	shl.b32 	%r42, %r41, 2;
	add.s32 	%r43, %r22, %r42;
	ld.shared.f32 	%f7, [%r43+12];
	add.f32 	%f8, %f6, %f7;
	st.shared.f32 	[%r43+12], %f8;
$L__BB4_10:
	bar.sync 	0;
	setp.gt.u32 	%p5, %r1, 7;
	@%p5 bra 	$L__BB4_12;
	shl.b32 	%r44, %r1, 3;
	shr.u32 	%r45, %r44, 5;
	add.s32 	%r46, %r45, %r44;
	shl.b32 	%r47, %r46, 2;
	add.s32 	%r49, %r22, %r47;
	ld.shared.f32 	%f9, [%r49+12];
	ld.shared.f32 	%f10, [%r49+28];
	add.f32 	%f11, %f9, %f10;
	st.shared.f32 	[%r49+28], %f11;
$L__BB4_12:
	bar.sync 	0;
	setp.gt.u32 	%p6, %r1, 3;
	@%p6 bra 	$L__BB4_14;
	shl.b32 	%r50, %r1, 4;
	shr.u32 	%r51, %r50, 5;
	add.s32 	%r52, %r51, %r50;
	shl.b32 	%r53, %r52, 2;
	add.s32 	%r55, %r22, %r53;
	ld.shared.f32 	%f12, [%r55+28];
	ld.shared.f32 	%f13, [%r55+60];
	add.f32 	%f14, %f12, %f13;
	st.shared.f32 	[%r55+60], %f14;
$L__BB4_14:
	bar.sync 	0;
	setp.gt.u32 	%p7, %r1, 1;
	@%p7 bra 	$L__BB4_16;
	shl.b32 	%r56, %r1, 5;
	mad.lo.s32 	%r58, %r1, 132, %r22;
	ld.shared.f32 	%f15, [%r58+60];
	add.s32 	%r59, %r1, %r56;
	shl.b32 	%r60, %r59, 2;
	add.s32 	%r61, %r22, %r60;
	ld.shared.f32 	%f16, [%r61+124];
	add.f32 	%f17, %f15, %f16;
	st.shared.f32 	[%r61+124], %f17;
$L__BB4_16:
	bar.sync 	0;
	setp.ne.s32 	%p8, %r1, 0;
	@%p8 bra 	$L__BB4_18;
	ld.shared.f32 	%f18, [_ZZ18scan_conflict_freeILi32EEvPfPKfiS0_E2sh+124];
	ld.shared.f32 	%f19, [_ZZ18scan_conflict_freeILi32EEvPfPKfiS0_E2sh+256];
	add.f32 	%f20, %f18, %f19;
	st.shared.f32 	[_ZZ18scan_conflict_freeILi32EEvPfPKfiS0_E2sh+256], %f20;
$L__BB4_18:
	setp.ne.s32 	%p9, %r1, 0;
	bar.sync 	0;
	@%p9 bra 	$L__BB4_20;
	ld.shared.f32 	%f21, [_ZZ18scan_conflict_freeILi32EEvPfPKfiS0_E2sh];
	st.shared.f32 	[_ZZ18scan_conflict_freeILi32EEvPfPKfiS0_E2sh+256], %f21;
$L__BB4_20:
	setp.ne.s32 	%p10, %r1, 0;
	bar.sync 	0;
	@%p10 bra 	$L__BB4_22;
	ld.shared.f32 	%f22, [_ZZ18scan_conflict_freeILi32EEvPfPKfiS0_E2sh+256];
	ld.shared.f32 	%f23, [_ZZ18scan_conflict_freeILi32EEvPfPKfiS0_E2sh+124];
	add.f32 	%f24, %f22, %f23;
	st.shared.f32 	[_ZZ18scan_conflict_freeILi32EEvPfPKfiS0_E2sh+256], %f24;
	st.shared.f32 	[_ZZ18scan_conflict_freeILi32EEvPfPKfiS0_E2sh+124], %f22;
$L__BB4_22:
	setp.gt.u32 	%p11, %r1, 1;
	bar.sync 	0;
	@%p11 bra 	$L__BB4_24;
	shl.b32 	%r62, %r1, 5;
	add.s32 	%r63, %r1, %r62;
	mad.lo.s32 	%r65, %r1, 132, %r22;
	ld.shared.f32 	%f25, [%r65+124];
	shl.b32 	%r66, %r63, 2;
	add.s32 	%r67, %r22, %r66;
	ld.shared.f32 	%f26, [%r67+60];
	add.f32 	%f27, %f25, %f26;
	st.shared.f32 	[%r65+124], %f27;
	st.shared.f32 	[%r67+60], %f25;
$L__BB4_24:
	setp.gt.u32 	%p12, %r1, 3;
	bar.sync 	0;
	@%p12 bra 	$L__BB4_26;
	shl.b32 	%r68, %r1, 4;
	shr.u32 	%r69, %r68, 5;
	add.s32 	%r70, %r69, %r68;
	shl.b32 	%r72, %r70, 2;
	add.s32 	%r73, %r22, %r72;
	ld.shared.f32 	%f28, [%r73+60];
	ld.shared.f32 	%f29, [%r73+28];
	add.f32 	%f30, %f28, %f29;
	st.shared.f32 	[%r73+60], %f30;
	st.shared.f32 	[%r73+28], %f28;
$L__BB4_26:
	setp.gt.u32 	%p13, %r1, 7;
	bar.sync 	0;
	@%p13 bra 	$L__BB4_28;
	shl.b32 	%r74, %r1, 3;
	shr.u32 	%r75, %r74, 5;
	add.s32 	%r76, %r75, %r74;
	shl.b32 	%r78, %r76, 2;
	add.s32 	%r79, %r22, %r78;
	ld.shared.f32 	%f31, [%r79+28];
	ld.shared.f32 	%f32, [%r79+12];
	add.f32 	%f33, %f31, %f32;
	st.shared.f32 	[%r79+28], %f33;
	st.shared.f32 	[%r79+12], %f31;
$L__BB4_28:
	setp.gt.u32 	%p14, %r1, 15;
	bar.sync 	0;
	@%p14 bra 	$L__BB4_30;
	shl.b32 	%r80, %r1, 2;
	add.s32 	%r81, %r6, %r4;
	shr.u32 	%r82, %r80, 5;
	add.s32 	%r83, %r82, %r80;
	shr.u32 	%r84, %r81, 5;
	add.s32 	%r85, %r84, %r80;
	shl.b32 	%r86, %r83, 2;
	add.s32 	%r88, %r22, %r86;
	ld.shared.f32 	%f34, [%r88+12];
	shl.b32 	%r89, %r85, 2;
	add.s32 	%r90, %r22, %r89;
	ld.shared.f32 	%f35, [%r90+4];
	add.f32 	%f36, %f34, %f35;
	st.shared.f32 	[%r88+12], %f36;
	st.shared.f32 	[%r90+4], %f34;
$L__BB4_30:
	setp.gt.u32 	%p15, %r1, 31;
	bar.sync 	0;
	@%p15 bra 	$L__BB4_32;
	ld.shared.f32 	%f37, [%r13+4];
	ld.shared.f32 	%f38, [%r12];
	add.f32 	%f39, %f37, %f38;
	st.shared.f32 	[%r13+4], %f39;
	st.shared.f32 	[%r12], %f37;
$L__BB4_32:
	setp.ge.u32 	%p16, %r8, %r14;
	bar.sync 	0;
	cvta.to.global.u64 	%rd8, %rd3;
	add.s64 	%rd2, %rd8, %rd7;
	@%p16 bra 	$L__BB4_34;
	ld.shared.f32 	%f40, [%r9];
	st.global.f32 	[%rd2], %f40;
$L__BB4_34:
	setp.ge.u32 	%p17, %r10, %r14;
	@%p17 bra 	$L__BB4_36;
	ld.shared.f32 	%f41, [%r11+4];
	st.global.f32 	[%rd2+4], %f41;
$L__BB4_36:
	setp.ne.s32 	%p18, %r1, 0;
	@%p18 bra 	$L__BB4_38;
	ld.shared.f32 	%f42, [_ZZ18scan_conflict_freeILi32EEvPfPKfiS0_E2sh+256];
	cvta.to.global.u64 	%rd10, %rd4;
	mul.wide.u32 	%rd11, %r2, 4;
	add.s64 	%rd12, %rd10, %rd11;
	st.global.f32 	[%rd12], %f42;
$L__BB4_38:
	ret;

}
	// .globl	_Z26scan_conflict_free_swizzleILi32EEvPfPKfiS0_
.visible .entry _Z26scan_conflict_free_swizzleILi32EEvPfPKfiS0_(
	.param .u64 .ptr .align 1 _Z26scan_conflict_free_swizzleILi32EEvPfPKfiS0__param_0,
	.param .u64 .ptr .align 1 _Z26scan_conflict_free_swizzleILi32EEvPfPKfiS0__param_1,
	.param .u32 _Z26scan_conflict_free_swizzleILi32EEvPfPKfiS0__param_2,
	.param .u64 .ptr .align 1 _Z26scan_conflict_free_swizzleILi32EEvPfPKfiS0__param_3
)
{
	.reg .pred 	%p<19>;
	.reg .b32 	%r<114>;
	.reg .b32 	%f<43>;
	.reg .b64 	%rd<13>;
	// demoted variable
	.shared .align 4 .b8 _ZZ26scan_conflict_free_swizzleILi32EEvPfPKfiS0_E2sh[256];
	ld.param.u64 	%rd3, [_Z26scan_conflict_free_swizzleILi32EEvPfPKfiS0__param_0];
	ld.param.u64 	%rd5, [_Z26scan_conflict_free_swizzleILi32EEvPfPKfiS0__param_1];
	ld.param.u32 	%r10, [_Z26scan_conflict_free_swizzleILi32EEvPfPKfiS0__param_2];
	ld.param.u64 	%rd4, [_Z26scan_conflict_free_swizzleILi32EEvPfPKfiS0__param_3];
	cvta.to.global.u64 	%rd6, %rd5;
	mov.u32 	%r1, %tid.x;
	mov.u32 	%r2, %ctaid.x;
	mov.u32 	%r11, %ntid.x;
	mul.lo.s32 	%r3, %r2, %r11;
	add.s32 	%r12, %r3, %r1;
	shl.b32 	%r4, %r1, 1;
	shr.u32 	%r13, %r1, 3;
	xor.b32  	%r14, %r4, %r13;
	or.b32  	%r5, %r4, 1;
	shl.b32 	%r6, %r12, 1;
	setp.ge.u32 	%p1, %r6, %r10;
	mul.wide.u32 	%rd7, %r6, 4;
	add.s64 	%rd1, %rd6, %rd7;
	shl.b32 	%r15, %r14, 2;
	mov.u32 	%r16, _ZZ26scan_conflict_free_swizzleILi32EEvPfPKfiS0_E2sh;
	add.s32 	%r7, %r16, %r15;
	@%p1 bra 	$L__BB5_2;
	ld.global.f32 	%f1, [%rd1];
	st.shared.f32 	[%r7], %f1;
	bra.uni 	$L__BB5_3;
$L__BB5_2:
	mov.b32 	%r17, 0;
	st.shared.u32 	[%r7], %r17;
$L__BB5_3:
	shl.b32 	%r18, %r3, 1;
	add.s32 	%r8, %r5, %r18;
	setp.ge.u32 	%p2, %r8, %r10;
	shr.u32 	%r19, %r5, 4;
	xor.b32  	%r20, %r19, %r5;
	shl.b32 	%r21, %r20, 2;
	add.s32 	%r9, %r16, %r21;
	@%p2 bra 	$L__BB5_5;
	ld.global.f32 	%f2, [%rd1+4];
	st.shared.f32 	[%r9], %f2;
	bra.uni 	$L__BB5_6;
$L__BB5_5:
	mov.b32 	%r23, 0;
	st.shared.u32 	[%r9], %r23;
$L__BB5_6:
	bar.sync 	0;
	setp.gt.u32 	%p3, %r1, 31;
	@%p3 bra 	$L__BB5_8;
	ld.shared.f32 	%f3, [%r7];
	ld.shared.f32 	%f4, [%r9];
	add.f32 	%f5, %f3, %f4;
	st.shared.f32 	[%r9], %f5;
$L__BB5_8:
	bar.sync 	0;
	setp.gt.u32 	%p4, %r1, 15;
	@%p4 bra 	$L__BB5_10;
	shl.b32 	%r24, %r1, 2;
	or.b32  	%r25, %r24, 3;
	add.s32 	%r26, %r5, %r4;
	shr.u32 	%r27, %r26, 4;
	xor.b32  	%r28, %r27, %r26;
	shl.b32 	%r29, %r28, 2;
	add.s32 	%r31, %r16, %r29;
	ld.shared.f32 	%f6, [%r31];
	shr.u32 	%r32, %r24, 4;
	xor.b32  	%r33, %r32, %r25;
	shl.b32 	%r34, %r33, 2;
	add.s32 	%r35, %r16, %r34;
	ld.shared.f32 	%f7, [%r35];
	add.f32 	%f8, %f6, %f7;
	st.shared.f32 	[%r35], %f8;
$L__BB5_10:
	bar.sync 	0;
	setp.gt.u32 	%p5, %r1, 7;
	@%p5 bra 	$L__BB5_12;
	shl.b32 	%r36, %r1, 3;
	or.b32  	%r37, %r36, 7;
	or.b32  	%r38, %r36, 3;
	shr.u32 	%r39, %r36, 4;
	xor.b32  	%r40, %r39, %r38;
	shl.b32 	%r41, %r40, 2;
	add.s32 	%r43, %r16, %r41;
	ld.shared.f32 	%f9, [%r43];
	xor.b32  	%r44, %r39, %r37;
	shl.b32 	%r45, %r44, 2;
	add.s32 	%r46, %r16, %r45;
	ld.shared.f32 	%f10, [%r46];
	add.f32 	%f11, %f9, %f10;
	st.shared.f32 	[%r46], %f11;
$L__BB5_12:
	bar.sync 	0;
	setp.gt.u32 	%p6, %r1, 3;
	@%p6 bra 	$L__BB5_14;
	shl.b32 	%r47, %r1, 4;
	or.b32  	%r48, %r47, 15;
	or.b32  	%r49, %r47, 7;
	xor.b32  	%r50, %r1, %r49;
	shl.b32 	%r51, %r50, 2;
	add.s32 	%r53, %r16, %r51;
	ld.shared.f32 	%f12, [%r53];
	xor.b32  	%r54, %r1, %r48;
	shl.b32 	%r55, %r54, 2;
	add.s32 	%r56, %r16, %r55;
	ld.shared.f32 	%f13, [%r56];
	add.f32 	%f14, %f12, %f13;
	st.shared.f32 	[%r56], %f14;
$L__BB5_14:
	bar.sync 	0;
	setp.gt.u32 	%p7, %r1, 1;
	@%p7 bra 	$L__BB5_16;
	shl.b32 	%r57, %r1, 5;
	or.b32  	%r58, %r57, 31;
	or.b32  	%r59, %r57, 15;
	shr.u32 	%r60, %r57, 4;
	xor.b32  	%r61, %r60, %r59;
	shl.b32 	%r62, %r61, 2;
	add.s32 	%r64, %r16, %r62;
	ld.shared.f32 	%f15, [%r64];
	shr.u32 	%r65, %r58, 4;
	xor.b32  	%r66, %r65, %r58;
	shl.b32 	%r67, %r66, 2;
	add.s32 	%r68, %r16, %r67;
	ld.shared.f32 	%f16, [%r68];
	add.f32 	%f17, %f15, %f16;
	st.shared.f32 	[%r68], %f17;
$L__BB5_16:
	bar.sync 	0;
	setp.ne.s32 	%p8, %r1, 0;
	@%p8 bra 	$L__BB5_18;
	ld.shared.f32 	%f18, [_ZZ26scan_conflict_free_swizzleILi32EEvPfPKfiS0_E2sh+120];
	ld.shared.f32 	%f19, [_ZZ26scan_conflict_free_swizzleILi32EEvPfPKfiS0_E2sh+240];
	add.f32 	%f20, %f18, %f19;
	st.shared.f32 	[_ZZ26scan_conflict_free_swizzleILi32EEvPfPKfiS0_E2sh+240], %f20;
$L__BB5_18:
	setp.ne.s32 	%p9, %r1, 0;
	bar.sync 	0;
	@%p9 bra 	$L__BB5_20;
	ld.shared.f32 	%f21, [_ZZ26scan_conflict_free_swizzleILi32EEvPfPKfiS0_E2sh];
	st.shared.f32 	[_ZZ26scan_conflict_free_swizzleILi32EEvPfPKfiS0_E2sh+240], %f21;
$L__BB5_20:
	setp.ne.s32 	%p10, %r1, 0;
	bar.sync 	0;
	@%p10 bra 	$L__BB5_22;
	ld.shared.f32 	%f22, [_ZZ26scan_conflict_free_swizzleILi32EEvPfPKfiS0_E2sh+240];
	ld.shared.f32 	%f23, [_ZZ26scan_conflict_free_swizzleILi32EEvPfPKfiS0_E2sh+120];
	add.f32 	%f24, %f22, %f23;
	st.shared.f32 	[_ZZ26scan_conflict_free_swizzleILi32EEvPfPKfiS0_E2sh+240], %f24;
	st.shared.f32 	[_ZZ26scan_conflict_free_swizzleILi32EEvPfPKfiS0_E2sh+120], %f22;
$L__BB5_22:
	setp.gt.u32 	%p11, %r1, 1;
	bar.sync 	0;
	@%p11 bra 	$L__BB5_24;
	shl.b32 	%r69, %r1, 5;
	or.b32  	%r70, %r69, 31;
	or.b32  	%r71, %r69, 15;
	shr.u32 	%r72, %r70, 4;
	xor.b32  	%r73, %r72, %r70;
	shr.u32 	%r74, %r69, 4;
	xor.b32  	%r75, %r74, %r71;
	shl.b32 	%r76, %r73, 2;
	add.s32 	%r78, %r16, %r76;
	ld.shared.f32 	%f25, [%r78];
	shl.b32 	%r79, %r75, 2;
	add.s32 	%r80, %r16, %r79;
	ld.shared.f32 	%f26, [%r80];
	add.f32 	%f27, %f25, %f26;
	st.shared.f32 	[%r78], %f27;
	st.shared.f32 	[%r80], %f25;
$L__BB5_24:
	setp.gt.u32 	%p12, %r1, 3;
	bar.sync 	0;
	@%p12 bra 	$L__BB5_26;
	shl.b32 	%r81, %r1, 4;
	or.b32  	%r82, %r81, 15;
	or.b32  	%r83, %r81, 7;
	xor.b32  	%r84, %r1, %r82;
	xor.b32  	%r85, %r1, %r83;
	shl.b32 	%r86, %r84, 2;
	add.s32 	%r88, %r16, %r86;
	ld.shared.f32 	%f28, [%r88];
	shl.b32 	%r89, %r85, 2;
	add.s32 	%r90, %r16, %r89;
	ld.shared.f32 	%f29, [%r90];
	add.f32 	%f30, %f28, %f29;
	st.shared.f32 	[%r88], %f30;
	st.shared.f32 	[%r90], %f28;
$L__BB5_26:
	setp.gt.u32 	%p13, %r1, 7;
	bar.sync 	0;
	@%p13 bra 	$L__BB5_28;
	shl.b32 	%r91, %r1, 3;
	or.b32  	%r92, %r91, 7;
	or.b32  	%r93, %r91, 3;
	shr.u32 	%r94, %r91, 4;
	xor.b32  	%r95, %r94, %r92;
	xor.b32  	%r96, %r94, %r93;
	shl.b32 	%r97, %r95, 2;
	add.s32 	%r99, %r16, %r97;
	ld.shared.f32 	%f31, [%r99];
	shl.b32 	%r100, %r96, 2;
	add.s32 	%r101, %r16, %r100;
	ld.shared.f32 	%f32, [%r101];
	add.f32 	%f33, %f31, %f32;
	st.shared.f32 	[%r99], %f33;
	st.shared.f32 	[%r101], %f31;
$L__BB5_28:
	setp.gt.u32 	%p14, %r1, 15;
	bar.sync 	0;
	@%p14 bra 	$L__BB5_30;
	shl.b32 	%r102, %r1, 2;
	or.b32  	%r103, %r102, 3;
	add.s32 	%r104, %r5, %r4;
	shr.u32 	%r105, %r102, 4;
	xor.b32  	%r106, %r105, %r103;
	shr.u32 	%r107, %r104, 4;
	xor.b32  	%r108, %r107, %r104;
	shl.b32 	%r109, %r106, 2;
	add.s32 	%r111, %r16, %r109;
	ld.shared.f32 	%f34, [%r111];
	shl.b32 	%r112, %r108, 2;
	add.s32 	%r113, %r16, %r112;
	ld.shared.f32 	%f35, [%r113];
	add.f32 	%f36, %f34, %f35;
	st.shared.f32 	[%r111], %f36;
	st.shared.f32 	[%r113], %f34;
$L__BB5_30:
	setp.gt.u32 	%p15, %r1, 31;
	bar.sync 	0;
	@%p15 bra 	$L__BB5_32;
	ld.shared.f32 	%f37, [%r9];
	ld.shared.f32 	%f38, [%r7];
	add.f32 	%f39, %f37, %f38;
	st.shared.f32 	[%r9], %f39;
	st.shared.f32 	[%r7], %f37;
$L__BB5_32:
	setp.ge.u32 	%p16, %r6, %r10;
	bar.sync 	0;
	cvta.to.global.u64 	%rd8, %rd3;
	add.s64 	%rd2, %rd8, %rd7;
	@%p16 bra 	$L__BB5_34;
	ld.shared.f32 	%f40, [%r7];
	st.global.f32 	[%rd2], %f40;
$L__BB5_34:
	setp.ge.u32 	%p17, %r8, %r10;
	@%p17 bra 	$L__BB5_36;
	ld.shared.f32 	%f41, [%r9];
	st.global.f32 	[%rd2+4], %f41;
$L__BB5_36:
	setp.ne.s32 	%p18, %r1, 0;
	@%p18 bra 	$L__BB5_38;
	ld.shared.f32 	%f42, [_ZZ26scan_conflict_free_swizzleILi32EEvPfPKfiS0_E2sh+240];
	cvta.to.global.u64 	%rd10, %rd4;
	mul.wide.u32 	%rd11, %r2, 4;
	add.s64 	%rd12, %rd10, %rd11;
	st.global.f32 	[%rd12], %f42;
$L__BB5_38:
	ret;

}
	// .globl	_Z10scan_naiveILi256EEvPfS0_iS0_
.visible .entry _Z10scan_naiveILi256EEvPfS0_iS0_(
	.param .u64 .ptr .align 1 _Z10scan_naiveILi256EEvPfS0_iS0__param_0,
	.param .u64 .ptr .align 1 _Z10scan_naiveILi256EEvPfS0_iS0__param_1,
	.param .u32 _Z10scan_naiveILi256EEvPfS0_iS0__param_2,
	.param .u64 .ptr .align 1 _Z10scan_naiveILi256EEvPfS0_iS0__param_3
)
{
	.reg .pred 	%p<11>;
	.reg .b32 	%r<10>;
	.reg .b32 	%f<52>;
	.reg .b64 	%rd<13>;
	// demoted variable
	.shared .align 4 .b8 _ZZ10scan_naiveILi256EEvPfS0_iS0_E2sh[1024];
	ld.param.u64 	%rd1, [_Z10scan_naiveILi256EEvPfS0_iS0__param_0];
	ld.param.u64 	%rd2, [_Z10scan_naiveILi256EEvPfS0_iS0__param_1];
	ld.param.u32 	%r5, [_Z10scan_naiveILi256EEvPfS0_iS0__param_2];
	ld.param.u64 	%rd3, [_Z10scan_naiveILi256EEvPfS0_iS0__param_3];
	mov.u32 	%r1, %tid.x;
	mov.u32 	%r2, %ctaid.x;
	mov.u32 	%r6, %ntid.x;
	mad.lo.s32 	%r3, %r2, %r6, %r1;
	setp.ge.u32 	%p1, %r3, %r5;
	shl.b32 	%r7, %r1, 2;
	mov.u32 	%r8, _ZZ10scan_naiveILi256EEvPfS0_iS0_E2sh;
	add.s32 	%r4, %r8, %r7;
	@%p1 bra 	$L__BB6_2;
	cvta.to.global.u64 	%rd4, %rd2;
	mul.wide.u32 	%rd5, %r3, 4;
	add.s64 	%rd6, %rd4, %rd5;
	ld.global.f32 	%f25, [%rd6];
	st.shared.f32 	[%r4], %f25;
	bra.uni 	$L__BB6_3;
$L__BB6_2:
	mov.b32 	%r9, 0;
	st.shared.u32 	[%r4], %r9;
$L__BB6_3:
	bar.sync 	0;
	setp.eq.s32 	%p2, %r1, 0;
	@%p2 bra 	$L__BB6_5;
	ld.shared.f32 	%f26, [%r4+-4];
	ld.shared.f32 	%f27, [%r4];
	add.f32 	%f44, %f26, %f27;
	bra.uni 	$L__BB6_6;
$L__BB6_5:
	ld.shared.f32 	%f44, [_ZZ10scan_naiveILi256EEvPfS0_iS0_E2sh];
$L__BB6_6:
	st.shared.f32 	[%r4+1024], %f44;
	bar.sync 	0;
	setp.lt.u32 	%p3, %r1, 2;
	@%p3 bra 	$L__BB6_8;
	ld.shared.f32 	%f28, [%r4+1016];
	ld.shared.f32 	%f29, [%r4+1024];
	add.f32 	%f45, %f28, %f29;
	bra.uni 	$L__BB6_9;
$L__BB6_8:
	ld.shared.f32 	%f45, [%r4+1024];
$L__BB6_9:
	st.shared.f32 	[%r4], %f45;
	bar.sync 	0;
	setp.lt.u32 	%p4, %r1, 4;
	@%p4 bra 	$L__BB6_11;
	ld.shared.f32 	%f30, [%r4+-16];
	ld.shared.f32 	%f31, [%r4];
	add.f32 	%f46, %f30, %f31;
	bra.uni 	$L__BB6_12;
$L__BB6_11:
	ld.shared.f32 	%f46, [%r4];
$L__BB6_12:
	st.shared.f32 	[%r4+1024], %f46;
	bar.sync 	0;
	setp.lt.u32 	%p5, %r1, 8;
	@%p5 bra 	$L__BB6_14;
	ld.shared.f32 	%f32, [%r4+992];
	ld.shared.f32 	%f33, [%r4+1024];
	add.f32 	%f47, %f32, %f33;
	bra.uni 	$L__BB6_15;
$L__BB6_14:
	ld.shared.f32 	%f47, [%r4+1024];
$L__BB6_15:
	st.shared.f32 	[%r4], %f47;
	bar.sync 	0;
	setp.lt.u32 	%p6, %r1, 16;
	@%p6 bra 	$L__BB6_17;
	ld.shared.f32 	%f34, [%r4+-64];
	ld.shared.f32 	%f35, [%r4];
	add.f32 	%f48, %f34, %f35;
	bra.uni 	$L__BB6_18;
$L__BB6_17:
	ld.shared.f32 	%f48, [%r4];
$L__BB6_18:
	st.shared.f32 	[%r4+1024], %f48;
	bar.sync 	0;
	setp.lt.u32 	%p7, %r1, 32;
	@%p7 bra 	$L__BB6_20;
	ld.shared.f32 	%f36, [%r4+896];
	ld.shared.f32 	%f37, [%r4+1024];
	add.f32 	%f49, %f36, %f37;
	bra.uni 	$L__BB6_21;
$L__BB6_20:
	ld.shared.f32 	%f49, [%r4+1024];
$L__BB6_21:
	st.shared.f32 	[%r4], %f49;
	bar.sync 	0;
	setp.lt.u32 	%p8, %r1, 64;
	@%p8 bra 	$L__BB6_23;
	ld.shared.f32 	%f38, [%r4+-256];
	ld.shared.f32 	%f39, [%r4];
	add.f32 	%f50, %f38, %f39;
	bra.uni 	$L__BB6_24;
$L__BB6_23:
	ld.shared.f32 	%f50, [%r4];
$L__BB6_24:
	st.shared.f32 	[%r4+1024], %f50;
	bar.sync 	0;
	setp.lt.u32 	%p9, %r1, 128;
	@%p9 bra 	$L__BB6_26;
	ld.shared.f32 	%f40, [%r4+512];
	ld.shared.f32 	%f41, [%r4+1024];
	add.f32 	%f51, %f40, %f41;
	bra.uni 	$L__BB6_27;
$L__BB6_26:
	ld.shared.f32 	%f51, [%r4+1024];
$L__BB6_27:
	setp.ne.s32 	%p10, %r1, 0;
	st.shared.f32 	[%r4], %f51;
	bar.sync 	0;
	ld.shared.f32 	%f42, [%r4];
	cvta.to.global.u64 	%rd7, %rd1;
	mul.wide.u32 	%rd8, %r3, 4;
	add.s64 	%rd9, %rd7, %rd8;
	st.global.f32 	[%rd9], %f42;
	@%p10 bra 	$L__BB6_29;
	ld.shared.f32 	%f43, [_ZZ10scan_naiveILi256EEvPfS0_iS0_E2sh+1020];
	cvta.to.global.u64 	%rd10, %rd3;
	mul.wide.u32 	%rd11, %r2, 4;
	add.s64 	%rd12, %rd10, %rd11;
	st.global.f32 	[%rd12], %f43;
$L__BB6_29:
	ret;

}
	// .globl	_Z19scan_more_efficientILi256EEvPfPKfiS0_
.visible .entry _Z19scan_more_efficientILi256EEvPfPKfiS0_(
	.param .u64 .ptr .align 1 _Z19scan_more_efficientILi256EEvPfPKfiS0__param_0,
	.param .u64 .ptr .align 1 _Z19scan_more_efficientILi256EEvPfPKfiS0__param_1,
	.param .u32 _Z19scan_more_efficientILi256EEvPfPKfiS0__param_2,
	.param .u64 .ptr .align 1 _Z19scan_more_efficientILi256EEvPfPKfiS0__param_3
)
{
	.reg .pred 	%p<21>;
	.reg .b32 	%r<19>;
	.reg .b32 	%f<53>;
	.reg .b64 	%rd<13>;
	// demoted variable
	.shared .align 4 .b8 _ZZ19scan_more_efficientILi256EEvPfPKfiS0_E2sh[1024];
	ld.param.u64 	%rd1, [_Z19scan_more_efficientILi256EEvPfPKfiS0__param_0];
	ld.param.u64 	%rd2, [_Z19scan_more_efficientILi256EEvPfPKfiS0__param_1];
	ld.param.u32 	%r14, [_Z19scan_more_efficientILi256EEvPfPKfiS0__param_2];
	ld.param.u64 	%rd3, [_Z19scan_more_efficientILi256EEvPfPKfiS0__param_3];
	mov.u32 	%r1, %tid.x;
	mov.u32 	%r2, %ctaid.x;
	mov.u32 	%r15, %ntid.x;
	mad.lo.s32 	%r3, %r2, %r15, %r1;
	setp.ge.u32 	%p1, %r3, %r14;
	shl.b32 	%r16, %r1, 2;
	mov.u32 	%r17, _ZZ19scan_more_efficientILi256EEvPfPKfiS0_E2sh;
	add.s32 	%r4, %r17, %r16;
	@%p1 bra 	$L__BB7_2;
	cvta.to.global.u64 	%rd4, %rd2;
	mul.wide.u32 	%rd5, %r3, 4;
	add.s64 	%rd6, %rd4, %rd5;
	ld.global.f32 	%f1, [%rd6];
	st.shared.f32 	[%r4], %f1;
	bra.uni 	$L__BB7_3;
$L__BB7_2:
	mov.b32 	%r18, 0;
	st.shared.u32 	[%r4], %r18;
$L__BB7_3:
	bar.sync 	0;
	add.s32 	%r5, %r1, 1;
	and.b32  	%r6, %r1, 1;
	setp.eq.s32 	%p2, %r6, 0;
	@%p2 bra 	$L__BB7_5;
	ld.shared.f32 	%f2, [%r4+-4];
	ld.shared.f32 	%f3, [%r4];
	add.f32 	%f4, %f2, %f3;
	st.shared.f32 	[%r4], %f4;
$L__BB7_5:
	bar.sync 	0;
	and.b32  	%r7, %r5, 3;
	setp.ne.s32 	%p3, %r7, 0;
	@%p3 bra 	$L__BB7_7;
	ld.shared.f32 	%f5, [%r4+-8];
	ld.shared.f32 	%f6, [%r4];
	add.f32 	%f7, %f5, %f6;
	st.shared.f32 	[%r4], %f7;
$L__BB7_7:
	bar.sync 	0;
	and.b32  	%r8, %r5, 7;
	setp.ne.s32 	%p4, %r8, 0;
	@%p4 bra 	$L__BB7_9;
	ld.shared.f32 	%f8, [%r4+-16];
	ld.shared.f32 	%f9, [%r4];
	add.f32 	%f10, %f8, %f9;
	st.shared.f32 	[%r4], %f10;
$L__BB7_9:
	bar.sync 	0;
	and.b32  	%r9, %r5, 15;
	setp.ne.s32 	%p5, %r9, 0;
	@%p5 bra 	$L__BB7_11;
	ld.shared.f32 	%f11, [%r4+-32];
	ld.shared.f32 	%f12, [%r4];
	add.f32 	%f13, %f11, %f12;
	st.shared.f32 	[%r4], %f13;
$L__BB7_11:
	bar.sync 	0;
	and.b32  	%r10, %r5, 31;
	setp.ne.s32 	%p6, %r10, 0;
	@%p6 bra 	$L__BB7_13;
	ld.shared.f32 	%f14, [%r4+-64];
	ld.shared.f32 	%f15, [%r4];
	add.f32 	%f16, %f14, %f15;
	st.shared.f32 	[%r4], %f16;
$L__BB7_13:
	bar.sync 	0;
	and.b32  	%r11, %r5, 63;
	setp.ne.s32 	%p7, %r11, 0;
	@%p7 bra 	$L__BB7_15;
	ld.shared.f32 	%f17, [%r4+-128];
	ld.shared.f32 	%f18, [%r4];
	add.f32 	%f19, %f17, %f18;
	st.shared.f32 	[%r4], %f19;
$L__BB7_15:
	bar.sync 	0;
	and.b32  	%r12, %r5, 127;
	setp.ne.s32 	%p8, %r12, 0;
	@%p8 bra 	$L__BB7_17;
	ld.shared.f32 	%f20, [%r4+-256];
	ld.shared.f32 	%f21, [%r4];
	add.f32 	%f22, %f20, %f21;
	st.shared.f32 	[%r4], %f22;
$L__BB7_17:
	bar.sync 	0;
	and.b32  	%r13, %r5, 255;
	setp.ne.s32 	%p9, %r13, 0;
	@%p9 bra 	$L__BB7_19;
	ld.shared.f32 	%f23, [%r4+-512];
	ld.shared.f32 	%f24, [%r4];
	add.f32 	%f25, %f23, %f24;
	st.shared.f32 	[%r4], %f25;
$L__BB7_19:
	bar.sync 	0;
	setp.ne.s32 	%p10, %r1, 255;
	@%p10 bra 	$L__BB7_21;
	ld.shared.f32 	%f26, [_ZZ19scan_more_efficientILi256EEvPfPKfiS0_E2sh];
	st.shared.f32 	[_ZZ19scan_more_efficientILi256EEvPfPKfiS0_E2sh+1020], %f26;
$L__BB7_21:
	setp.ne.s32 	%p11, %r13, 0;
	bar.sync 	0;
	@%p11 bra 	$L__BB7_23;
	ld.shared.f32 	%f27, [%r4];
	ld.shared.f32 	%f28, [%r4+-512];
	add.f32 	%f29, %f27, %f28;
	st.shared.f32 	[%r4], %f29;
	st.shared.f32 	[%r4+-512], %f27;
$L__BB7_23:
	setp.ne.s32 	%p12, %r12, 0;
	bar.sync 	0;
	@%p12 bra 	$L__BB7_25;
	ld.shared.f32 	%f30, [%r4];
	ld.shared.f32 	%f31, [%r4+-256];
	add.f32 	%f32, %f30, %f31;
	st.shared.f32 	[%r4], %f32;
	st.shared.f32 	[%r4+-256], %f30;
$L__BB7_25:
	setp.ne.s32 	%p13, %r11, 0;
	bar.sync 	0;
	@%p13 bra 	$L__BB7_27;
	ld.shared.f32 	%f33, [%r4];
	ld.shared.f32 	%f34, [%r4+-128];
	add.f32 	%f35, %f33, %f34;
	st.shared.f32 	[%r4], %f35;
	st.shared.f32 	[%r4+-128], %f33;
$L__BB7_27:
	setp.ne.s32 	%p14, %r10, 0;
	bar.sync 	0;
	@%p14 bra 	$L__BB7_29;
	ld.shared.f32 	%f36, [%r4];
	ld.shared.f32 	%f37, [%r4+-64];
	add.f32 	%f38, %f36, %f37;
	st.shared.f32 	[%r4], %f38;
	st.shared.f32 	[%r4+-64], %f36;
$L__BB7_29:
	setp.ne.s32 	%p15, %r9, 0;
	bar.sync 	0;
	@%p15 bra 	$L__BB7_31;
	ld.shared.f32 	%f39, [%r4];
	ld.shared.f32 	%f40, [%r4+-32];
	add.f32 	%f41, %f39, %f40;
	st.shared.f32 	[%r4], %f41;
	st.shared.f32 	[%r4+-32], %f39;
$L__BB7_31:
	setp.ne.s32 	%p16, %r8, 0;
	bar.sync 	0;
	@%p16 bra 	$L__BB7_33;
	ld.shared.f32 	%f42, [%r4];
	ld.shared.f32 	%f43, [%r4+-16];
	add.f32 	%f44, %f42, %f43;
	st.shared.f32 	[%r4], %f44;
	st.shared.f32 	[%r4+-16], %f42;
$L__BB7_33:
	setp.ne.s32 	%p17, %r7, 0;
	bar.sync 	0;
	@%p17 bra 	$L__BB7_35;
	ld.shared.f32 	%f45, [%r4];
	ld.shared.f32 	%f46, [%r4+-8];
	add.f32 	%f47, %f45, %f46;
	st.shared.f32 	[%r4], %f47;
	st.shared.f32 	[%r4+-8], %f45;
$L__BB7_35:
	setp.eq.s32 	%p18, %r6, 0;
	bar.sync 	0;
	@%p18 bra 	$L__BB7_37;
	ld.shared.f32 	%f48, [%r4];
	ld.shared.f32 	%f49, [%r4+-4];
	add.f32 	%f50, %f48, %f49;
	st.shared.f32 	[%r4], %f50;
	st.shared.f32 	[%r4+-4], %f48;
$L__BB7_37:
	setp.ge.u32 	%p19, %r3, %r14;
	bar.sync 	0;
	@%p19 bra 	$L__BB7_39;
	ld.shared.f32 	%f51, [%r4];
	cvta.to.global.u64 	%rd7, %rd1;
	mul.wide.u32 	%rd8, %r3, 4;
	add.s64 	%rd9, %rd7, %rd8;
	st.global.f32 	[%rd9], %f51;
$L__BB7_39:
	setp.ne.s32 	%p20, %r1, 0;
	@%p20 bra 	$L__BB7_41;
	ld.shared.f32 	%f52, [_ZZ19scan_more_efficientILi256EEvPfPKfiS0_E2sh+1020];
	cvta.to.global.u64 	%rd10, %rd3;
	mul.wide.u32 	%rd11, %r2, 4;
	add.s64 	%rd12, %rd10, %rd11;
	st.global.f32 	[%rd12], %f52;
$L__BB7_41:
	ret;

}
	// .globl	_Z19scan_work_efficientILi256EEvPfPKfiS0_
.visible .entry _Z19scan_work_efficientILi256EEvPfPKfiS0_(
	.param .u64 .ptr .align 1 _Z19scan_work_efficientILi256EEvPfPKfiS0__param_0,
	.param .u64 .ptr .align 1 _Z19scan_work_efficientILi256EEvPfPKfiS0__param_1,
	.param .u32 _Z19scan_work_efficientILi256EEvPfPKfiS0__param_2,
	.param .u64 .ptr .align 1 _Z19scan_work_efficientILi256EEvPfPKfiS0__param_3
)
{
	.reg .pred 	%p<25>;
	.reg .b32 	%r<30>;
	.reg .b32 	%f<61>;
	.reg .b64 	%rd<17>;
	// demoted variable
	.shared .align 4 .b8 _ZZ19scan_work_efficientILi256EEvPfPKfiS0_E2sh[2048];
	ld.param.u64 	%rd4, [_Z19scan_work_efficientILi256EEvPfPKfiS0__param_0];
	ld.param.u64 	%rd5, [_Z19scan_work_efficientILi256EEvPfPKfiS0__param_1];
	ld.param.u32 	%r6, [_Z19scan_work_efficientILi256EEvPfPKfiS0__param_2];
	ld.param.u64 	%rd3, [_Z19scan_work_efficientILi256EEvPfPKfiS0__param_3];
	cvta.to.global.u64 	%rd1, %rd4;
	cvta.to.global.u64 	%rd2, %rd5;
	mov.u32 	%r1, %tid.x;
	mov.u32 	%r2, %ctaid.x;
	shl.b32 	%r7, %r2, 9;
	add.s32 	%r3, %r7, %r1;
	add.s32 	%r4, %r3, 256;
	setp.ge.u32 	%p1, %r3, %r6;
	shl.b32 	%r8, %r1, 2;
	mov.u32 	%r9, _ZZ19scan_work_efficientILi256EEvPfPKfiS0_E2sh;
	add.s32 	%r5, %r9, %r8;
	@%p1 bra 	$L__BB8_2;
	mul.wide.u32 	%rd6, %r3, 4;
	add.s64 	%rd7, %rd2, %rd6;
	ld.global.f32 	%f1, [%rd7];
	st.shared.f32 	[%r5], %f1;
	bra.uni 	$L__BB8_3;
$L__BB8_2:
	mov.b32 	%r10, 0;
	st.shared.u32 	[%r5], %r10;
$L__BB8_3:
	setp.eq.s32 	%p2, %r4, 0;
	@%p2 bra 	$L__BB8_5;
	mul.wide.u32 	%rd8, %r4, 4;
	add.s64 	%rd9, %rd2, %rd8;
	ld.global.f32 	%f2, [%rd9];
	st.shared.f32 	[%r5+1024], %f2;
	bra.uni 	$L__BB8_6;
$L__BB8_5:
	mov.b32 	%r11, 0;
	st.shared.u32 	[%r5+1024], %r11;
$L__BB8_6:
	bar.sync 	0;
	setp.gt.u32 	%p3, %r1, 255;
	@%p3 bra 	$L__BB8_8;
	add.s32 	%r13, %r5, %r8;
	ld.shared.f32 	%f3, [%r13];
	ld.shared.f32 	%f4, [%r13+4];
	add.f32 	%f5, %f3, %f4;
	st.shared.f32 	[%r13+4], %f5;
$L__BB8_8:
	bar.sync 	0;
	setp.gt.u32 	%p4, %r1, 127;
	@%p4 bra 	$L__BB8_10;
	mad.lo.s32 	%r14, %r1, 12, %r5;
	ld.shared.f32 	%f6, [%r14+4];
	ld.shared.f32 	%f7, [%r14+12];
	add.f32 	%f8, %f6, %f7;
	st.shared.f32 	[%r14+12], %f8;
$L__BB8_10:
	bar.sync 	0;
	setp.gt.u32 	%p5, %r1, 63;
	@%p5 bra 	$L__BB8_12;
	mad.lo.s32 	%r15, %r1, 28, %r5;
	ld.shared.f32 	%f9, [%r15+12];
	ld.shared.f32 	%f10, [%r15+28];
	add.f32 	%f11, %f9, %f10;
	st.shared.f32 	[%r15+28], %f11;
$L__BB8_12:
	bar.sync 	0;
	setp.gt.u32 	%p6, %r1, 31;
	@%p6 bra 	$L__BB8_14;
	mad.lo.s32 	%r16, %r1, 60, %r5;
	ld.shared.f32 	%f12, [%r16+28];
	ld.shared.f32 	%f13, [%r16+60];
	add.f32 	%f14, %f12, %f13;
	st.shared.f32 	[%r16+60], %f14;
$L__BB8_14:
	bar.sync 	0;
	setp.gt.u32 	%p7, %r1, 15;
	@%p7 bra 	$L__BB8_16;
	mad.lo.s32 	%r17, %r1, 124, %r5;
	ld.shared.f32 	%f15, [%r17+60];
	ld.shared.f32 	%f16, [%r17+124];
	add.f32 	%f17, %f15, %f16;
	st.shared.f32 	[%r17+124], %f17;
$L__BB8_16:
	bar.sync 	0;
	setp.gt.u32 	%p8, %r1, 7;
	@%p8 bra 	$L__BB8_18;
	mad.lo.s32 	%r18, %r1, 252, %r5;
	ld.shared.f32 	%f18, [%r18+124];
	ld.shared.f32 	%f19, [%r18+252];
	add.f32 	%f20, %f18, %f19;
	st.shared.f32 	[%r18+252], %f20;
$L__BB8_18:
	bar.sync 	0;
	setp.gt.u32 	%p9, %r1, 3;
	@%p9 bra 	$L__BB8_20;
	mad.lo.s32 	%r19, %r1, 508, %r5;
	ld.shared.f32 	%f21, [%r19+252];
	ld.shared.f32 	%f22, [%r19+508];
	add.f32 	%f23, %f21, %f22;
	st.shared.f32 	[%r19+508], %f23;
$L__BB8_20:
	bar.sync 	0;
	setp.gt.u32 	%p10, %r1, 1;
	@%p10 bra 	$L__BB8_22;
	mad.lo.s32 	%r20, %r1, 1020, %r5;
	ld.shared.f32 	%f24, [%r20+508];
	ld.shared.f32 	%f25, [%r20+1020];
	add.f32 	%f26, %f24, %f25;
	st.shared.f32 	[%r20+1020], %f26;
$L__BB8_22:
	bar.sync 	0;
	setp.ne.s32 	%p11, %r1, 0;
	@%p11 bra 	$L__BB8_24;
	ld.shared.f32 	%f27, [_ZZ19scan_work_efficientILi256EEvPfPKfiS0_E2sh+1020];
	ld.shared.f32 	%f28, [_ZZ19scan_work_efficientILi256EEvPfPKfiS0_E2sh+2044];
	add.f32 	%f29, %f27, %f28;
	st.shared.f32 	[_ZZ19scan_work_efficientILi256EEvPfPKfiS0_E2sh+2044], %f29;
$L__BB8_24:
	setp.ne.s32 	%p12, %r1, 0;
	bar.sync 	0;
	@%p12 bra 	$L__BB8_26;
	ld.shared.f32 	%f30, [_ZZ19scan_work_efficientILi256EEvPfPKfiS0_E2sh];
	st.shared.f32 	[_ZZ19scan_work_efficientILi256EEvPfPKfiS0_E2sh+2044], %f30;
$L__BB8_26:
	setp.ne.s32 	%p13, %r1, 0;
	bar.sync 	0;
	@%p13 bra 	$L__BB8_28;
	ld.shared.f32 	%f31, [_ZZ19scan_work_efficientILi256EEvPfPKfiS0_E2sh+2044];
	ld.shared.f32 	%f32, [_ZZ19scan_work_efficientILi256EEvPfPKfiS0_E2sh+1020];
	add.f32 	%f33, %f31, %f32;
	st.shared.f32 	[_ZZ19scan_work_efficientILi256EEvPfPKfiS0_E2sh+2044], %f33;
	st.shared.f32 	[_ZZ19scan_work_efficientILi256EEvPfPKfiS0_E2sh+1020], %f31;
$L__BB8_28:
	setp.gt.u32 	%p14, %r1, 1;
	bar.sync 	0;
	@%p14 bra 	$L__BB8_30;
	mad.lo.s32 	%r21, %r1, 1020, %r5;
	ld.shared.f32 	%f34, [%r21+1020];
	ld.shared.f32 	%f35, [%r21+508];
	add.f32 	%f36, %f34, %f35;
	st.shared.f32 	[%r21+1020], %f36;
	st.shared.f32 	[%r21+508], %f34;
$L__BB8_30:
	setp.gt.u32 	%p15, %r1, 3;
	bar.sync 	0;
	@%p15 bra 	$L__BB8_32;
	mad.lo.s32 	%r22, %r1, 508, %r5;
	ld.shared.f32 	%f37, [%r22+508];
	ld.shared.f32 	%f38, [%r22+252];
	add.f32 	%f39, %f37, %f38;
	st.shared.f32 	[%r22+508], %f39;
	st.shared.f32 	[%r22+252], %f37;
$L__BB8_32:
	setp.gt.u32 	%p16, %r1, 7;
	bar.sync 	0;
	@%p16 bra 	$L__BB8_34;
	mad.lo.s32 	%r23, %r1, 252, %r5;
	ld.shared.f32 	%f40, [%r23+252];
	ld.shared.f32 	%f41, [%r23+124];
	add.f32 	%f42, %f40, %f41;
	st.shared.f32 	[%r23+252], %f42;
	st.shared.f32 	[%r23+124], %f40;
$L__BB8_34:
	setp.gt.u32 	%p17, %r1, 15;
	bar.sync 	0;
	@%p17 bra 	$L__BB8_36;
	mad.lo.s32 	%r24, %r1, 124, %r5;
	ld.shared.f32 	%f43, [%r24+124];
	ld.shared.f32 	%f44, [%r24+60];
	add.f32 	%f45, %f43, %f44;
	st.shared.f32 	[%r24+124], %f45;
	st.shared.f32 	[%r24+60], %f43;
$L__BB8_36:
	setp.gt.u32 	%p18, %r1, 31;
	bar.sync 	0;
	@%p18 bra 	$L__BB8_38;
	mad.lo.s32 	%r25, %r1, 60, %r5;
	ld.shared.f32 	%f46, [%r25+60];
	ld.shared.f32 	%f47, [%r25+28];
	add.f32 	%f48, %f46, %f47;
	st.shared.f32 	[%r25+60], %f48;
	st.shared.f32 	[%r25+28], %f46;
$L__BB8_38:
	setp.gt.u32 	%p19, %r1, 63;
	bar.sync 	0;
	@%p19 bra 	$L__BB8_40;
	mad.lo.s32 	%r26, %r1, 28, %r5;
	ld.shared.f32 	%f49, [%r26+28];
	ld.shared.f32 	%f50, [%r26+12];
	add.f32 	%f51, %f49, %f50;
	st.shared.f32 	[%r26+28], %f51;
	st.shared.f32 	[%r26+12], %f49;
$L__BB8_40:
	setp.gt.u32 	%p20, %r1, 127;
	bar.sync 	0;
	@%p20 bra 	$L__BB8_42;
	mad.lo.s32 	%r27, %r1, 12, %r5;
	ld.shared.f32 	%f52, [%r27+12];
	ld.shared.f32 	%f53, [%r27+4];
	add.f32 	%f54, %f52, %f53;
	st.shared.f32 	[%r27+12], %f54;
	st.shared.f32 	[%r27+4], %f52;
$L__BB8_42:
	setp.gt.u32 	%p21, %r1, 255;
	bar.sync 	0;
	@%p21 bra 	$L__BB8_44;
	add.s32 	%r29, %r5, %r8;
	ld.shared.f32 	%f55, [%r29+4];
	ld.shared.f32 	%f56, [%r29];
	add.f32 	%f57, %f55, %f56;
	st.shared.f32 	[%r29+4], %f57;
	st.shared.f32 	[%r29], %f55;
$L__BB8_44:
	setp.ge.u32 	%p22, %r3, %r6;
	bar.sync 	0;
	@%p22 bra 	$L__BB8_46;
	ld.shared.f32 	%f58, [%r5];
	mul.wide.u32 	%rd10, %r3, 4;
	add.s64 	%rd11, %rd1, %rd10;
	st.global.f32 	[%rd11], %f58;
$L__BB8_46:
	setp.ge.u32 	%p23, %r4, %r6;
	@%p23 bra 	$L__BB8_48;
	ld.shared.f32 	%f59, [%r5+1024];
	mul.wide.u32 	%rd12, %r4, 4;
	add.s64 	%rd13, %rd1, %rd12;
	st.global.f32 	[%rd13], %f59;
$L__BB8_48:
	setp.ne.s32 	%p24, %r1, 0;
	@%p24 bra 	$L__BB8_50;
	ld.shared.f32 	%f60, [_ZZ19scan_work_efficientILi256EEvPfPKfiS0_E2sh+2044];
	cvta.to.global.u64 	%rd14, %rd3;
	mul.wide.u32 	%rd15, %r2, 4;
	add.s64 	%rd16, %rd14, %rd15;
	st.global.f32 	[%rd16], %f60;
$L__BB8_50:
	ret;

}
	// .globl	_Z18scan_conflict_freeILi256EEvPfPKfiS0_
.visible .entry _Z18scan_conflict_freeILi256EEvPfPKfiS0_(
	.param .u64 .ptr .align 1 _Z18scan_conflict_freeILi256EEvPfPKfiS0__param_0,
	.param .u64 .ptr .align 1 _Z18scan_conflict_freeILi256EEvPfPKfiS0__param_1,
	.param .u32 _Z18scan_conflict_freeILi256EEvPfPKfiS0__param_2,
	.param .u64 .ptr .align 1 _Z18scan_conflict_freeILi256EEvPfPKfiS0__param_3
)
{
	.reg .pred 	%p<25>;
	.reg .b32 	%r<127>;
	.reg .b32 	%f<61>;
	.reg .b64 	%rd<13>;
	// demoted variable
	.shared .align 4 .b8 _ZZ18scan_conflict_freeILi256EEvPfPKfiS0_E2sh[2112];
	ld.param.u64 	%rd3, [_Z18scan_conflict_freeILi256EEvPfPKfiS0__param_0];
	ld.param.u64 	%rd5, [_Z18scan_conflict_freeILi256EEvPfPKfiS0__param_1];
	ld.param.u32 	%r14, [_Z18scan_conflict_freeILi256EEvPfPKfiS0__param_2];
	ld.param.u64 	%rd4, [_Z18scan_conflict_freeILi256EEvPfPKfiS0__param_3];
	cvta.to.global.u64 	%rd6, %rd5;
	mov.u32 	%r1, %tid.x;
	mov.u32 	%r2, %ctaid.x;
	mov.u32 	%r15, %ntid.x;
	mul.lo.s32 	%r3, %r2, %r15;
	add.s32 	%r16, %r3, %r1;
	shl.b32 	%r4, %r1, 1;
	shr.u32 	%r17, %r1, 4;
	add.s32 	%r5, %r4, %r17;
	shr.u32 	%r18, %r1, 9;
	add.s32 	%r19, %r5, %r18;
	or.b32  	%r6, %r4, 1;
	shr.u32 	%r20, %r4, 5;
	add.s32 	%r7, %r20, %r4;
	shl.b32 	%r8, %r16, 1;
	setp.ge.u32 	%p1, %r8, %r14;
	mul.wide.u32 	%rd7, %r8, 4;
	add.s64 	%rd1, %rd6, %rd7;
	shl.b32 	%r21, %r19, 2;
	mov.u32 	%r22, _ZZ18scan_conflict_freeILi256EEvPfPKfiS0_E2sh;
	add.s32 	%r9, %r22, %r21;
	@%p1 bra 	$L__BB9_2;
	ld.global.f32 	%f1, [%rd1];
	st.shared.f32 	[%r9], %f1;
	bra.uni 	$L__BB9_3;
$L__BB9_2:
	mov.b32 	%r23, 0;
	st.shared.u32 	[%r9], %r23;
$L__BB9_3:
	shl.b32 	%r24, %r3, 1;
	add.s32 	%r10, %r6, %r24;
	setp.ge.u32 	%p2, %r10, %r14;
	shr.u32 	%r25, %r6, 10;
	add.s32 	%r26, %r7, %r25;
	shl.b32 	%r27, %r26, 2;
	add.s32 	%r11, %r22, %r27;
	@%p2 bra 	$L__BB9_5;
	ld.global.f32 	%f2, [%rd1+4];
	st.shared.f32 	[%r11+4], %f2;
	bra.uni 	$L__BB9_6;
$L__BB9_5:
	mov.b32 	%r29, 0;
	st.shared.u32 	[%r11+4], %r29;
$L__BB9_6:
	bar.sync 	0;
	setp.gt.u32 	%p3, %r1, 255;
	shl.b32 	%r30, %r5, 2;
	add.s32 	%r12, %r22, %r30;
	shl.b32 	%r32, %r7, 2;
	add.s32 	%r13, %r22, %r32;
	@%p3 bra 	$L__BB9_8;
	ld.shared.f32 	%f3, [%r12];
	ld.shared.f32 	%f4, [%r13+4];
	add.f32 	%f5, %f3, %f4;
	st.shared.f32 	[%r13+4], %f5;
$L__BB9_8:
	bar.sync 	0;
	setp.gt.u32 	%p4, %r1, 127;
	@%p4 bra 	$L__BB9_10;
	shl.b32 	%r33, %r1, 2;
	add.s32 	%r34, %r6, %r4;
	shr.u32 	%r35, %r34, 5;
	add.s32 	%r36, %r35, %r33;
	shl.b32 	%r37, %r36, 2;
	add.s32 	%r39, %r22, %r37;
	ld.shared.f32 	%f6, [%r39+4];
	shr.u32 	%r40, %r33, 5;
	add.s32 	%r41, %r40, %r33;
	shl.b32 	%r42, %r41, 2;
	add.s32 	%r43, %r22, %r42;
	ld.shared.f32 	%f7, [%r43+12];
	add.f32 	%f8, %f6, %f7;
	st.shared.f32 	[%r43+12], %f8;
$L__BB9_10:
	bar.sync 	0;
	setp.gt.u32 	%p5, %r1, 63;
	@%p5 bra 	$L__BB9_12;
	shl.b32 	%r44, %r1, 3;
	shr.u32 	%r45, %r44, 5;
	add.s32 	%r46, %r45, %r44;
	shl.b32 	%r47, %r46, 2;
	add.s32 	%r49, %r22, %r47;
	ld.shared.f32 	%f9, [%r49+12];
	ld.shared.f32 	%f10, [%r49+28];
	add.f32 	%f11, %f9, %f10;
	st.shared.f32 	[%r49+28], %f11;
$L__BB9_12:
	bar.sync 	0;
	setp.gt.u32 	%p6, %r1, 31;
	@%p6 bra 	$L__BB9_14;
	shl.b32 	%r50, %r1, 4;
	shr.u32 	%r51, %r50, 5;
	add.s32 	%r52, %r51, %r50;
	shl.b32 	%r53, %r52, 2;
	add.s32 	%r55, %r22, %r53;
	ld.shared.f32 	%f12, [%r55+28];
	ld.shared.f32 	%f13, [%r55+60];
	add.f32 	%f14, %f12, %f13;
	st.shared.f32 	[%r55+60], %f14;
$L__BB9_14:
	bar.sync 	0;
	setp.gt.u32 	%p7, %r1, 15;
	@%p7 bra 	$L__BB9_16;
	shl.b32 	%r56, %r1, 5;
	mad.lo.s32 	%r58, %r1, 132, %r22;
	ld.shared.f32 	%f15, [%r58+60];
	add.s32 	%r59, %r1, %r56;
	shl.b32 	%r60, %r59, 2;
	add.s32 	%r61, %r22, %r60;
	ld.shared.f32 	%f16, [%r61+124];
	add.f32 	%f17, %f15, %f16;
	st.shared.f32 	[%r61+124], %f17;
$L__BB9_16:
	bar.sync 	0;
	setp.gt.u32 	%p8, %r1, 7;
	@%p8 bra 	$L__BB9_18;
	shl.b32 	%r62, %r1, 6;
	shr.u32 	%r63, %r62, 5;
	add.s32 	%r64, %r63, %r62;
	shl.b32 	%r65, %r64, 2;
	add.s32 	%r67, %r22, %r65;
	ld.shared.f32 	%f18, [%r67+124];
	ld.shared.f32 	%f19, [%r67+256];
	add.f32 	%f20, %f18, %f19;
	st.shared.f32 	[%r67+256], %f20;
$L__BB9_18:
	bar.sync 	0;
	setp.gt.u32 	%p9, %r1, 3;
	@%p9 bra 	$L__BB9_20;
	shl.b32 	%r68, %r1, 7;
	shr.u32 	%r69, %r68, 5;
	add.s32 	%r70, %r68, %r69;
	shl.b32 	%r71, %r70, 2;
	add.s32 	%r73, %r22, %r71;
	ld.shared.f32 	%f21, [%r73+256];
	ld.shared.f32 	%f22, [%r73+520];
	add.f32 	%f23, %f21, %f22;
	st.shared.f32 	[%r73+520], %f23;
$L__BB9_20:
	bar.sync 	0;
	setp.gt.u32 	%p10, %r1, 1;
	@%p10 bra 	$L__BB9_22;
	shl.b32 	%r74, %r1, 8;
	shr.u32 	%r75, %r74, 5;
	add.s32 	%r76, %r74, %r75;
	shl.b32 	%r77, %r76, 2;
	add.s32 	%r79, %r22, %r77;
	ld.shared.f32 	%f24, [%r79+520];
	ld.shared.f32 	%f25, [%r79+1048];
	add.f32 	%f26, %f24, %f25;
	st.shared.f32 	[%r79+1048], %f26;
$L__BB9_22:
	bar.sync 	0;
	setp.ne.s32 	%p11, %r1, 0;
	@%p11 bra 	$L__BB9_24;
	ld.shared.f32 	%f27, [_ZZ18scan_conflict_freeILi256EEvPfPKfiS0_E2sh+1048];
	ld.shared.f32 	%f28, [_ZZ18scan_conflict_freeILi256EEvPfPKfiS0_E2sh+2104];
	add.f32 	%f29, %f27, %f28;
	st.shared.f32 	[_ZZ18scan_conflict_freeILi256EEvPfPKfiS0_E2sh+2104], %f29;
$L__BB9_24:
	setp.ne.s32 	%p12, %r1, 0;
	bar.sync 	0;
	@%p12 bra 	$L__BB9_26;
	ld.shared.f32 	%f30, [_ZZ18scan_conflict_freeILi256EEvPfPKfiS0_E2sh];
	st.shared.f32 	[_ZZ18scan_conflict_freeILi256EEvPfPKfiS0_E2sh+2104], %f30;
$L__BB9_26:
	setp.ne.s32 	%p13, %r1, 0;
	bar.sync 	0;
	@%p13 bra 	$L__BB9_28;
	ld.shared.f32 	%f31, [_ZZ18scan_conflict_freeILi256EEvPfPKfiS0_E2sh+2104];
	ld.shared.f32 	%f32, [_ZZ18scan_conflict_freeILi256EEvPfPKfiS0_E2sh+1048];
	add.f32 	%f33, %f31, %f32;
	st.shared.f32 	[_ZZ18scan_conflict_freeILi256EEvPfPKfiS0_E2sh+2104], %f33;
	st.shared.f32 	[_ZZ18scan_conflict_freeILi256EEvPfPKfiS0_E2sh+1048], %f31;
$L__BB9_28:
	setp.gt.u32 	%p14, %r1, 1;
	bar.sync 	0;
	@%p14 bra 	$L__BB9_30;
	shl.b32 	%r80, %r1, 8;
	shr.u32 	%r81, %r80, 5;
	add.s32 	%r82, %r80, %r81;
	shl.b32 	%r83, %r82, 2;
	add.s32 	%r85, %r22, %r83;
	ld.shared.f32 	%f34, [%r85+1048];
	ld.shared.f32 	%f35, [%r85+520];
	add.f32 	%f36, %f34, %f35;
	st.shared.f32 	[%r85+1048], %f36;
	st.shared.f32 	[%r85+520], %f34;
$L__BB9_30:
	setp.gt.u32 	%p15, %r1, 3;
	bar.sync 	0;
	@%p15 bra 	$L__BB9_32;
	shl.b32 	%r86, %r1, 7;
	shr.u32 	%r87, %r86, 5;
	add.s32 	%r88, %r86, %r87;
	shl.b32 	%r89, %r88, 2;
	add.s32 	%r91, %r22, %r89;
	ld.shared.f32 	%f37, [%r91+520];
	ld.shared.f32 	%f38, [%r91+256];
	add.f32 	%f39, %f37, %f38;
	st.shared.f32 	[%r91+520], %f39;
	st.shared.f32 	[%r91+256], %f37;
$L__BB9_32:
	setp.gt.u32 	%p16, %r1, 7;
	bar.sync 	0;
	@%p16 bra 	$L__BB9_34;
	shl.b32 	%r92, %r1, 6;
	shr.u32 	%r93, %r92, 5;
	add.s32 	%r94, %r93, %r92;
	shl.b32 	%r96, %r94, 2;
	add.s32 	%r97, %r22, %r96;
	ld.shared.f32 	%f40, [%r97+256];
	ld.shared.f32 	%f41, [%r97+124];
	add.f32 	%f42, %f40, %f41;
	st.shared.f32 	[%r97+256], %f42;
	st.shared.f32 	[%r97+124], %f40;
$L__BB9_34:
	setp.gt.u32 	%p17, %r1, 15;
	bar.sync 	0;
	@%p17 bra 	$L__BB9_36;
	shl.b32 	%r98, %r1, 5;
	add.s32 	%r99, %r1, %r98;
	mad.lo.s32 	%r101, %r1, 132, %r22;
	ld.shared.f32 	%f43, [%r101+124];
	shl.b32 	%r102, %r99, 2;
	add.s32 	%r103, %r22, %r102;
	ld.shared.f32 	%f44, [%r103+60];
	add.f32 	%f45, %f43, %f44;
	st.shared.f32 	[%r101+124], %f45;
	st.shared.f32 	[%r103+60], %f43;
$L__BB9_36:
	setp.gt.u32 	%p18, %r1, 31;
	bar.sync 	0;
	@%p18 bra 	$L__BB9_38;
	shl.b32 	%r104, %r1, 4;
	shr.u32 	%r105, %r104, 5;
	add.s32 	%r106, %r105, %r104;
	shl.b32 	%r108, %r106, 2;
	add.s32 	%r109, %r22, %r108;
	ld.shared.f32 	%f46, [%r109+60];
	ld.shared.f32 	%f47, [%r109+28];
	add.f32 	%f48, %f46, %f47;
	st.shared.f32 	[%r109+60], %f48;
	st.shared.f32 	[%r109+28], %f46;
$L__BB9_38:
	setp.gt.u32 	%p19, %r1, 63;
	bar.sync 	0;
	@%p19 bra 	$L__BB9_40;
	shl.b32 	%r110, %r1, 3;
	shr.u32 	%r111, %r110, 5;
	add.s32 	%r112, %r111, %r110;
	shl.b32 	%r114, %r112, 2;
	add.s32 	%r115, %r22, %r114;
	ld.shared.f32 	%f49, [%r115+28];
	ld.shared.f32 	%f50, [%r115+12];
	add.f32 	%f51, %f49, %f50;
	st.shared.f32 	[%r115+28], %f51;
	st.shared.f32 	[%r115+12], %f49;
$L__BB9_40:
	setp.gt.u32 	%p20, %r1, 127;
	bar.sync 	0;
	@%p20 bra 	$L__BB9_42;
	shl.b32 	%r116, %r1, 2;
	add.s32 	%r117, %r6, %r4;
	shr.u32 	%r118, %r116, 5;
	add.s32 	%r119, %r118, %r116;
	shr.u32 	%r120, %r117, 5;
	add.s32 	%r121, %r120, %r116;
	shl.b32 	%r122, %r119, 2;
	add.s32 	%r124, %r22, %r122;
	ld.shared.f32 	%f52, [%r124+12];
	shl.b32 	%r125, %r121, 2;
	add.s32 	%r126, %r22, %r125;
	ld.shared.f32 	%f53, [%r126+4];
	add.f32 	%f54, %f52, %f53;
	st.shared.f32 	[%r124+12], %f54;
	st.shared.f32 	[%r126+4], %f52;
$L__BB9_42:
	setp.gt.u32 	%p21, %r1, 255;
	bar.sync 	0;
	@%p21 bra 	$L__BB9_44;
	ld.shared.f32 	%f55, [%r13+4];
	ld.shared.f32 	%f56, [%r12];
	add.f32 	%f57, %f55, %f56;
	st.shared.f32 	[%r13+4], %f57;
	st.shared.f32 	[%r12], %f55;
$L__BB9_44:
	setp.ge.u32 	%p22, %r8, %r14;
	bar.sync 	0;
	cvta.to.global.u64 	%rd8, %rd3;
	add.s64 	%rd2, %rd8, %rd7;
	@%p22 bra 	$L__BB9_46;
	ld.shared.f32 	%f58, [%r9];
	st.global.f32 	[%rd2], %f58;
$L__BB9_46:
	setp.ge.u32 	%p23, %r10, %r14;
	@%p23 bra 	$L__BB9_48;
	ld.shared.f32 	%f59, [%r11+4];
	st.global.f32 	[%rd2+4], %f59;
$L__BB9_48:
	setp.ne.s32 	%p24, %r1, 0;
	@%p24 bra 	$L__BB9_50;
	ld.shared.f32 	%f60, [_ZZ18scan_conflict_freeILi256EEvPfPKfiS0_E2sh+2104];
	cvta.to.global.u64 	%rd10, %rd4;
	mul.wide.u32 	%rd11, %r2, 4;
	add.s64 	%rd12, %rd10, %rd11;
	st.global.f32 	[%rd12], %f60;
$L__BB9_50:
	ret;

}
	// .globl	_Z26scan_conflict_free_swizzleILi256EEvPfPKfiS0_
.visible .entry _Z26scan_conflict_free_swizzleILi256EEvPfPKfiS0_(
	.param .u64 .ptr .align 1 _Z26scan_conflict_free_swizzleILi256EEvPfPKfiS0__param_0,
	.param .u64 .ptr .align 1 _Z26scan_conflict_free_swizzleILi256EEvPfPKfiS0__param_1,
	.param .u32 _Z26scan_conflict_free_swizzleILi256EEvPfPKfiS0__param_2,
	.param .u64 .ptr .align 1 _Z26scan_conflict_free_swizzleILi256EEvPfPKfiS0__param_3
)
{
	.reg .pred 	%p<25>;
	.reg .b32 	%r<186>;
	.reg .b32 	%f<61>;
	.reg .b64 	%rd<13>;
	// demoted variable
	.shared .align 4 .b8 _ZZ26scan_conflict_free_swizzleILi256EEvPfPKfiS0_E2sh[2048];
	ld.param.u64 	%rd3, [_Z26scan_conflict_free_swizzleILi256EEvPfPKfiS0__param_0];
	ld.param.u64 	%rd5, [_Z26scan_conflict_free_swizzleILi256EEvPfPKfiS0__param_1];
	ld.param.u32 	%r10, [_Z26scan_conflict_free_swizzleILi256EEvPfPKfiS0__param_2];
	ld.param.u64 	%rd4, [_Z26scan_conflict_free_swizzleILi256EEvPfPKfiS0__param_3];
	cvta.to.global.u64 	%rd6, %rd5;
	mov.u32 	%r1, %tid.x;
	mov.u32 	%r2, %ctaid.x;
	mov.u32 	%r11, %ntid.x;
	mul.lo.s32 	%r3, %r2, %r11;
	add.s32 	%r12, %r3, %r1;
	shl.b32 	%r4, %r1, 1;
	shr.u32 	%r13, %r1, 3;
	xor.b32  	%r14, %r4, %r13;
	or.b32  	%r5, %r4, 1;
	shl.b32 	%r6, %r12, 1;
	setp.ge.u32 	%p1, %r6, %r10;
	mul.wide.u32 	%rd7, %r6, 4;
	add.s64 	%rd1, %rd6, %rd7;
	shl.b32 	%r15, %r14, 2;
	mov.u32 	%r16, _ZZ26scan_conflict_free_swizzleILi256EEvPfPKfiS0_E2sh;
	add.s32 	%r7, %r16, %r15;
	@%p1 bra 	$L__BB10_2;
	ld.global.f32 	%f1, [%rd1];
	st.shared.f32 	[%r7], %f1;
	bra.uni 	$L__BB10_3;
$L__BB10_2:
	mov.b32 	%r17, 0;
	st.shared.u32 	[%r7], %r17;
$L__BB10_3:
	shl.b32 	%r18, %r3, 1;
	add.s32 	%r8, %r5, %r18;
	setp.ge.u32 	%p2, %r8, %r10;
	shr.u32 	%r19, %r5, 4;
	xor.b32  	%r20, %r19, %r5;
	shl.b32 	%r21, %r20, 2;
	add.s32 	%r9, %r16, %r21;
	@%p2 bra 	$L__BB10_5;
	ld.global.f32 	%f2, [%rd1+4];
	st.shared.f32 	[%r9], %f2;
	bra.uni 	$L__BB10_6;
$L__BB10_5:
	mov.b32 	%r23, 0;
	st.shared.u32 	[%r9], %r23;
$L__BB10_6:
	bar.sync 	0;
	setp.gt.u32 	%p3, %r1, 255;
	@%p3 bra 	$L__BB10_8;
	ld.shared.f32 	%f3, [%r7];
	ld.shared.f32 	%f4, [%r9];
	add.f32 	%f5, %f3, %f4;
	st.shared.f32 	[%r9], %f5;
$L__BB10_8:
	bar.sync 	0;
	setp.gt.u32 	%p4, %r1, 127;
	@%p4 bra 	$L__BB10_10;
	shl.b32 	%r24, %r1, 2;
	or.b32  	%r25, %r24, 3;
	add.s32 	%r26, %r5, %r4;
	shr.u32 	%r27, %r26, 4;
	xor.b32  	%r28, %r27, %r26;
	shl.b32 	%r29, %r28, 2;
	add.s32 	%r31, %r16, %r29;
	ld.shared.f32 	%f6, [%r31];
	shr.u32 	%r32, %r24, 4;
	xor.b32  	%r33, %r32, %r25;
	shl.b32 	%r34, %r33, 2;
	add.s32 	%r35, %r16, %r34;
	ld.shared.f32 	%f7, [%r35];
	add.f32 	%f8, %f6, %f7;
	st.shared.f32 	[%r35], %f8;
$L__BB10_10:
	bar.sync 	0;
	setp.gt.u32 	%p5, %r1, 63;
	@%p5 bra 	$L__BB10_12;
	shl.b32 	%r36, %r1, 3;
	or.b32  	%r37, %r36, 7;
	or.b32  	%r38, %r36, 3;
	shr.u32 	%r39, %r36, 4;
	xor.b32  	%r40, %r39, %r38;
	shl.b32 	%r41, %r40, 2;
	add.s32 	%r43, %r16, %r41;
	ld.shared.f32 	%f9, [%r43];
	xor.b32  	%r44, %r39, %r37;
	shl.b32 	%r45, %r44, 2;
	add.s32 	%r46, %r16, %r45;
	ld.shared.f32 	%f10, [%r46];
	add.f32 	%f11, %f9, %f10;
	st.shared.f32 	[%r46], %f11;
$L__BB10_12:
	bar.sync 	0;
	setp.gt.u32 	%p6, %r1, 31;
	@%p6 bra 	$L__BB10_14;
	shl.b32 	%r47, %r1, 4;
	or.b32  	%r48, %r47, 15;
	or.b32  	%r49, %r47, 7;
	xor.b32  	%r50, %r1, %r49;
	shl.b32 	%r51, %r50, 2;
	add.s32 	%r53, %r16, %r51;
	ld.shared.f32 	%f12, [%r53];
	xor.b32  	%r54, %r1, %r48;
	shl.b32 	%r55, %r54, 2;
	add.s32 	%r56, %r16, %r55;
	ld.shared.f32 	%f13, [%r56];
	add.f32 	%f14, %f12, %f13;
	st.shared.f32 	[%r56], %f14;
$L__BB10_14:
	bar.sync 	0;
	setp.gt.u32 	%p7, %r1, 15;
	@%p7 bra 	$L__BB10_16;
	shl.b32 	%r57, %r1, 5;
	or.b32  	%r58, %r57, 31;
	or.b32  	%r59, %r57, 15;
	shr.u32 	%r60, %r57, 4;
	xor.b32  	%r61, %r60, %r59;
	shl.b32 	%r62, %r61, 2;
	add.s32 	%r64, %r16, %r62;
	ld.shared.f32 	%f15, [%r64];
	shr.u32 	%r65, %r58, 4;
	xor.b32  	%r66, %r65, %r58;
	shl.b32 	%r67, %r66, 2;
	add.s32 	%r68, %r16, %r67;
	ld.shared.f32 	%f16, [%r68];
	add.f32 	%f17, %f15, %f16;
	st.shared.f32 	[%r68], %f17;
$L__BB10_16:
	bar.sync 	0;
	setp.gt.u32 	%p8, %r1, 7;
	@%p8 bra 	$L__BB10_18;
	shl.b32 	%r69, %r1, 6;
	or.b32  	%r70, %r69, 63;
	or.b32  	%r71, %r69, 31;
	shr.u32 	%r72, %r71, 4;
	xor.b32  	%r73, %r72, %r71;
	shl.b32 	%r74, %r73, 2;
	add.s32 	%r76, %r16, %r74;
	ld.shared.f32 	%f18, [%r76];
	shr.u32 	%r77, %r70, 4;
	xor.b32  	%r78, %r77, %r70;
	shl.b32 	%r79, %r78, 2;
	add.s32 	%r80, %r16, %r79;
	ld.shared.f32 	%f19, [%r80];
	add.f32 	%f20, %f18, %f19;
	st.shared.f32 	[%r80], %f20;
$L__BB10_18:
	bar.sync 	0;
	setp.gt.u32 	%p9, %r1, 3;
	@%p9 bra 	$L__BB10_20;
	shl.b32 	%r81, %r1, 7;
	or.b32  	%r82, %r81, 127;
	or.b32  	%r83, %r81, 63;
	shr.u32 	%r84, %r83, 4;
	xor.b32  	%r85, %r84, %r83;
	shl.b32 	%r86, %r85, 2;
	add.s32 	%r88, %r16, %r86;
	ld.shared.f32 	%f21, [%r88];
	shr.u32 	%r89, %r82, 4;
	xor.b32  	%r90, %r89, %r82;
	shl.b32 	%r91, %r90, 2;
	add.s32 	%r92, %r16, %r91;
	ld.shared.f32 	%f22, [%r92];
	add.f32 	%f23, %f21, %f22;
	st.shared.f32 	[%r92], %f23;
$L__BB10_20:
	bar.sync 	0;
	setp.gt.u32 	%p10, %r1, 1;
	@%p10 bra 	$L__BB10_22;
	shl.b32 	%r93, %r1, 8;
	or.b32  	%r94, %r93, 255;
	or.b32  	%r95, %r93, 127;
	shr.u32 	%r96, %r95, 4;
	xor.b32  	%r97, %r96, %r95;
	shl.b32 	%r98, %r97, 2;
	add.s32 	%r100, %r16, %r98;
	ld.shared.f32 	%f24, [%r100];
	shr.u32 	%r101, %r94, 4;
	xor.b32  	%r102, %r101, %r94;
	shl.b32 	%r103, %r102, 2;
	add.s32 	%r104, %r16, %r103;
	ld.shared.f32 	%f25, [%r104];
	add.f32 	%f26, %f24, %f25;
	st.shared.f32 	[%r104], %f26;
$L__BB10_22:
	bar.sync 	0;
	setp.ne.s32 	%p11, %r1, 0;
	@%p11 bra 	$L__BB10_24;
	ld.shared.f32 	%f27, [_ZZ26scan_conflict_free_swizzleILi256EEvPfPKfiS0_E2sh+960];
	ld.shared.f32 	%f28, [_ZZ26scan_conflict_free_swizzleILi256EEvPfPKfiS0_E2sh+1920];
	add.f32 	%f29, %f27, %f28;
	st.shared.f32 	[_ZZ26scan_conflict_free_swizzleILi256EEvPfPKfiS0_E2sh+1920], %f29;
$L__BB10_24:
	setp.ne.s32 	%p12, %r1, 0;
	bar.sync 	0;
	@%p12 bra 	$L__BB10_26;
	ld.shared.f32 	%f30, [_ZZ26scan_conflict_free_swizzleILi256EEvPfPKfiS0_E2sh];
	st.shared.f32 	[_ZZ26scan_conflict_free_swizzleILi256EEvPfPKfiS0_E2sh+1920], %f30;
$L__BB10_26:
	setp.ne.s32 	%p13, %r1, 0;
	bar.sync 	0;
	@%p13 bra 	$L__BB10_28;
	ld.shared.f32 	%f31, [_ZZ26scan_conflict_free_swizzleILi256EEvPfPKfiS0_E2sh+1920];
	ld.shared.f32 	%f32, [_ZZ26scan_conflict_free_swizzleILi256EEvPfPKfiS0_E2sh+960];
	add.f32 	%f33, %f31, %f32;
	st.shared.f32 	[_ZZ26scan_conflict_free_swizzleILi256EEvPfPKfiS0_E2sh+1920], %f33;
	st.shared.f32 	[_ZZ26scan_conflict_free_swizzleILi256EEvPfPKfiS0_E2sh+960], %f31;
$L__BB10_28:
	setp.gt.u32 	%p14, %r1, 1;
	bar.sync 	0;
	@%p14 bra 	$L__BB10_30;
	shl.b32 	%r105, %r1, 8;
	or.b32  	%r106, %r105, 255;
	or.b32  	%r107, %r105, 127;
	shr.u32 	%r108, %r106, 4;
	xor.b32  	%r109, %r108, %r106;
	shr.u32 	%r110, %r107, 4;
	xor.b32  	%r111, %r110, %r107;
	shl.b32 	%r112, %r109, 2;
	add.s32 	%r114, %r16, %r112;
	ld.shared.f32 	%f34, [%r114];
	shl.b32 	%r115, %r111, 2;
	add.s32 	%r116, %r16, %r115;
	ld.shared.f32 	%f35, [%r116];
	add.f32 	%f36, %f34, %f35;
	st.shared.f32 	[%r114], %f36;
	st.shared.f32 	[%r116], %f34;
$L__BB10_30:
	setp.gt.u32 	%p15, %r1, 3;
	bar.sync 	0;
	@%p15 bra 	$L__BB10_32;
	shl.b32 	%r117, %r1, 7;
	or.b32  	%r118, %r117, 127;
	or.b32  	%r119, %r117, 63;
	shr.u32 	%r120, %r118, 4;
	xor.b32  	%r121, %r120, %r118;
	shr.u32 	%r122, %r119, 4;
	xor.b32  	%r123, %r122, %r119;
	shl.b32 	%r124, %r121, 2;
	add.s32 	%r126, %r16, %r124;
	ld.shared.f32 	%f37, [%r126];
	shl.b32 	%r127, %r123, 2;
	add.s32 	%r128, %r16, %r127;
	ld.shared.f32 	%f38, [%r128];
	add.f32 	%f39, %f37, %f38;
	st.shared.f32 	[%r126], %f39;
	st.shared.f32 	[%r128], %f37;
$L__BB10_32:
	setp.gt.u32 	%p16, %r1, 7;
	bar.sync 	0;
	@%p16 bra 	$L__BB10_34;
	shl.b32 	%r129, %r1, 6;
	or.b32  	%r130, %r129, 63;
	or.b32  	%r131, %r129, 31;
	shr.u32 	%r132, %r130, 4;
	xor.b32  	%r133, %r132, %r130;
	shr.u32 	%r134, %r131, 4;
	xor.b32  	%r135, %r134, %r131;
	shl.b32 	%r136, %r133, 2;
	add.s32 	%r138, %r16, %r136;
	ld.shared.f32 	%f40, [%r138];
	shl.b32 	%r139, %r135, 2;
	add.s32 	%r140, %r16, %r139;
	ld.shared.f32 	%f41, [%r140];
	add.f32 	%f42, %f40, %f41;
	st.shared.f32 	[%r138], %f42;
	st.shared.f32 	[%r140], %f40;
$L__BB10_34:
	setp.gt.u32 	%p17, %r1, 15;
	bar.sync 	0;
	@%p17 bra 	$L__BB10_36;
	shl.b32 	%r141, %r1, 5;
	or.b32  	%r142, %r141, 31;
	or.b32  	%r143, %r141, 15;
	shr.u32 	%r144, %r142, 4;
	xor.b32  	%r145, %r144, %r142;
	shr.u32 	%r146, %r141, 4;
	xor.b32  	%r147, %r146, %r143;
	shl.b32 	%r148, %r145, 2;
	add.s32 	%r150, %r16, %r148;
	ld.shared.f32 	%f43, [%r150];
	shl.b32 	%r151, %r147, 2;
	add.s32 	%r152, %r16, %r151;
	ld.shared.f32 	%f44, [%r152];
	add.f32 	%f45, %f43, %f44;
	st.shared.f32 	[%r150], %f45;
	st.shared.f32 	[%r152], %f43;
$L__BB10_36:
	setp.gt.u32 	%p18, %r1, 31;
	bar.sync 	0;
	@%p18 bra 	$L__BB10_38;
	shl.b32 	%r153, %r1, 4;
	or.b32  	%r154, %r153, 15;
	or.b32  	%r155, %r153, 7;
	xor.b32  	%r156, %r1, %r154;
	xor.b32  	%r157, %r1, %r155;
	shl.b32 	%r158, %r156, 2;
	add.s32 	%r160, %r16, %r158;
	ld.shared.f32 	%f46, [%r160];
	shl.b32 	%r161, %r157, 2;
	add.s32 	%r162, %r16, %r161;
	ld.shared.f32 	%f47, [%r162];
	add.f32 	%f48, %f46, %f47;
	st.shared.f32 	[%r160], %f48;
	st.shared.f32 	[%r162], %f46;
$L__BB10_38:
	setp.gt.u32 	%p19, %r1, 63;
	bar.sync 	0;
	@%p19 bra 	$L__BB10_40;
	shl.b32 	%r163, %r1, 3;
	or.b32  	%r164, %r163, 7;
	or.b32  	%r165, %r163, 3;
	shr.u32 	%r166, %r163, 4;
	xor.b32  	%r167, %r166, %r164;
	xor.b32  	%r168, %r166, %r165;
	shl.b32 	%r169, %r167, 2;
	add.s32 	%r171, %r16, %r169;
	ld.shared.f32 	%f49, [%r171];
	shl.b32 	%r172, %r168, 2;
	add.s32 	%r173, %r16, %r172;
	ld.shared.f32 	%f50, [%r173];
	add.f32 	%f51, %f49, %f50;
	st.shared.f32 	[%r171], %f51;
	st.shared.f32 	[%r173], %f49;
$L__BB10_40:
	setp.gt.u32 	%p20, %r1, 127;
	bar.sync 	0;
	@%p20 bra 	$L__BB10_42;
	shl.b32 	%r174, %r1, 2;
	or.b32  	%r175, %r174, 3;
	add.s32 	%r176, %r5, %r4;
	shr.u32 	%r177, %r174, 4;
	xor.b32  	%r178, %r177, %r175;
	shr.u32 	%r179, %r176, 4;
	xor.b32  	%r180, %r179, %r176;
	shl.b32 	%r181, %r178, 2;
	add.s32 	%r183, %r16, %r181;
	ld.shared.f32 	%f52, [%r183];
	shl.b32 	%r184, %r180, 2;
	add.s32 	%r185, %r16, %r184;
	ld.shared.f32 	%f53, [%r185];
	add.f32 	%f54, %f52, %f53;
	st.shared.f32 	[%r183], %f54;
	st.shared.f32 	[%r185], %f52;
$L__BB10_42:
	setp.gt.u32 	%p21, %r1, 255;
	bar.sync 	0;
	@%p21 bra 	$L__BB10_44;
	ld.shared.f32 	%f55, [%r9];
	ld.shared.f32 	%f56, [%r7];
	add.f32 	%f57, %f55, %f56;
	st.shared.f32 	[%r9], %f57;
	st.shared.f32 	[%r7], %f55;
$L__BB10_44:
	setp.ge.u32 	%p22, %r6, %r10;
	bar.sync 	0;
	cvta.to.global.u64 	%rd8, %rd3;
	add.s64 	%rd2, %rd8, %rd7;
	@%p22 bra 	$L__BB10_46;
	ld.shared.f32 	%f58, [%r7];
	st.global.f32 	[%rd2], %f58;
$L__BB10_46:
	setp.ge.u32 	%p23, %r8, %r10;
	@%p23 bra 	$L__BB10_48;
	ld.shared.f32 	%f59, [%r9];
	st.global.f32 	[%rd2+4], %f59;
$L__BB10_48:
	setp.ne.s32 	%p24, %r1, 0;
	@%p24 bra 	$L__BB10_50;
	ld.shared.f32 	%f60, [_ZZ26scan_conflict_free_swizzleILi256EEvPfPKfiS0_E2sh+1920];
	cvta.to.global.u64 	%rd10, %rd4;
	mul.wide.u32 	%rd11, %r2, 4;
	add.s64 	%rd12, %rd10, %rd11;
	st.global.f32 	[%rd12], %f60;
$L__BB10_50:
	ret;

}
	// .globl	_ZN3cub18CUB_300001_SM_10006detail11EmptyKernelIvEEvv
.visible .entry _ZN3cub18CUB_300001_SM_10006detail11EmptyKernelIvEEvv()
{


	ret;

}
	// .globl	_ZN3cub18CUB_300001_SM_10006detail8for_each13static_kernelINS2_12policy_hub_t12policy_500_tEmN6thrust24THRUST_300001_SM_1000_NS8cuda_cub20__uninitialized_fill7functorINS7_10device_ptrIfEEfEEEEvT0_T1_
.visible .entry _ZN3cub18CUB_300001_SM_10006detail8for_each13static_kernelINS2_12policy_hub_t12policy_500_tEmN6thrust24THRUST_300001_SM_1000_NS8cuda_cub20__uninitialized_fill7functorINS7_10device_ptrIfEEfEEEEvT0_T1_(
	.param .u64 _ZN3cub18CUB_300001_SM_10006detail8for_each13static_kernelINS2_12policy_hub_t12policy_500_tEmN6thrust24THRUST_300001_SM_1000_NS8cuda_cub20__uninitialized_fill7functorINS7_10device_ptrIfEEfEEEEvT0_T1__param_0,
	.param .align 8 .b8 _ZN3cub18CUB_300001_SM_10006detail8for_each13static_kernelINS2_12policy_hub_t12policy_500_tEmN6thrust24THRUST_300001_SM_1000_NS8cuda_cub20__uninitialized_fill7functorINS7_10device_ptrIfEEfEEEEvT0_T1__param_1[16]
)
.maxntid 256
{
	.reg .pred 	%p<4>;
	.reg .b16 	%rs<5>;
	.reg .b32 	%r<10>;
	.reg .b32 	%f<3>;
	.reg .b64 	%rd<16>;

	ld.param.f32 	%f2, [_ZN3cub18CUB_300001_SM_10006detail8for_each13static_kernelINS2_12policy_hub_t12policy_500_tEmN6thrust24THRUST_300001_SM_1000_NS8cuda_cub20__uninitialized_fill7functorINS7_10device_ptrIfEEfEEEEvT0_T1__param_1+8];
	ld.param.u64 	%rd4, [_ZN3cub18CUB_300001_SM_10006detail8for_each13static_kernelINS2_12policy_hub_t12policy_500_tEmN6thrust24THRUST_300001_SM_1000_NS8cuda_cub20__uninitialized_fill7functorINS7_10device_ptrIfEEfEEEEvT0_T1__param_1];
	ld.param.u64 	%rd5, [_ZN3cub18CUB_300001_SM_10006detail8for_each13static_kernelINS2_12policy_hub_t12policy_500_tEmN6thrust24THRUST_300001_SM_1000_NS8cuda_cub20__uninitialized_fill7functorINS7_10device_ptrIfEEfEEEEvT0_T1__param_0];
	mov.u32 	%r7, %ctaid.x;
	mul.wide.u32 	%rd1, %r7, 512;
	sub.s64 	%rd2, %rd5, %rd1;
	setp.lt.u64 	%p1, %rd2, 512;
	@%p1 bra 	$L__BB12_2;
	mov.u32 	%r9, %tid.x;
	cvta.to.global.u64 	%rd11, %rd4;
	cvt.u64.u32 	%rd12, %r9;
	add.s64 	%rd13, %rd1, %rd12;
	shl.b64 	%rd14, %rd13, 2;
	add.s64 	%rd15, %rd11, %rd14;
	st.global.f32 	[%rd15], %f2;
	st.global.f32 	[%rd15+1024], %f2;
	bra.uni 	$L__BB12_6;
$L__BB12_2:
	cvta.to.global.u64 	%rd6, %rd4;
	mov.u32 	%r1, %tid.x;
	cvt.u64.u32 	%rd7, %r1;
	setp.le.u64 	%p2, %rd2, %rd7;
	add.s64 	%rd8, %rd1, %rd7;
	shl.b64 	%rd9, %rd8, 2;
	add.s64 	%rd3, %rd6, %rd9;
	@%p2 bra 	$L__BB12_4;
	st.global.f32 	[%rd3], %f2;
$L__BB12_4:
	add.s32 	%r8, %r1, 256;
	cvt.u64.u32 	%rd10, %r8;
	setp.le.u64 	%p3, %rd2, %rd10;
	@%p3 bra 	$L__BB12_6;
	st.global.f32 	[%rd3+1024], %f2;
$L__BB12_6:
	ret;

}
	// .globl	_ZN3cub18CUB_300001_SM_10006detail8for_each13static_kernelINS2_12policy_hub_t12policy_500_tElN6thrust24THRUST_300001_SM_1000_NS8cuda_cub6__fill7functorINS7_6detail15normal_iteratorINS7_10device_ptrIfEEEEiEEEEvT0_T1_
.visible .entry _ZN3cub18CUB_300001_SM_10006detail8for_each13static_kernelINS2_12policy_hub_t12policy_500_tElN6thrust24THRUST_300001_SM_1000_NS8cuda_cub6__fill7functorINS7_6detail15normal_iteratorINS7_10device_ptrIfEEEEiEEEEvT0_T1_(
	.param .u64 _ZN3cub18CUB_300001_SM_10006detail8for_each13static_kernelINS2_12policy_hub_t12policy_500_tElN6thrust24THRUST_300001_SM_1000_NS8cuda_cub6__fill7functorINS7_6detail15normal_iteratorINS7_10device_ptrIfEEEEiEEEEvT0_T1__param_0,
	.param .align 8 .b8 _ZN3cub18CUB_300001_SM_10006detail8for_each13static_kernelINS2_12policy_hub_t12policy_500_tElN6thrust24THRUST_300001_SM_1000_NS8cuda_cub6__fill7functorINS7_6detail15normal_iteratorINS7_10device_ptrIfEEEEiEEEEvT0_T1__param_1[16]
)
.maxntid 256
{
	.reg .pred 	%p<4>;
	.reg .b16 	%rs<5>;
	.reg .b32 	%r<11>;
	.reg .b32 	%f<3>;
	.reg .b64 	%rd<17>;

	ld.param.u32 	%r2, [_ZN3cub18CUB_300001_SM_10006detail8for_each13static_kernelINS2_12policy_hub_t12policy_500_tElN6thrust24THRUST_300001_SM_1000_NS8cuda_cub6__fill7functorINS7_6detail15normal_iteratorINS7_10device_ptrIfEEEEiEEEEvT0_T1__param_1+8];
	ld.param.u64 	%rd5, [_ZN3cub18CUB_300001_SM_10006detail8for_each13static_kernelINS2_12policy_hub_t12policy_500_tElN6thrust24THRUST_300001_SM_1000_NS8cuda_cub6__fill7functorINS7_6detail15normal_iteratorINS7_10device_ptrIfEEEEiEEEEvT0_T1__param_1];
	ld.param.u64 	%rd6, [_ZN3cub18CUB_300001_SM_10006detail8for_each13static_kernelINS2_12policy_hub_t12policy_500_tElN6thrust24THRUST_300001_SM_1000_NS8cuda_cub6__fill7functorINS7_6detail15normal_iteratorINS7_10device_ptrIfEEEEiEEEEvT0_T1__param_0];
	mov.u32 	%r8, %ctaid.x;
	mul.wide.u32 	%rd1, %r8, 512;
	sub.s64 	%rd2, %rd6, %rd1;
	setp.lt.s64 	%p1, %rd2, 512;
	@%p1 bra 	$L__BB13_2;
	cvt.rn.f32.s32 	%f2, %r2;
	mov.u32 	%r10, %tid.x;
	cvta.to.global.u64 	%rd12, %rd5;
	cvt.u64.u32 	%rd13, %r10;
	add.s64 	%rd14, %rd1, %rd13;
	shl.b64 	%rd15, %rd14, 2;
	add.s64 	%rd16, %rd12, %rd15;
	st.global.f32 	[%rd16], %f2;
	st.global.f32 	[%rd16+1024], %f2;
	bra.uni 	$L__BB13_6;
$L__BB13_2:
	cvta.to.global.u64 	%rd7, %rd5;
	mov.u32 	%r1, %tid.x;
	cvt.s64.s32 	%rd3, %rd2;
	cvt.rn.f32.s32 	%f1, %r2;
	cvt.u64.u32 	%rd8, %r1;
	setp.le.s64 	%p2, %rd3, %rd8;
	add.s64 	%rd9, %rd1, %rd8;
	shl.b64 	%rd10, %rd9, 2;
	add.s64 	%rd4, %rd7, %rd10;
	@%p2 bra 	$L__BB13_4;
	st.global.f32 	[%rd4], %f1;
$L__BB13_4:
	add.s32 	%r9, %r1, 256;
	cvt.u64.u32 	%rd11, %r9;
	setp.le.s64 	%p3, %rd3, %rd11;
	@%p3 bra 	$L__BB13_6;
	st.global.f32 	[%rd4+1024], %f1;
$L__BB13_6:
	ret;

}
	// .globl	_ZN3cub18CUB_300001_SM_10006detail8for_each13static_kernelINS2_12policy_hub_t12policy_500_tElN6thrust24THRUST_300001_SM_1000_NS8cuda_cub10__tabulate7functorINS7_6detail15normal_iteratorINS7_10device_ptrIfEEEENS7_6system6detail7generic6detail22compute_sequence_valueIfvEElEEEEvT0_T1_
.visible .entry _ZN3cub18CUB_300001_SM_10006detail8for_each13static_kernelINS2_12policy_hub_t12policy_500_tElN6thrust24THRUST_300001_SM_1000_NS8cuda_cub10__tabulate7functorINS7_6detail15normal_iteratorINS7_10device_ptrIfEEEENS7_6system6detail7generic6detail22compute_sequence_valueIfvEElEEEEvT0_T1_(
	.param .u64 _ZN3cub18CUB_300001_SM_10006detail8for_each13static_kernelINS2_12policy_hub_t12policy_500_tElN6thrust24THRUST_300001_SM_1000_NS8cuda_cub10__tabulate7functorINS7_6detail15normal_iteratorINS7_10device_ptrIfEEEENS7_6system6detail7generic6detail22compute_sequence_valueIfvEElEEEEvT0_T1__param_0,
	.param .align 8 .b8 _ZN3cub18CUB_300001_SM_10006detail8for_each13static_kernelINS2_12policy_hub_t12policy_500_tElN6thrust24THRUST_300001_SM_1000_NS8cuda_cub10__tabulate7functorINS7_6detail15normal_iteratorINS7_10device_ptrIfEEEENS7_6system6detail7generic6detail22compute_sequence_valueIfvEElEEEEvT0_T1__param_1[16]
)
.maxntid 256
{
	.reg .pred 	%p<4>;
	.reg .b32 	%r<6>;
	.reg .b32 	%f<13>;
	.reg .b64 	%rd<21>;

	ld.param.u64 	%rd7, [_ZN3cub18CUB_300001_SM_10006detail8for_each13static_kernelINS2_12policy_hub_t12policy_500_tElN6thrust24THRUST_300001_SM_1000_NS8cuda_cub10__tabulate7functorINS7_6detail15normal_iteratorINS7_10device_ptrIfEEEENS7_6system6detail7generic6detail22compute_sequence_valueIfvEElEEEEvT0_T1__param_1];
	ld.param.u64 	%rd8, [_ZN3cub18CUB_300001_SM_10006detail8for_each13static_kernelINS2_12policy_hub_t12policy_500_tElN6thrust24THRUST_300001_SM_1000_NS8cuda_cub10__tabulate7functorINS7_6detail15normal_iteratorINS7_10device_ptrIfEEEENS7_6system6detail7generic6detail22compute_sequence_valueIfvEElEEEEvT0_T1__param_0];
	ld.param.v2.f32 	{%f3, %f4}, [_ZN3cub18CUB_300001_SM_10006detail8for_each13static_kernelINS2_12policy_hub_t12policy_500_tElN6thrust24THRUST_300001_SM_1000_NS8cuda_cub10__tabulate7functorINS7_6detail15normal_iteratorINS7_10device_ptrIfEEEENS7_6system6detail7generic6detail22compute_sequence_valueIfvEElEEEEvT0_T1__param_1+8];
	mov.u32 	%r1, %ctaid.x;
	mul.wide.u32 	%rd1, %r1, 512;
	sub.s64 	%rd2, %rd8, %rd1;
	setp.lt.s64 	%p1, %rd2, 512;
	@%p1 bra 	$L__BB14_2;
	mov.u32 	%r5, %tid.x;
	cvta.to.global.u64 	%rd15, %rd7;
	cvt.u64.u32 	%rd16, %r5;
	add.s64 	%rd17, %rd1, %rd16;
	cvt.rn.f32.u64 	%f9, %rd17;
	fma.rn.f32 	%f10, %f4, %f9, %f3;
	shl.b64 	%rd18, %rd17, 2;
	add.s64 	%rd19, %rd15, %rd18;
	st.global.f32 	[%rd19], %f10;
	add.s64 	%rd20, %rd17, 256;
	cvt.rn.f32.u64 	%f11, %rd20;
	fma.rn.f32 	%f12, %f4, %f11, %f3;
	st.global.f32 	[%rd19+1024], %f12;
	bra.uni 	$L__BB14_6;
$L__BB14_2:
	cvta.to.global.u64 	%rd3, %rd7;
	mov.u32 	%r2, %tid.x;
	cvt.s64.s32 	%rd4, %rd2;
	cvt.u64.u32 	%rd5, %r2;
	setp.le.s64 	%p2, %rd4, %rd5;
	@%p2 bra 	$L__BB14_4;
	add.s64 	%rd9, %rd1, %rd5;
	cvt.rn.f32.u64 	%f5, %rd9;
	fma.rn.f32 	%f6, %f4, %f5, %f3;
	shl.b64 	%rd10, %rd9, 2;
	add.s64 	%rd11, %rd3, %rd10;
	st.global.f32 	[%rd11], %f6;
$L__BB14_4:
	cvt.u32.u64 	%r3, %rd5;
	add.s32 	%r4, %r3, 256;
	cvt.u64.u32 	%rd6, %r4;
	setp.le.s64 	%p3, %rd4, %rd6;
	@%p3 bra 	$L__BB14_6;
	add.s64 	%rd12, %rd1, %rd6;
	shl.b64 	%rd13, %rd12, 2;
	cvt.rn.f32.u64 	%f7, %rd12;
	fma.rn.f32 	%f8, %f4, %f7, %f3;
	add.s64 	%rd14, %rd13, %rd3;
	st.global.f32 	[%rd14], %f8;
$L__BB14_6:
	ret;

}
	// .globl	_ZN3cub18CUB_300001_SM_10006detail8for_each13static_kernelINS2_12policy_hub_t12policy_500_tElN6thrust24THRUST_300001_SM_1000_NS8cuda_cub6__fill7functorINS7_6detail15normal_iteratorINS7_10device_ptrIfEEEEfEEEEvT0_T1_
.visible .entry _ZN3cub18CUB_300001_SM_10006detail8for_each13static_kernelINS2_12policy_hub_t12policy_500_tElN6thrust24THRUST_300001_SM_1000_NS8cuda_cub6__fill7functorINS7_6detail15normal_iteratorINS7_10device_ptrIfEEEEfEEEEvT0_T1_(
	.param .u64 _ZN3cub18CUB_300001_SM_10006detail8for_each13static_kernelINS2_12policy_hub_t12policy_500_tElN6thrust24THRUST_300001_SM_1000_NS8cuda_cub6__fill7functorINS7_6detail15normal_iteratorINS7_10device_ptrIfEEEEfEEEEvT0_T1__param_0,
	.param .align 8 .b8 _ZN3cub18CUB_300001_SM_10006detail8for_each13static_kernelINS2_12policy_hub_t12policy_500_tElN6thrust24THRUST_300001_SM_1000_NS8cuda_cub6__fill7functorINS7_6detail15normal_iteratorINS7_10device_ptrIfEEEEfEEEEvT0_T1__param_1[16]
)
.maxntid 256
{
	.reg .pred 	%p<4>;
	.reg .b16 	%rs<5>;
	.reg .b32 	%r<10>;
	.reg .b32 	%f<3>;
	.reg .b64 	%rd<17>;

	ld.param.f32 	%f2, [_ZN3cub18CUB_300001_SM_10006detail8for_each13static_kernelINS2_12policy_hub_t12policy_500_tElN6thrust24THRUST_300001_SM_1000_NS8cuda_cub6__fill7functorINS7_6detail15normal_iteratorINS7_10device_ptrIfEEEEfEEEEvT0_T1__param_1+8];
	ld.param.u64 	%rd5, [_ZN3cub18CUB_300001_SM_10006detail8for_each13static_kernelINS2_12policy_hub_t12policy_500_tElN6thrust24THRUST_300001_SM_1000_NS8cuda_cub6__fill7functorINS7_6detail15normal_iteratorINS7_10device_ptrIfEEEEfEEEEvT0_T1__param_1];
	ld.param.u64 	%rd6, [_ZN3cub18CUB_300001_SM_10006detail8for_each13static_kernelINS2_12policy_hub_t12policy_500_tElN6thrust24THRUST_300001_SM_1000_NS8cuda_cub6__fill7functorINS7_6detail15normal_iteratorINS7_10device_ptrIfEEEEfEEEEvT0_T1__param_0];
	mov.u32 	%r7, %ctaid.x;
	mul.wide.u32 	%rd1, %r7, 512;
	sub.s64 	%rd2, %rd6, %rd1;
	setp.lt.s64 	%p1, %rd2, 512;
	@%p1 bra 	$L__BB15_2;
	mov.u32 	%r9, %tid.x;
	cvta.to.global.u64 	%rd12, %rd5;
	cvt.u64.u32 	%rd13, %r9;
	add.s64 	%rd14, %rd1, %rd13;
	shl.b64 	%rd15, %rd14, 2;
	add.s64 	%rd16, %rd12, %rd15;
	st.global.f32 	[%rd16], %f2;
	st.global.f32 	[%rd16+1024], %f2;
	bra.uni 	$L__BB15_6;
$L__BB15_2:
	cvta.to.global.u64 	%rd7, %rd5;
	mov.u32 	%r1, %tid.x;
	cvt.s64.s32 	%rd3, %rd2;
	cvt.u64.u32 	%rd8, %r1;
	setp.le.s64 	%p2, %rd3, %rd8;
	add.s64 	%rd9, %rd1, %rd8;
	shl.b64 	%rd10, %rd9, 2;
	add.s64 	%rd4, %rd7, %rd10;
	@%p2 bra 	$L__BB15_4;
	st.global.f32 	[%rd4], %f2;
$L__BB15_4:
	add.s32 	%r8, %r1, 256;
	cvt.u64.u32 	%rd11, %r8;
	setp.le.s64 	%p3, %rd3, %rd11;
	@%p3 bra 	$L__BB15_6;
	st.global.f32 	[%rd4+1024], %f2;
$L__BB15_6:
	ret;

}
	// .globl	_ZN3cub18CUB_300001_SM_10006detail6reduce28DeviceReduceSingleTileKernelINS2_10policy_hubIN4cuda3std3__45tupleIJblEEEjN6thrust24THRUST_300001_SM_1000_NS8cuda_cub9__find_if7functorIS9_EEE10Policy1000ENSB_12zip_iteratorINS8_IJNSD_26transform_input_iterator_tIbNSC_6detail35transform_pair_of_input_iterators_tIbNSB_6detail15normal_iteratorINSB_10device_ptrIKfEEEESR_NS7_8equal_toIfEEEENS7_10__not_fn_tINS7_10__identityEEEEENSB_17counting_iteratorIlNSB_11use_defaultES10_S10_EEEEEEEPS9_jSF_S9_S9_SW_EEvT0_T1_T2_T3_T4_T6_
.visible .entry _ZN3cub18CUB_300001_SM_10006detail6reduce28DeviceReduceSingleTileKernelINS2_10policy_hubIN4cuda3std3__45tupleIJblEEEjN6thrust24THRUST_300001_SM_1000_NS8cuda_cub9__find_if7functorIS9_EEE10Policy1000ENSB_12zip_iteratorINS8_IJNSD_26transform_input_iterator_tIbNSC_6detail35transform_pair_of_input_iterators_tIbNSB_6detail15normal_iteratorINSB_10device_ptrIKfEEEESR_NS7_8equal_toIfEEEENS7_10__not_fn_tINS7_10__identityEEEEENSB_17counting_iteratorIlNSB_11use_defaultES10_S10_EEEEEEEPS9_jSF_S9_S9_SW_EEvT0_T1_T2_T3_T4_T6_(
	.param .align 8 .b8 _ZN3cub18CUB_300001_SM_10006detail6reduce28DeviceReduceSingleTileKernelINS2_10policy_hubIN4cuda3std3__45tupleIJblEEEjN6thrust24THRUST_300001_SM_1000_NS8cuda_cub9__find_if7functorIS9_EEE10Policy1000ENSB_12zip_iteratorINS8_IJNSD_26transform_input_iterator_tIbNSC_6detail35transform_pair_of_input_iterators_tIbNSB_6detail15normal_iteratorINSB_10device_ptrIKfEEEESR_NS7_8equal_toIfEEEENS7_10__not_fn_tINS7_10__identityEEEEENSB_17counting_iteratorIlNSB_11use_defaultES10_S10_EEEEEEEPS9_jSF_S9_S9_SW_EEvT0_T1_T2_T3_T4_T6__param_0[40],
	.param .u64 .ptr .align 1 _ZN3cub18CUB_300001_SM_10006detail6reduce28DeviceReduceSingleTileKernelINS2_10policy_hubIN4cuda3std3__45tupleIJblEEEjN6thrust24THRUST_300001_SM_1000_NS8cuda_cub9__find_if7functorIS9_EEE10Policy1000ENSB_12zip_iteratorINS8_IJNSD_26transform_input_iterator_tIbNSC_6detail35transform_pair_of_input_iterators_tIbNSB_6detail15normal_iteratorINSB_10device_ptrIKfEEEESR_NS7_8equal_toIfEEEENS7_10__not_fn_tINS7_10__identityEEEEENSB_17counting_iteratorIlNSB_11use_defaultES10_S10_EEEEEEEPS9_jSF_S9_S9_SW_EEvT0_T1_T2_T3_T4_T6__param_1,
	.param .u32 _ZN3cub18CUB_300001_SM_10006detail6reduce28DeviceReduceSingleTileKernelINS2_10policy_hubIN4cuda3std3__45tupleIJblEEEjN6thrust24THRUST_300001_SM_1000_NS8cuda_cub9__find_if7functorIS9_EEE10Policy1000ENSB_12zip_iteratorINS8_IJNSD_26transform_input_iterator_tIbNSC_6detail35transform_pair_of_input_iterators_tIbNSB_6detail15normal_iteratorINSB_10device_ptrIKfEEEESR_NS7_8equal_toIfEEEENS7_10__not_fn_tINS7_10__identityEEEEENSB_17counting_iteratorIlNSB_11use_defaultES10_S10_EEEEEEEPS9_jSF_S9_S9_SW_EEvT0_T1_T2_T3_T4_T6__param_2,
	.param .align 1 .b8 _ZN3cub18CUB_300001_SM_10006detail6reduce28DeviceReduceSingleTileKernelINS2_10policy_hubIN4cuda3std3__45tupleIJblEEEjN6thrust24THRUST_300001_SM_1000_NS8cuda_cub9__find_if7functorIS9_EEE10Policy1000ENSB_12zip_iteratorINS8_IJNSD_26transform_input_iterator_tIbNSC_6detail35transform_pair_of_input_iterators_tIbNSB_6detail15normal_iteratorINSB_10device_ptrIKfEEEESR_NS7_8equal_toIfEEEENS7_10__not_fn_tINS7_10__identityEEEEENSB_17counting_iteratorIlNSB_11use_defaultES10_S10_EEEEEEEPS9_jSF_S9_S9_SW_EEvT0_T1_T2_T3_T4_T6__param_3[1],
	.param .align 8 .b8 _ZN3cub18CUB_300001_SM_10006detail6reduce28DeviceReduceSingleTileKernelINS2_10policy_hubIN4cuda3std3__45tupleIJblEEEjN6thrust24THRUST_300001_SM_1000_NS8cuda_cub9__find_if7functorIS9_EEE10Policy1000ENSB_12zip_iteratorINS8_IJNSD_26transform_input_iterator_tIbNSC_6detail35transform_pair_of_input_iterators_tIbNSB_6detail15normal_iteratorINSB_10device_ptrIKfEEEESR_NS7_8equal_toIfEEEENS7_10__not_fn_tINS7_10__identityEEEEENSB_17counting_iteratorIlNSB_11use_defaultES10_S10_EEEEEEEPS9_jSF_S9_S9_SW_EEvT0_T1_T2_T3_T4_T6__param_4[16],
	.param .align 1 .b8 _ZN3cub18CUB_300001_SM_10006detail6reduce28DeviceReduceSingleTileKernelINS2_10policy_hubIN4cuda3std3__45tupleIJblEEEjN6thrust24THRUST_300001_SM_1000_NS8cuda_cub9__find_if7functorIS9_EEE10Policy1000ENSB_12zip_iteratorINS8_IJNSD_26transform_input_iterator_tIbNSC_6detail35transform_pair_of_input_iterators_tIbNSB_6detail15normal_iteratorINSB_10device_ptrIKfEEEESR_NS7_8equal_toIfEEEENS7_10__not_fn_tINS7_10__identityEEEEENSB_17counting_iteratorIlNSB_11use_defaultES10_S10_EEEEEEEPS9_jSF_S9_S9_SW_EEvT0_T1_T2_T3_T4_T6__param_5[1]
)
.maxntid 256
.minnctapersm 1
{
	.reg .pred 	%p<331>;
	.reg .b16 	%rs<424>;
	.reg .b32 	%r<455>;
	.reg .b32 	%f<81>;
	.reg .b64 	%rd<473>;
	// demoted variable
	.shared .align 8 .b8 _ZZN3cub18CUB_300001_SM_10006detail6reduce28DeviceReduceSingleTileKernelINS2_10policy_hubIN4cuda3std3__45tupleIJblEEEjN6thrust24THRUST_300001_SM_1000_NS8cuda_cub9__find_if7functorIS9_EEE10Policy1000ENSB_12zip_iteratorINS8_IJNSD_26transform_input_iterator_tIbNSC_6detail35transform_pair_of_input_iterators_tIbNSB_6detail15normal_iteratorINSB_10device_ptrIKfEEEESR_NS7_8equal_toIfEEEENS7_10__not_fn_tINS7_10__identityEEEEENSB_17counting_iteratorIlNSB_11use_defaultES10_S10_EEEEEEEPS9_jSF_S9_S9_SW_EEvT0_T1_T2_T3_T4_T6_E12temp_storage[152];
	ld.param.u64 	%rd120, [_ZN3cub18CUB_300001_SM_10006detail6reduce28DeviceReduceSingleTileKernelINS2_10policy_hubIN4cuda3std3__45tupleIJblEEEjN6thrust24THRUST_300001_SM_1000_NS8cuda_cub9__find_if7functorIS9_EEE10Policy1000ENSB_12zip_iteratorINS8_IJNSD_26transform_input_iterator_tIbNSC_6detail35transform_pair_of_input_iterators_tIbNSB_6detail15normal_iteratorINSB_10device_ptrIKfEEEESR_NS7_8equal_toIfEEEENS7_10__not_fn_tINS7_10__identityEEEEENSB_17counting_iteratorIlNSB_11use_defaultES10_S10_EEEEEEEPS9_jSF_S9_S9_SW_EEvT0_T1_T2_T3_T4_T6__param_4+8];
	ld.param.u64 	%rd119, [_ZN3cub18CUB_300001_SM_10006detail6reduce28DeviceReduceSingleTileKernelINS2_10policy_hubIN4cuda3std3__45tupleIJblEEEjN6thrust24THRUST_300001_SM_1000_NS8cuda_cub9__find_if7functorIS9_EEE10Policy1000ENSB_12zip_iteratorINS8_IJNSD_26transform_input_iterator_tIbNSC_6detail35transform_pair_of_input_iterators_tIbNSB_6detail15normal_iteratorINSB_10device_ptrIKfEEEESR_NS7_8equal_toIfEEEENS7_10__not_fn_tINS7_10__identityEEEEENSB_17counting_iteratorIlNSB_11use_defaultES10_S10_EEEEEEEPS9_jSF_S9_S9_SW_EEvT0_T1_T2_T3_T4_T6__param_0+32];
	ld.param.u64 	%rd118, [_ZN3cub18CUB_300001_SM_10006detail6reduce28DeviceReduceSingleTileKernelINS2_10policy_hubIN4cuda3std3__45tupleIJblEEEjN6thrust24THRUST_300001_SM_1000_NS8cuda_cub9__find_if7functorIS9_EEE10Policy1000ENSB_12zip_iteratorINS8_IJNSD_26transform_input_iterator_tIbNSC_6detail35transform_pair_of_input_iterators_tIbNSB_6detail15normal_iteratorINSB_10device_ptrIKfEEEESR_NS7_8equal_toIfEEEENS7_10__not_fn_tINS7_10__identityEEEEENSB_17counting_iteratorIlNSB_11use_defaultES10_S10_EEEEEEEPS9_jSF_S9_S9_SW_EEvT0_T1_T2_T3_T4_T6__param_0+8];
	ld.param.u64 	%rd117, [_ZN3cub18CUB_300001_SM_10006detail6reduce28DeviceReduceSingleTileKernelINS2_10policy_hubIN4cuda3std3__45tupleIJblEEEjN6thrust24THRUST_300001_SM_1000_NS8cuda_cub9__find_if7functorIS9_EEE10Policy1000ENSB_12zip_iteratorINS8_IJNSD_26transform_input_iterator_tIbNSC_6detail35transform_pair_of_input_iterators_tIbNSB_6detail15normal_iteratorINSB_10device_ptrIKfEEEESR_NS7_8equal_toIfEEEENS7_10__not_fn_tINS7_10__identityEEEEENSB_17counting_iteratorIlNSB_11use_defaultES10_S10_EEEEEEEPS9_jSF_S9_S9_SW_EEvT0_T1_T2_T3_T4_T6__param_0];
	ld.param.u64 	%rd121, [_ZN3cub18CUB_300001_SM_10006detail6reduce28DeviceReduceSingleTileKernelINS2_10policy_hubIN4cuda3std3__45tupleIJblEEEjN6thrust24THRUST_300001_SM_1000_NS8cuda_cub9__find_if7functorIS9_EEE10Policy1000ENSB_12zip_iteratorINS8_IJNSD_26transform_input_iterator_tIbNSC_6detail35transform_pair_of_input_iterators_tIbNSB_6detail15normal_iteratorINSB_10device_ptrIKfEEEESR_NS7_8equal_toIfEEEENS7_10__not_fn_tINS7_10__identityEEEEENSB_17counting_iteratorIlNSB_11use_defaultES10_S10_EEEEEEEPS9_jSF_S9_S9_SW_EEvT0_T1_T2_T3_T4_T6__param_1];
	ld.param.u32 	%r44, [_ZN3cub18CUB_300001_SM_10006detail6reduce28DeviceReduceSingleTileKernelINS2_10policy_hubIN4cuda3std3__45tupleIJblEEEjN6thrust24THRUST_300001_SM_1000_NS8cuda_cub9__find_if7functorIS9_EEE10Policy1000ENSB_12zip_iteratorINS8_IJNSD_26transform_input_iterator_tIbNSC_6detail35transform_pair_of_input_iterators_tIbNSB_6detail15normal_iteratorINSB_10device_ptrIKfEEEESR_NS7_8equal_toIfEEEENS7_10__not_fn_tINS7_10__identityEEEEENSB_17counting_iteratorIlNSB_11use_defaultES10_S10_EEEEEEEPS9_jSF_S9_S9_SW_EEvT0_T1_T2_T3_T4_T6__param_2];
	ld.param.u8 	%rs110, [_ZN3cub18CUB_300001_SM_10006detail6reduce28DeviceReduceSingleTileKernelINS2_10policy_hubIN4cuda3std3__45tupleIJblEEEjN6thrust24THRUST_300001_SM_1000_NS8cuda_cub9__find_if7functorIS9_EEE10Policy1000ENSB_12zip_iteratorINS8_IJNSD_26transform_input_iterator_tIbNSC_6detail35transform_pair_of_input_iterators_tIbNSB_6detail15normal_iteratorINSB_10device_ptrIKfEEEESR_NS7_8equal_toIfEEEENS7_10__not_fn_tINS7_10__identityEEEEENSB_17counting_iteratorIlNSB_11use_defaultES10_S10_EEEEEEEPS9_jSF_S9_S9_SW_EEvT0_T1_T2_T3_T4_T6__param_4];
	cvta.to.global.u64 	%rd1, %rd121;
	setp.ne.s32 	%p1, %r44, 0;
	@%p1 bra 	$L__BB16_3;
	mov.u32 	%r440, %tid.x;
	setp.ne.s32 	%p330, %r440, 0;
	@%p330 bra 	$L__BB16_127;
	st.global.u8 	[%rd1], %rs110;
	st.global.u64 	[%rd1+8], %rd120;
	bra.uni 	$L__BB16_127;
$L__BB16_3:
	cvta.to.global.u64 	%rd2, %rd117;
	cvta.to.global.u64 	%rd3, %rd118;
	setp.gt.u32 	%p2, %r44, 1023;
	@%p2 bra 	$L__BB16_80;
	mov.u32 	%r1, %tid.x;
	setp.ge.u32 	%p151, %r1, %r44;
	mov.b16 	%rs391, 0;
	mov.b64 	%rd440, 0;
	mov.u32 	%r444, %r1;
	@%p151 bra 	$L__BB16_6;
	cvt.u64.u32 	%rd297, %r1;
	mul.wide.u32 	%rd298, %r1, 4;
	add.s64 	%rd299, %rd2, %rd298;
	add.s64 	%rd300, %rd3, %rd298;
	add.s64 	%rd440, %rd119, %rd297;
	ld.global.f32 	%f49, [%rd299];
	ld.global.f32 	%f50, [%rd300];
	setp.neu.f32 	%p152, %f49, %f50;
	selp.u16 	%rs391, 1, 0, %p152;
	add.s32 	%r444, %r1, 256;
$L__BB16_6:
	setp.ge.u32 	%p153, %r444, %r44;
	@%p153 bra 	$L__BB16_18;
	not.b32 	%r202, %r444;
	add.s32 	%r4, %r44, %r202;
	shr.u32 	%r203, %r4, 8;
	add.s32 	%r5, %r203, 1;
	and.b32  	%r6, %r5, 7;
	setp.lt.u32 	%p154, %r4, 1792;
	@%p154 bra 	$L__BB16_10;
	and.b32  	%r204, %r5, 33554424;
	neg.s32 	%r442, %r204;
$L__BB16_9:
	.pragma "nounroll";
	cvt.u64.u32 	%rd302, %r444;
	mul.wide.u32 	%rd303, %r444, 4;
	add.s64 	%rd304, %rd2, %rd303;
	add.s64 	%rd305, %rd3, %rd303;
	add.s64 	%rd306, %rd119, %rd302;
	ld.global.f32 	%f51, [%rd304];
	ld.global.f32 	%f52, [%rd305];
	setp.neu.f32 	%p155, %f51, %f52;
	selp.u16 	%rs232, 1, 0, %p155;
	and.b16  	%rs233, %rs391, 255;
	setp.ne.s16 	%p157, %rs233, 0;
	and.pred  	%p158, %p157, %p155;
	min.s64 	%rd307, %rd306, %rd440;
	setp.eq.s16 	%p159, %rs233, 0;
	selp.b64 	%rd308, %rd306, %rd440, %p159;
	selp.b16 	%rs234, %rs232, %rs391, %p159;
	selp.b64 	%rd309, %rd307, %rd308, %p158;
	selp.b16 	%rs235, 1, %rs234, %p158;
	and.b16  	%rs236, %rs235, 255;
	add.s64 	%rd310, %rd306, 256;
	ld.global.f32 	%f53, [%rd304+1024];
	ld.global.f32 	%f54, [%rd305+1024];
	setp.neu.f32 	%p160, %f53, %f54;
	selp.u16 	%rs237, 1, 0, %p160;
	setp.ne.s16 	%p162, %rs236, 0;
	and.pred  	%p163, %p162, %p160;
	min.s64 	%rd311, %rd310, %rd309;
	setp.eq.s16 	%p164, %rs236, 0;
	selp.b64 	%rd312, %rd310, %rd309, %p164;
	selp.b16 	%rs238, %rs237, %rs235, %p164;
	selp.b64 	%rd313, %rd311, %rd312, %p163;
	selp.b16 	%rs239, 1, %rs238, %p163;
	and.b16  	%rs240, %rs239, 255;
	add.s64 	%rd314, %rd306, 512;
	ld.global.f32 	%f55, [%rd304+2048];
	ld.global.f32 	%f56, [%rd305+2048];
	setp.neu.f32 	%p165, %f55, %f56;
	selp.u16 	%rs241, 1, 0, %p165;
	setp.ne.s16 	%p167, %rs240, 0;
	and.pred  	%p168, %p167, %p165;
	min.s64 	%rd315, %rd314, %rd313;
	setp.eq.s16 	%p169, %rs240, 0;
	selp.b64 	%rd316, %rd314, %rd313, %p169;
	selp.b16 	%rs242, %rs241, %rs239, %p169;
	selp.b64 	%rd317, %rd315, %rd316, %p168;
	selp.b16 	%rs243, 1, %rs242, %p168;
	and.b16  	%rs244, %rs243, 255;
	add.s64 	%rd318, %rd306, 768;
	ld.global.f32 	%f57, [%rd304+3072];
	ld.global.f32 	%f58, [%rd305+3072];
	setp.neu.f32 	%p170, %f57, %f58;
	selp.u16 	%rs245, 1, 0, %p170;
	setp.ne.s16 	%p172, %rs244, 0;
	and.pred  	%p173, %p172, %p170;
	min.s64 	%rd319, %rd318, %rd317;
	setp.eq.s16 	%p174, %rs244, 0;
	selp.b64 	%rd320, %rd318, %rd317, %p174;
	selp.b16 	%rs246, %rs245, %rs243, %p174;
	selp.b64 	%rd321, %rd319, %rd320, %p173;
	selp.b16 	%rs247, 1, %rs246, %p173;
	and.b16  	%rs248, %rs247, 255;
	add.s64 	%rd322, %rd306, 1024;
	ld.global.f32 	%f59, [%rd304+4096];
	ld.global.f32 	%f60, [%rd305+4096];
	setp.neu.f32 	%p175, %f59, %f60;
	selp.u16 	%rs249, 1, 0, %p175;
	setp.ne.s16 	%p177, %rs248, 0;
	and.pred  	%p178, %p177, %p175;
	min.s64 	%rd323, %rd322, %rd321;
	setp.eq.s16 	%p179, %rs248, 0;
	selp.b64 	%rd324, %rd322, %rd321, %p179;
	selp.b16 	%rs250, %rs249, %rs247, %p179;
	selp.b64 	%rd325, %rd323, %rd324, %p178;
	selp.b16 	%rs251, 1, %rs250, %p178;
	and.b16  	%rs252, %rs251, 255;
	add.s64 	%rd326, %rd306, 1280;
	ld.global.f32 	%f61, [%rd304+5120];
	ld.global.f32 	%f62, [%rd305+5120];
	setp.neu.f32 	%p180, %f61, %f62;
	selp.u16 	%rs253, 1, 0, %p180;
	setp.ne.s16 	%p182, %rs252, 0;
	and.pred  	%p183, %p182, %p180;
	min.s64 	%rd327, %rd326, %rd325;
	setp.eq.s16 	%p184, %rs252, 0;
	selp.b64 	%rd328, %rd326, %rd325, %p184;
	selp.b16 	%rs254, %rs253, %rs251, %p184;
	selp.b64 	%rd329, %rd327, %rd328, %p183;
	selp.b16 	%rs255, 1, %rs254, %p183;
	and.b16  	%rs256, %rs255, 255;
	add.s64 	%rd330, %rd306, 1536;
	ld.global.f32 	%f63, [%rd304+6144];
	ld.global.f32 	%f64, [%rd305+6144];
	setp.neu.f32 	%p185, %f63, %f64;
	selp.u16 	%rs257, 1, 0, %p185;
	setp.ne.s16 	%p187, %rs256, 0;
	and.pred  	%p188, %p187, %p185;
	min.s64 	%rd331, %rd330, %rd329;
	setp.eq.s16 	%p189, %rs256, 0;
	selp.b64 	%rd332, %rd330, %rd329, %p189;
	selp.b16 	%rs258, %rs257, %rs255, %p189;
	selp.b64 	%rd333, %rd331, %rd332, %p188;
	selp.b16 	%rs259, 1, %rs258, %p188;
	and.b16  	%rs260, %rs259, 255;
	add.s64 	%rd334, %rd306, 1792;
	ld.global.f32 	%f65, [%rd304+7168];
	ld.global.f32 	%f66, [%rd305+7168];
	setp.neu.f32 	%p190, %f65, %f66;
	selp.u16 	%rs261, 1, 0, %p190;
	setp.ne.s16 	%p192, %rs260, 0;
	and.pred  	%p193, %p192, %p190;
	min.s64 	%rd335, %rd334, %rd333;
	setp.eq.s16 	%p194, %rs260, 0;
	selp.b64 	%rd336, %rd334, %rd333, %p194;
	selp.b16 	%rs262, %rs261, %rs259, %p194;
	selp.b64 	%rd440, %rd335, %rd336, %p193;
	selp.b16 	%rs391, 1, %rs262, %p193;
	add.s32 	%r444, %r444, 2048;
	add.s32 	%r442, %r442, 8;
	setp.ne.s32 	%p195, %r442, 0;
	@%p195 bra 	$L__BB16_9;
$L__BB16_10:
	setp.eq.s32 	%p196, %r6, 0;
	@%p196 bra 	$L__BB16_18;
	setp.lt.u32 	%p197, %r6, 4;
	@%p197 bra 	$L__BB16_13;
	cvt.u64.u32 	%rd338, %r444;
	mul.wide.u32 	%rd339, %r444, 4;
	add.s64 	%rd340, %rd2, %rd339;
	add.s64 	%rd341, %rd3, %rd339;
	add.s64 	%rd342, %rd119, %rd338;
	ld.global.f32 	%f67, [%rd340];
	ld.global.f32 	%f68, [%rd341];
	setp.neu.f32 	%p198, %f67, %f68;
	selp.u16 	%rs264, 1, 0, %p198;
	and.b16  	%rs265, %rs391, 255;
	setp.ne.s16 	%p200, %rs265, 0;
	and.pred  	%p201, %p200, %p198;
	min.s64 	%rd343, %rd342, %rd440;
	setp.eq.s16 	%p202, %rs265, 0;
	selp.b64 	%rd344, %rd342, %rd440, %p202;
	selp.b16 	%rs266, %rs264, %rs391, %p202;
	selp.b64 	%rd345, %rd343, %rd344, %p201;
	selp.b16 	%rs267, 1, %rs266, %p201;
	and.b16  	%rs268, %rs267, 255;
	add.s32 	%r205, %r444, 256;
	cvt.u64.u32 	%rd346, %r205;
	add.s64 	%rd347, %rd119, %rd346;
	ld.global.f32 	%f69, [%rd340+1024];
	ld.global.f32 	%f70, [%rd341+1024];
	setp.neu.f32 	%p203, %f69, %f70;
	selp.u16 	%rs269, 1, 0, %p203;
	setp.ne.s16 	%p205, %rs268, 0;
	and.pred  	%p206, %p205, %p203;
	min.s64 	%rd348, %rd347, %rd345;
	setp.eq.s16 	%p207, %rs268, 0;
	selp.b64 	%rd349, %rd347, %rd345, %p207;
	selp.b16 	%rs270, %rs269, %rs267, %p207;
	selp.b64 	%rd350, %rd348, %rd349, %p206;
	selp.b16 	%rs271, 1, %rs270, %p206;
	and.b16  	%rs272, %rs271, 255;
	add.s32 	%r206, %r444, 512;
	cvt.u64.u32 	%rd351, %r206;
	add.s64 	%rd352, %rd119, %rd351;
	ld.global.f32 	%f71, [%rd340+2048];
	ld.global.f32 	%f72, [%rd341+2048];
	setp.neu.f32 	%p208, %f71, %f72;
	selp.u16 	%rs273, 1, 0, %p208;
	setp.ne.s16 	%p210, %rs272, 0;
	and.pred  	%p211, %p210, %p208;
	min.s64 	%rd353, %rd352, %rd350;
	setp.eq.s16 	%p212, %rs272, 0;
	selp.b64 	%rd354, %rd352, %rd350, %p212;
	selp.b16 	%rs274, %rs273, %rs271, %p212;
	selp.b64 	%rd355, %rd353, %rd354, %p211;
	selp.b16 	%rs275, 1, %rs274, %p211;
	and.b16  	%rs276, %rs275, 255;
	add.s32 	%r207, %r444, 768;
	cvt.u64.u32 	%rd356, %r207;
	add.s64 	%rd357, %rd119, %rd356;
	ld.global.f32 	%f73, [%rd340+3072];
	ld.global.f32 	%f74, [%rd341+3072];
	setp.neu.f32 	%p213, %f73, %f74;
	selp.u16 	%rs277, 1, 0, %p213;
	setp.ne.s16 	%p215, %rs276, 0;
	and.pred  	%p216, %p215, %p213;
	min.s64 	%rd358, %rd357, %rd355;
	setp.eq.s16 	%p217, %rs276, 0;
	selp.b64 	%rd359, %rd357, %rd355, %p217;
	selp.b16 	%rs278, %rs277, %rs275, %p217;
	selp.b64 	%rd440, %rd358, %rd359, %p216;
	selp.b16 	%rs391, 1, %rs278, %p216;
	add.s32 	%r444, %r444, 1024;
$L__BB16_13:
	and.b32  	%r208, %r5, 3;
	setp.eq.s32 	%p218, %r208, 0;
	@%p218 bra 	$L__BB16_18;
	setp.eq.s32 	%p219, %r208, 1;
	@%p219 bra 	$L__BB16_16;
	cvt.u64.u32 	%rd361, %r444;
	mul.wide.u32 	%rd362, %r444, 4;
	add.s64 	%rd363, %rd2, %rd362;
	add.s64 	%rd364, %rd3, %rd362;
	add.s64 	%rd365, %rd119, %rd361;
	ld.global.f32 	%f75, [%rd363];
	ld.global.f32 	%f76, [%rd364];
	setp.neu.f32 	%p220, %f75, %f76;
	selp.u16 	%rs280, 1, 0, %p220;
	and.b16  	%rs281, %rs391, 255;
	setp.ne.s16 	%p222, %rs281, 0;
	and.pred  	%p223, %p222, %p220;
	min.s64 	%rd366, %rd365, %rd440;
	setp.eq.s16 	%p224, %rs281, 0;
	selp.b64 	%rd367, %rd365, %rd440, %p224;
	selp.b16 	%rs282, %rs280, %rs391, %p224;
	selp.b64 	%rd368, %rd366, %rd367, %p223;
	selp.b16 	%rs283, 1, %rs282, %p223;
	and.b16  	%rs284, %rs283, 255;
	add.s32 	%r209, %r444, 256;
	cvt.u64.u32 	%rd369, %r209;
	add.s64 	%rd370, %rd119, %rd369;
	ld.global.f32 	%f77, [%rd363+1024];
	ld.global.f32 	%f78, [%rd364+1024];
	setp.neu.f32 	%p225, %f77, %f78;
	selp.u16 	%rs285, 1, 0, %p225;
	setp.ne.s16 	%p227, %rs284, 0;
	and.pred  	%p228, %p227, %p225;
	min.s64 	%rd371, %rd370, %rd368;
	setp.eq.s16 	%p229, %rs284, 0;
	selp.b64 	%rd372, %rd370, %rd368, %p229;
	selp.b16 	%rs286, %rs285, %rs283, %p229;
	selp.b64 	%rd440, %rd371, %rd372, %p228;
	selp.b16 	%rs391, 1, %rs286, %p228;
	add.s32 	%r444, %r444, 512;
$L__BB16_16:
	and.b32  	%r210, %r4, 256;
	setp.ne.s32 	%p230, %r210, 0;
	@%p230 bra 	$L__BB16_18;
	cvt.u64.u32 	%rd373, %r444;
	mul.wide.u32 	%rd374, %r444, 4;
	add.s64 	%rd375, %rd2, %rd374;
	add.s64 	%rd376, %rd3, %rd374;
	add.s64 	%rd377, %rd119, %rd373;
	ld.global.f32 	%f79, [%rd375];
	ld.global.f32 	%f80, [%rd376];
	setp.neu.f32 	%p231, %f79, %f80;
	selp.u16 	%rs287, 1, 0, %p231;
	and.b16  	%rs288, %rs391, 255;
	setp.ne.s16 	%p233, %rs288, 0;
	and.pred  	%p234, %p233, %p231;
	min.s64 	%rd378, %rd377, %rd440;
	setp.eq.s16 	%p235, %rs288, 0;
	selp.b64 	%rd379, %rd377, %rd440, %p235;
	selp.b16 	%rs289, %rs287, %rs391, %p235;
	selp.b64 	%rd440, %rd378, %rd379, %p234;
	selp.b16 	%rs391, 1, %rs289, %p234;
$L__BB16_18:
	setp.lt.u32 	%p236, %r44, 256;
	@%p236 bra 	$L__BB16_43;
	// begin inline asm
	mov.u32 %r329, %laneid;
	// end inline asm
	cvt.u32.u16 	%r350, %rs391;
	and.b32  	%r331, %r350, 255;
	mov.b32 	%r347, 1;
	mov.b32 	%r348, 31;
	mov.b32 	%r349, -1;
	// begin inline asm
	shfl.sync.down.b32 %r330, %r331, %r347, %r348, %r349;
	// end inline asm
	// begin inline asm
	shfl.sync.down.b32 %r335, %r336, %r347, %r348, %r349;
	// end inline asm
	mov.b64 	{%r341, %r346}, %rd440;
	// begin inline asm
	shfl.sync.down.b32 %r340, %r341, %r347, %r348, %r349;
	// end inline asm
	// begin inline asm
	shfl.sync.down.b32 %r345, %r346, %r347, %r348, %r349;
	// end inline asm
	mov.b64 	%rd19, {%r340, %r345};
	cvt.u16.u32 	%rs15, %r330;
	setp.gt.s32 	%p286, %r329, 30;
	@%p286 bra 	$L__BB16_23;
	and.b16  	%rs331, %rs391, 255;
	setp.eq.s16 	%p287, %rs331, 0;
	and.b16  	%rs332, %rs15, 255;
	setp.eq.s16 	%p288, %rs332, 0;
	or.pred  	%p289, %p287, %p288;
	@%p289 bra 	$L__BB16_22;
	min.s64 	%rd440, %rd19, %rd440;
	mov.b16 	%rs391, 1;
	bra.uni 	$L__BB16_23;
$L__BB16_22:
	setp.eq.s16 	%p290, %rs331, 0;
	selp.b64 	%rd440, %rd19, %rd440, %p290;
	selp.b16 	%rs391, %rs15, %rs391, %p290;
$L__BB16_23:
	cvt.u32.u16 	%r371, %rs391;
	and.b32  	%r352, %r371, 255;
	mov.b32 	%r368, 2;
	mov.b32 	%r369, 31;
	mov.b32 	%r370, -1;
	// begin inline asm
	shfl.sync.down.b32 %r351, %r352, %r368, %r369, %r370;
	// end inline asm
	// begin inline asm
	shfl.sync.down.b32 %r356, %r357, %r368, %r369, %r370;
	// end inline asm
	mov.b64 	{%r362, %r367}, %rd440;
	// begin inline asm
	shfl.sync.down.b32 %r361, %r362, %r368, %r369, %r370;
	// end inline asm
	// begin inline asm
	shfl.sync.down.b32 %r366, %r367, %r368, %r369, %r370;
	// end inline asm
	mov.b64 	%rd23, {%r361, %r366};
	cvt.u16.u32 	%rs18, %r351;
	setp.gt.s32 	%p291, %r329, 29;
	@%p291 bra 	$L__BB16_27;
	and.b16  	%rs335, %rs391, 255;
	setp.eq.s16 	%p292, %rs335, 0;
	and.b16  	%rs336, %rs18, 255;
	setp.eq.s16 	%p293, %rs336, 0;
	or.pred  	%p294, %p292, %p293;
	@%p294 bra 	$L__BB16_26;
	min.s64 	%rd440, %rd23, %rd440;
	mov.b16 	%rs391, 1;
	bra.uni 	$L__BB16_27;
$L__BB16_26:
	setp.eq.s16 	%p295, %rs335, 0;
	selp.b64 	%rd440, %rd23, %rd440, %p295;
	selp.b16 	%rs391, %rs18, %rs391, %p295;
$L__BB16_27:
	cvt.u32.u16 	%r392, %rs391;
	and.b32  	%r373, %r392, 255;
	mov.b32 	%r389, 4;
	mov.b32 	%r390, 31;
	mov.b32 	%r391, -1;
	// begin inline asm
	shfl.sync.down.b32 %r372, %r373, %r389, %r390, %r391;
	// end inline asm
	// begin inline asm
	shfl.sync.down.b32 %r377, %r378, %r389, %r390, %r391;
	// end inline asm
	mov.b64 	{%r383, %r388}, %rd440;
	// begin inline asm
	shfl.sync.down.b32 %r382, %r383, %r389, %r390, %r391;
	// end inline asm
	// begin inline asm
	shfl.sync.down.b32 %r387, %r388, %r389, %r390, %r391;
	// end inline asm
	mov.b64 	%rd27, {%r382, %r387};
	cvt.u16.u32 	%rs21, %r372;
	setp.gt.s32 	%p296, %r329, 27;
	@%p296 bra 	$L__BB16_31;
	and.b16  	%rs339, %rs391, 255;
	setp.eq.s16 	%p297, %rs339, 0;
	and.b16  	%rs340, %rs21, 255;
	setp.eq.s16 	%p298, %rs340, 0;
	or.pred  	%p299, %p297, %p298;
	@%p299 bra 	$L__BB16_30;
	min.s64 	%rd440, %rd27, %rd440;
	mov.b16 	%rs391, 1;
	bra.uni 	$L__BB16_31;
$L__BB16_30:
	setp.eq.s16 	%p300, %rs339, 0;
	selp.b16 	%rs391, %rs21, %rs391, %p300;
	selp.b64 	%rd440, %rd27, %rd440, %p300;
$L__BB16_31:
	cvt.u32.u16 	%r413, %rs391;
	and.b32  	%r394, %r413, 255;
	mov.b32 	%r410, 8;
	mov.b32 	%r411, 31;
	mov.b32 	%r412, -1;
	// begin inline asm
	shfl.sync.down.b32 %r393, %r394, %r410, %r411, %r412;
	// end inline asm
	// begin inline asm
	shfl.sync.down.b32 %r398, %r399, %r410, %r411, %r412;
	// end inline asm
	mov.b64 	{%r404, %r409}, %rd440;
	// begin inline asm
	shfl.sync.down.b32 %r403, %r404, %r410, %r411, %r412;
	// end inline asm
	// begin inline asm
	shfl.sync.down.b32 %r408, %r409, %r410, %r411, %r412;
	// end inline asm
	mov.b64 	%rd31, {%r403, %r408};
	cvt.u16.u32 	%rs24, %r393;
	setp.gt.s32 	%p301, %r329, 23;
	@%p301 bra 	$L__BB16_35;
	and.b16  	%rs343, %rs391, 255;
	setp.eq.s16 	%p302, %rs343, 0;
	and.b16  	%rs344, %rs24, 255;
	setp.eq.s16 	%p303, %rs344, 0;
	or.pred  	%p304, %p302, %p303;
	@%p304 bra 	$L__BB16_34;
	min.s64 	%rd440, %rd31, %rd440;
	mov.b16 	%rs391, 1;
	bra.uni 	$L__BB16_35;
$L__BB16_34:
	setp.eq.s16 	%p305, %rs343, 0;
	selp.b16 	%rs391, %rs24, %rs391, %p305;
	selp.b64 	%rd440, %rd31, %rd440, %p305;
$L__BB16_35:
	cvt.u32.u16 	%r434, %rs391;
	and.b32  	%r415, %r434, 255;
	mov.b32 	%r431, 16;
	mov.b32 	%r432, 31;
	mov.b32 	%r433, -1;
	// begin inline asm
	shfl.sync.down.b32 %r414, %r415, %r431, %r432, %r433;
	// end inline asm
	// begin inline asm
	shfl.sync.down.b32 %r419, %r420, %r431, %r432, %r433;
	// end inline asm
	mov.b64 	{%r425, %r430}, %rd440;
	// begin inline asm
	shfl.sync.down.b32 %r424, %r425, %r431, %r432, %r433;
	// end inline asm
	// begin inline asm
	shfl.sync.down.b32 %r429, %r430, %r431, %r432, %r433;
	// end inline asm
	mov.b64 	%rd35, {%r424, %r429};
	cvt.u16.u32 	%rs27, %r414;
	setp.gt.s32 	%p306, %r329, 15;
	@%p306 bra 	$L__BB16_39;
	and.b16  	%rs347, %rs391, 255;
	setp.eq.s16 	%p307, %rs347, 0;
	and.b16  	%rs348, %rs27, 255;
	setp.eq.s16 	%p308, %rs348, 0;
	or.pred  	%p309, %p307, %p308;
	@%p309 bra 	$L__BB16_38;
	min.s64 	%rd440, %rd35, %rd440;
	mov.b16 	%rs391, 1;
	bra.uni 	$L__BB16_39;
$L__BB16_38:
	setp.eq.s16 	%p310, %rs347, 0;
	selp.b16 	%rs391, %rs27, %rs391, %p310;
	selp.b64 	%rd440, %rd35, %rd440, %p310;
$L__BB16_39:
	setp.ne.s32 	%p311, %r329, 0;
	@%p311 bra 	$L__BB16_41;
	shr.u32 	%r435, %r1, 1;
	and.b32  	%r436, %r435, 496;
	mov.u32 	%r437, _ZZN3cub18CUB_300001_SM_10006detail6reduce28DeviceReduceSingleTileKernelINS2_10policy_hubIN4cuda3std3__45tupleIJblEEEjN6thrust24THRUST_300001_SM_1000_NS8cuda_cub9__find_if7functorIS9_EEE10Policy1000ENSB_12zip_iteratorINS8_IJNSD_26transform_input_iterator_tIbNSC_6detail35transform_pair_of_input_iterators_tIbNSB_6detail15normal_iteratorINSB_10device_ptrIKfEEEESR_NS7_8equal_toIfEEEENS7_10__not_fn_tINS7_10__identityEEEEENSB_17counting_iteratorIlNSB_11use_defaultES10_S10_EEEEEEEPS9_jSF_S9_S9_SW_EEvT0_T1_T2_T3_T4_T6_E12temp_storage;
	add.s32 	%r438, %r437, %r436;
	st.shared.u8 	[%r438+8], %rs391;
	st.shared.u64 	[%r438+16], %rd440;
$L__BB16_41:
	bar.sync 	0;
	setp.ne.s32 	%p312, %r1, 0;
	@%p312 bra 	$L__BB16_125;
	ld.shared.u8 	%rs351, [_ZZN3cub18CUB_300001_SM_10006detail6reduce28DeviceReduceSingleTileKernelINS2_10policy_hubIN4cuda3std3__45tupleIJblEEEjN6thrust24THRUST_300001_SM_1000_NS8cuda_cub9__find_if7functorIS9_EEE10Policy1000ENSB_12zip_iteratorINS8_IJNSD_26transform_input_iterator_tIbNSC_6detail35transform_pair_of_input_iterators_tIbNSB_6detail15normal_iteratorINSB_10device_ptrIKfEEEESR_NS7_8equal_toIfEEEENS7_10__not_fn_tINS7_10__identityEEEEENSB_17counting_iteratorIlNSB_11use_defaultES10_S10_EEEEEEEPS9_jSF_S9_S9_SW_EEvT0_T1_T2_T3_T4_T6_E12temp_storage+24];
	ld.shared.u64 	%rd401, [_ZZN3cub18CUB_300001_SM_10006detail6reduce28DeviceReduceSingleTileKernelINS2_10policy_hubIN4cuda3std3__45tupleIJblEEEjN6thrust24THRUST_300001_SM_1000_NS8cuda_cub9__find_if7functorIS9_EEE10Policy1000ENSB_12zip_iteratorINS8_IJNSD_26transform_input_iterator_tIbNSC_6detail35transform_pair_of_input_iterators_tIbNSB_6detail15normal_iteratorINSB_10device_ptrIKfEEEESR_NS7_8equal_toIfEEEENS7_10__not_fn_tINS7_10__identityEEEEENSB_17counting_iteratorIlNSB_11use_defaultES10_S10_EEEEEEEPS9_jSF_S9_S9_SW_EEvT0_T1_T2_T3_T4_T6_E12temp_storage+32];
	and.b16  	%rs352, %rs391, 255;
	setp.eq.s16 	%p313, %rs352, 0;
	setp.eq.s16 	%p314, %rs351, 0;
	min.s64 	%rd402, %rd401, %rd440;
	selp.b16 	%rs353, %rs391, 1, %p314;
	selp.b16 	%rs354, %rs351, %rs353, %p313;
	and.b16  	%rs355, %rs354, 255;
	selp.b64 	%rd403, %rd440, %rd402, %p314;
	selp.b64 	%rd404, %rd401, %rd403, %p313;
	ld.shared.u8 	%rs356, [_ZZN3cub18CUB_300001_SM_10006detail6reduce28DeviceReduceSingleTileKernelINS2_10policy_hubIN4cuda3std3__45tupleIJblEEEjN6thrust24THRUST_300001_SM_1000_NS8cuda_cub9__find_if7functorIS9_EEE10Policy1000ENSB_12zip_iteratorINS8_IJNSD_26transform_input_iterator_tIbNSC_6detail35transform_pair_of_input_iterators_tIbNSB_6detail15normal_iteratorINSB_10device_ptrIKfEEEESR_NS7_8equal_toIfEEEENS7_10__not_fn_tINS7_10__identityEEEEENSB_17counting_iteratorIlNSB_11use_defaultES10_S10_EEEEEEEPS9_jSF_S9_S9_SW_EEvT0_T1_T2_T3_T4_T6_E12temp_storage+40];
	ld.shared.u64 	%rd405, [_ZZN3cub18CUB_300001_SM_10006detail6reduce28DeviceReduceSingleTileKernelINS2_10policy_hubIN4cuda3std3__45tupleIJblEEEjN6thrust24THRUST_300001_SM_1000_NS8cuda_cub9__find_if7functorIS9_EEE10Policy1000ENSB_12zip_iteratorINS8_IJNSD_26transform_input_iterator_tIbNSC_6detail35transform_pair_of_input_iterators_tIbNSB_6detail15normal_iteratorINSB_10device_ptrIKfEEEESR_NS7_8equal_toIfEEEENS7_10__not_fn_tINS7_10__identityEEEEENSB_17counting_iteratorIlNSB_11use_defaultES10_S10_EEEEEEEPS9_jSF_S9_S9_SW_EEvT0_T1_T2_T3_T4_T6_E12temp_storage+48];
	setp.eq.s16 	%p315, %rs355, 0;
	setp.eq.s16 	%p316, %rs356, 0;
	min.s64 	%rd406, %rd405, %rd404;
	selp.b16 	%rs357, %rs354, 1, %p316;
	selp.b16 	%rs358, %rs356, %rs357, %p315;
	and.b16  	%rs359, %rs358, 255;
	selp.b64 	%rd407, %rd404, %rd406, %p316;
	selp.b64 	%rd408, %rd405, %rd407, %p315;
	ld.shared.u8 	%rs360, [_ZZN3cub18CUB_300001_SM_10006detail6reduce28DeviceReduceSingleTileKernelINS2_10policy_hubIN4cuda3std3__45tupleIJblEEEjN6thrust24THRUST_300001_SM_1000_NS8cuda_cub9__find_if7functorIS9_EEE10Policy1000ENSB_12zip_iteratorINS8_IJNSD_26transform_input_iterator_tIbNSC_6detail35transform_pair_of_input_iterators_tIbNSB_6detail15normal_iteratorINSB_10device_ptrIKfEEEESR_NS7_8equal_toIfEEEENS7_10__not_fn_tINS7_10__identityEEEEENSB_17counting_iteratorIlNSB_11use_defaultES10_S10_EEEEEEEPS9_jSF_S9_S9_SW_EEvT0_T1_T2_T3_T4_T6_E12temp_storage+56];
	ld.shared.u64 	%rd409, [_ZZN3cub18CUB_300001_SM_10006detail6reduce28DeviceReduceSingleTileKernelINS2_10policy_hubIN4cuda3std3__45tupleIJblEEEjN6thrust24THRUST_300001_SM_1000_NS8cuda_cub9__find_if7functorIS9_EEE10Policy1000ENSB_12zip_iteratorINS8_IJNSD_26transform_input_iterator_tIbNSC_6detail35transform_pair_of_input_iterators_tIbNSB_6detail15normal_iteratorINSB_10device_ptrIKfEEEESR_NS7_8equal_toIfEEEENS7_10__not_fn_tINS7_10__identityEEEEENSB_17counting_iteratorIlNSB_11use_defaultES10_S10_EEEEEEEPS9_jSF_S9_S9_SW_EEvT0_T1_T2_T3_T4_T6_E12temp_storage+64];
	setp.eq.s16 	%p317, %rs359, 0;
	setp.eq.s16 	%p318, %rs360, 0;
	min.s64 	%rd410, %rd409, %rd408;
	selp.b16 	%rs361, %rs358, 1, %p318;
	selp.b16 	%rs362, %rs360, %rs361, %p317;
	and.b16  	%rs363, %rs362, 255;
	selp.b64 	%rd411, %rd408, %rd410, %p318;
	selp.b64 	%rd412, %rd409, %rd411, %p317;
	ld.shared.u8 	%rs364, [_ZZN3cub18CUB_300001_SM_10006detail6reduce28DeviceReduceSingleTileKernelINS2_10policy_hubIN4cuda3std3__45tupleIJblEEEjN6thrust24THRUST_300001_SM_1000_NS8cuda_cub9__find_if7functorIS9_EEE10Policy1000ENSB_12zip_iteratorINS8_IJNSD_26transform_input_iterator_tIbNSC_6detail35transform_pair_of_input_iterators_tIbNSB_6detail15normal_iteratorINSB_10device_ptrIKfEEEESR_NS7_8equal_toIfEEEENS7_10__not_fn_tINS7_10__identityEEEEENSB_17counting_iteratorIlNSB_11use_defaultES10_S10_EEEEEEEPS9_jSF_S9_S9_SW_EEvT0_T1_T2_T3_T4_T6_E12temp_storage+72];
	ld.shared.u64 	%rd413, [_ZZN3cub18CUB_300001_SM_10006detail6reduce28DeviceReduceSingleTileKernelINS2_10policy_hubIN4cuda3std3__45tupleIJblEEEjN6thrust24THRUST_300001_SM_1000_NS8cuda_cub9__find_if7functorIS9_EEE10Policy1000ENSB_12zip_iteratorINS8_IJNSD_26transform_input_iterator_tIbNSC_6detail35transform_pair_of_input_iterators_tIbNSB_6detail15normal_iteratorINSB_10device_ptrIKfEEEESR_NS7_8equal_toIfEEEENS7_10__not_fn_tINS7_10__identityEEEEENSB_17counting_iteratorIlNSB_11use_defaultES10_S10_EEEEEEEPS9_jSF_S9_S9_SW_EEvT0_T1_T2_T3_T4_T6_E12temp_storage+80];
	setp.eq.s16 	%p319, %rs363, 0;
	setp.eq.s16 	%p320, %rs364, 0;
	min.s64 	%rd414, %rd413, %rd412;
	selp.b16 	%rs365, %rs362, 1, %p320;
	selp.b16 	%rs366, %rs364, %rs365, %p319;
	and.b16  	%rs367, %rs366, 255;
	selp.b64 	%rd415, %rd412, %rd414, %p320;
	selp.b64 	%rd416, %rd413, %rd415, %p319;
	ld.shared.u8 	%rs368, [_ZZN3cub18CUB_300001_SM_10006detail6reduce28DeviceReduceSingleTileKernelINS2_10policy_hubIN4cuda3std3__45tupleIJblEEEjN6thrust24THRUST_300001_SM_1000_NS8cuda_cub9__find_if7functorIS9_EEE10Policy1000ENSB_12zip_iteratorINS8_IJNSD_26transform_input_iterator_tIbNSC_6detail35transform_pair_of_input_iterators_tIbNSB_6detail15normal_iteratorINSB_10device_ptrIKfEEEESR_NS7_8equal_toIfEEEENS7_10__not_fn_tINS7_10__identityEEEEENSB_17counting_iteratorIlNSB_11use_defaultES10_S10_EEEEEEEPS9_jSF_S9_S9_SW_EEvT0_T1_T2_T3_T4_T6_E12temp_storage+88];
	ld.shared.u64 	%rd417, [_ZZN3cub18CUB_300001_SM_10006detail6reduce28DeviceReduceSingleTileKernelINS2_10policy_hubIN4cuda3std3__45tupleIJblEEEjN6thrust24THRUST_300001_SM_1000_NS8cuda_cub9__find_if7functorIS9_EEE10Policy1000ENSB_12zip_iteratorINS8_IJNSD_26transform_input_iterator_tIbNSC_6detail35transform_pair_of_input_iterators_tIbNSB_6detail15normal_iteratorINSB_10device_ptrIKfEEEESR_NS7_8equal_toIfEEEENS7_10__not_fn_tINS7_10__identityEEEEENSB_17counting_iteratorIlNSB_11use_defaultES10_S10_EEEEEEEPS9_jSF_S9_S9_SW_EEvT0_T1_T2_T3_T4_T6_E12temp_storage+96];
	setp.eq.s16 	%p321, %rs367, 0;
	setp.eq.s16 	%p322, %rs368, 0;
	min.s64 	%rd418, %rd417, %rd416;
	selp.b16 	%rs369, %rs366, 1, %p322;
	selp.b16 	%rs370, %rs368, %rs369, %p321;
	and.b16  	%rs371, %rs370, 255;
	selp.b64 	%rd419, %rd416, %rd418, %p322;
	selp.b64 	%rd420, %rd417, %rd419, %p321;
	ld.shared.u8 	%rs372, [_ZZN3cub18CUB_300001_SM_10006detail6reduce28DeviceReduceSingleTileKernelINS2_10policy_hubIN4cuda3std3__45tupleIJblEEEjN6thrust24THRUST_300001_SM_1000_NS8cuda_cub9__find_if7functorIS9_EEE10Policy1000ENSB_12zip_iteratorINS8_IJNSD_26transform_input_iterator_tIbNSC_6detail35transform_pair_of_input_iterators_tIbNSB_6detail15normal_iteratorINSB_10device_ptrIKfEEEESR_NS7_8equal_toIfEEEENS7_10__not_fn_tINS7_10__identityEEEEENSB_17counting_iteratorIlNSB_11use_defaultES10_S10_EEEEEEEPS9_jSF_S9_S9_SW_EEvT0_T1_T2_T3_T4_T6_E12temp_storage+104];
	ld.shared.u64 	%rd421, [_ZZN3cub18CUB_300001_SM_10006detail6reduce28DeviceReduceSingleTileKernelINS2_10policy_hubIN4cuda3std3__45tupleIJblEEEjN6thrust24THRUST_300001_SM_1000_NS8cuda_cub9__find_if7functorIS9_EEE10Policy1000ENSB_12zip_iteratorINS8_IJNSD_26transform_input_iterator_tIbNSC_6detail35transform_pair_of_input_iterators_tIbNSB_6detail15normal_iteratorINSB_10device_ptrIKfEEEESR_NS7_8equal_toIfEEEENS7_10__not_fn_tINS7_10__identityEEEEENSB_17counting_iteratorIlNSB_11use_defaultES10_S10_EEEEEEEPS9_jSF_S9_S9_SW_EEvT0_T1_T2_T3_T4_T6_E12temp_storage+112];
	setp.eq.s16 	%p323, %rs371, 0;
	setp.eq.s16 	%p324, %rs372, 0;
	min.s64 	%rd422, %rd421, %rd420;
	selp.b16 	%rs373, %rs370, 1, %p324;
	selp.b16 	%rs374, %rs372, %rs373, %p323;
	and.b16  	%rs375, %rs374, 255;
	selp.b64 	%rd423, %rd420, %rd422, %p324;
	selp.b64 	%rd424, %rd421, %rd423, %p323;
	ld.shared.u8 	%rs376, [_ZZN3cub18CUB_300001_SM_10006detail6reduce28DeviceReduceSingleTileKernelINS2_10policy_hubIN4cuda3std3__45tupleIJblEEEjN6thrust24THRUST_300001_SM_1000_NS8cuda_cub9__find_if7functorIS9_EEE10Policy1000ENSB_12zip_iteratorINS8_IJNSD_26transform_input_iterator_tIbNSC_6detail35transform_pair_of_input_iterators_tIbNSB_6detail15normal_iteratorINSB_10device_ptrIKfEEEESR_NS7_8equal_toIfEEEENS7_10__not_fn_tINS7_10__identityEEEEENSB_17counting_iteratorIlNSB_11use_defaultES10_S10_EEEEEEEPS9_jSF_S9_S9_SW_EEvT0_T1_T2_T3_T4_T6_E12temp_storage+120];
	ld.shared.u64 	%rd425, [_ZZN3cub18CUB_300001_SM_10006detail6reduce28DeviceReduceSingleTileKernelINS2_10policy_hubIN4cuda3std3__45tupleIJblEEEjN6thrust24THRUST_300001_SM_1000_NS8cuda_cub9__find_if7functorIS9_EEE10Policy1000ENSB_12zip_iteratorINS8_IJNSD_26transform_input_iterator_tIbNSC_6detail35transform_pair_of_input_iterators_tIbNSB_6detail15normal_iteratorINSB_10device_ptrIKfEEEESR_NS7_8equal_toIfEEEENS7_10__not_fn_tINS7_10__identityEEEEENSB_17counting_iteratorIlNSB_11use_defaultES10_S10_EEEEEEEPS9_jSF_S9_S9_SW_EEvT0_T1_T2_T3_T4_T6_E12temp_storage+128];
	setp.eq.s16 	%p325, %rs375, 0;
	setp.eq.s16 	%p326, %rs376, 0;
	min.s64 	%rd426, %rd425, %rd424;
	selp.b16 	%rs377, %rs374, 1, %p326;
	selp.b16 	%rs391, %rs376, %rs377, %p325;
	selp.b64 	%rd427, %rd424, %rd426, %p326;
	selp.b64 	%rd440, %rd425, %rd427, %p325;
	bra.uni 	$L__BB16_125;
$L__BB16_43:
	// begin inline asm
	mov.u32 %r211, %laneid;
	// end inline asm
	and.b32  	%r232, %r1, 992;
	add.s32 	%r233, %r232, 32;
	setp.gt.u32 	%p237, %r233, %r44;
	not.b32 	%r234, %r232;
	add.s32 	%r235, %r44, %r234;
	selp.b32 	%r230, %r235, 31, %p237;
	cvt.u32.u16 	%r236, %rs391;
	and.b32  	%r213, %r236, 255;
	mov.b32 	%r229, 1;
	mov.b32 	%r231, -1;
	// begin inline asm
	shfl.sync.down.b32 %r212, %r213, %r229, %r230, %r231;
	// end inline asm
	// begin inline asm
	shfl.sync.down.b32 %r217, %r218, %r229, %r230, %r231;
	// end inline asm
	mov.b64 	{%r223, %r228}, %rd440;
	// begin inline asm
	shfl.sync.down.b32 %r222, %r223, %r229, %r230, %r231;
	// end inline asm
	// begin inline asm
	shfl.sync.down.b32 %r227, %r228, %r229, %r230, %r231;
	// end inline asm
	mov.b64 	%rd40, {%r222, %r227};
	cvt.u16.u32 	%rs31, %r212;
	setp.ge.s32 	%p238, %r211, %r230;
	@%p238 bra 	$L__BB16_47;
	and.b16  	%rs290, %rs391, 255;
	setp.eq.s16 	%p239, %rs290, 0;
	and.b16  	%rs291, %rs31, 255;
	setp.eq.s16 	%p240, %rs291, 0;
	or.pred  	%p241, %p239, %p240;
	@%p241 bra 	$L__BB16_46;
	min.s64 	%rd440, %rd40, %rd440;
	mov.b16 	%rs391, 1;
	bra.uni 	$L__BB16_47;
$L__BB16_46:
	setp.eq.s16 	%p242, %rs290, 0;
	selp.b16 	%rs391, %rs31, %rs391, %p242;
	selp.b64 	%rd440, %rd40, %rd440, %p242;
$L__BB16_47:
	cvt.u32.u16 	%r257, %rs391;
	and.b32  	%r238, %r257, 255;
	mov.b32 	%r254, 2;
	mov.b32 	%r256, -1;
	// begin inline asm
	shfl.sync.down.b32 %r237, %r238, %r254, %r230, %r256;
	// end inline asm
	// begin inline asm
	shfl.sync.down.b32 %r242, %r243, %r254, %r230, %r256;
	// end inline asm
	mov.b64 	{%r248, %r253}, %rd440;
	// begin inline asm
	shfl.sync.down.b32 %r247, %r248, %r254, %r230, %r256;
	// end inline asm
	// begin inline asm
	shfl.sync.down.b32 %r252, %r253, %r254, %r230, %r256;
	// end inline asm
	mov.b64 	%rd44, {%r247, %r252};
	cvt.u16.u32 	%rs34, %r237;
	add.s32 	%r258, %r211, 2;
	setp.gt.s32 	%p243, %r258, %r230;
	@%p243 bra 	$L__BB16_51;
	and.b16  	%rs294, %rs391, 255;
	setp.eq.s16 	%p244, %rs294, 0;
	and.b16  	%rs295, %rs34, 255;
	setp.eq.s16 	%p245, %rs295, 0;
	or.pred  	%p246, %p244, %p245;
	@%p246 bra 	$L__BB16_50;
	min.s64 	%rd440, %rd44, %rd440;
	mov.b16 	%rs391, 1;
	bra.uni 	$L__BB16_51;
$L__BB16_50:
	setp.eq.s16 	%p247, %rs294, 0;
	selp.b16 	%rs391, %rs34, %rs391, %p247;
	selp.b64 	%rd440, %rd44, %rd440, %p247;
$L__BB16_51:
	cvt.u32.u16 	%r279, %rs391;
	and.b32  	%r260, %r279, 255;
	mov.b32 	%r276, 4;
	mov.b32 	%r278, -1;
	// begin inline asm
	shfl.sync.down.b32 %r259, %r260, %r276, %r230, %r278;
	// end inline asm
	// begin inline asm
	shfl.sync.down.b32 %r264, %r265, %r276, %r230, %r278;
	// end inline asm
	mov.b64 	{%r270, %r275}, %rd440;
	// begin inline asm
	shfl.sync.down.b32 %r269, %r270, %r276, %r230, %r278;
	// end inline asm
	// begin inline asm
	shfl.sync.down.b32 %r274, %r275, %r276, %r230, %r278;
	// end inline asm
	mov.b64 	%rd48, {%r269, %r274};
	cvt.u16.u32 	%rs37, %r259;
	add.s32 	%r280, %r211, 4;
	setp.gt.s32 	%p248, %r280, %r230;
	@%p248 bra 	$L__BB16_55;
	and.b16  	%rs298, %rs391, 255;
	setp.eq.s16 	%p249, %rs298, 0;
	and.b16  	%rs299, %rs37, 255;
	setp.eq.s16 	%p250, %rs299, 0;
	or.pred  	%p251, %p249, %p250;
	@%p251 bra 	$L__BB16_54;
	min.s64 	%rd440, %rd48, %rd440;
	mov.b16 	%rs391, 1;
	bra.uni 	$L__BB16_55;
$L__BB16_54:
	setp.eq.s16 	%p252, %rs298, 0;
	selp.b16 	%rs391, %rs37, %rs391, %p252;
	selp.b64 	%rd440, %rd48, %rd440, %p252;
$L__BB16_55:
	cvt.u32.u16 	%r301, %rs391;
	and.b32  	%r282, %r301, 255;
	mov.b32 	%r298, 8;
	mov.b32 	%r300, -1;
	// begin inline asm
	shfl.sync.down.b32 %r281, %r282, %r298, %r230, %r300;
	// end inline asm
	// begin inline asm
	shfl.sync.down.b32 %r286, %r287, %r298, %r230, %r300;
	// end inline asm
	mov.b64 	{%r292, %r297}, %rd440;
	// begin inline asm
	shfl.sync.down.b32 %r291, %r292, %r298, %r230, %r300;
	// end inline asm
	// begin inline asm
	shfl.sync.down.b32 %r296, %r297, %r298, %r230, %r300;
	// end inline asm
	mov.b64 	%rd52, {%r291, %r296};
	cvt.u16.u32 	%rs40, %r281;
	add.s32 	%r302, %r211, 8;
	setp.gt.s32 	%p253, %r302, %r230;
	@%p253 bra 	$L__BB16_59;
	and.b16  	%rs302, %rs391, 255;
	setp.eq.s16 	%p254, %rs302, 0;
	and.b16  	%rs303, %rs40, 255;
	setp.eq.s16 	%p255, %rs303, 0;
	or.pred  	%p256, %p254, %p255;
	@%p256 bra 	$L__BB16_58;
	min.s64 	%rd440, %rd52, %rd440;
	mov.b16 	%rs391, 1;
	bra.uni 	$L__BB16_59;
$L__BB16_58:
	setp.eq.s16 	%p257, %rs302, 0;
	selp.b16 	%rs391, %rs40, %rs391, %p257;
	selp.b64 	%rd440, %rd52, %rd440, %p257;
$L__BB16_59:
	cvt.u32.u16 	%r323, %rs391;
	and.b32  	%r304, %r323, 255;
	mov.b32 	%r320, 16;
	mov.b32 	%r322, -1;
	// begin inline asm
	shfl.sync.down.b32 %r303, %r304, %r320, %r230, %r322;
	// end inline asm
	// begin inline asm
	shfl.sync.down.b32 %r308, %r309, %r320, %r230, %r322;
	// end inline asm
	mov.b64 	{%r314, %r319}, %rd440;
	// begin inline asm
	shfl.sync.down.b32 %r313, %r314, %r320, %r230, %r322;
	// end inline asm
	// begin inline asm
	shfl.sync.down.b32 %r318, %r319, %r320, %r230, %r322;
	// end inline asm
	mov.b64 	%rd56, {%r313, %r318};
	cvt.u16.u32 	%rs43, %r303;
	add.s32 	%r324, %r211, 16;
	setp.gt.s32 	%p258, %r324, %r230;
	@%p258 bra 	$L__BB16_63;
	and.b16  	%rs306, %rs391, 255;
	setp.eq.s16 	%p259, %rs306, 0;
	and.b16  	%rs307, %rs43, 255;
	setp.eq.s16 	%p260, %rs307, 0;
	or.pred  	%p261, %p259, %p260;
	@%p261 bra 	$L__BB16_62;
	min.s64 	%rd440, %rd56, %rd440;
	mov.b16 	%rs391, 1;
	bra.uni 	$L__BB16_63;
$L__BB16_62:
	setp.eq.s16 	%p262, %rs306, 0;
	selp.b16 	%rs391, %rs43, %rs391, %p262;
	selp.b64 	%rd440, %rd56, %rd440, %p262;
$L__BB16_63:
	setp.ne.s32 	%p263, %r211, 0;
	@%p263 bra 	$L__BB16_65;
	shr.u32 	%r325, %r1, 1;
	and.b32  	%r326, %r325, 496;
	mov.u32 	%r327, _ZZN3cub18CUB_300001_SM_10006detail6reduce28DeviceReduceSingleTileKernelINS2_10policy_hubIN4cuda3std3__45tupleIJblEEEjN6thrust24THRUST_300001_SM_1000_NS8cuda_cub9__find_if7functorIS9_EEE10Policy1000ENSB_12zip_iteratorINS8_IJNSD_26transform_input_iterator_tIbNSC_6detail35transform_pair_of_input_iterators_tIbNSB_6detail15normal_iteratorINSB_10device_ptrIKfEEEESR_NS7_8equal_toIfEEEENS7_10__not_fn_tINS7_10__identityEEEEENSB_17counting_iteratorIlNSB_11use_defaultES10_S10_EEEEEEEPS9_jSF_S9_S9_SW_EEvT0_T1_T2_T3_T4_T6_E12temp_storage;
	add.s32 	%r328, %r327, %r326;
	st.shared.u8 	[%r328+8], %rs391;
	st.shared.u64 	[%r328+16], %rd440;
$L__BB16_65:
	bar.sync 	0;
	setp.ne.s32 	%p264, %r1, 0;
	@%p264 bra 	$L__BB16_125;
	setp.lt.u32 	%p265, %r44, 33;
	@%p265 bra 	$L__BB16_68;
	ld.shared.u8 	%rs310, [_ZZN3cub18CUB_300001_SM_10006detail6reduce28DeviceReduceSingleTileKernelINS2_10policy_hubIN4cuda3std3__45tupleIJblEEEjN6thrust24THRUST_300001_SM_1000_NS8cuda_cub9__find_if7functorIS9_EEE10Policy1000ENSB_12zip_iteratorINS8_IJNSD_26transform_input_iterator_tIbNSC_6detail35transform_pair_of_input_iterators_tIbNSB_6detail15normal_iteratorINSB_10device_ptrIKfEEEESR_NS7_8equal_toIfEEEENS7_10__not_fn_tINS7_10__identityEEEEENSB_17counting_iteratorIlNSB_11use_defaultES10_S10_EEEEEEEPS9_jSF_S9_S9_SW_EEvT0_T1_T2_T3_T4_T6_E12temp_storage+24];
	ld.shared.u64 	%rd380, [_ZZN3cub18CUB_300001_SM_10006detail6reduce28DeviceReduceSingleTileKernelINS2_10policy_hubIN4cuda3std3__45tupleIJblEEEjN6thrust24THRUST_300001_SM_1000_NS8cuda_cub9__find_if7functorIS9_EEE10Policy1000ENSB_12zip_iteratorINS8_IJNSD_26transform_input_iterator_tIbNSC_6detail35transform_pair_of_input_iterators_tIbNSB_6detail15normal_iteratorINSB_10device_ptrIKfEEEESR_NS7_8equal_toIfEEEENS7_10__not_fn_tINS7_10__identityEEEEENSB_17counting_iteratorIlNSB_11use_defaultES10_S10_EEEEEEEPS9_jSF_S9_S9_SW_EEvT0_T1_T2_T3_T4_T6_E12temp_storage+32];
	and.b16  	%rs311, %rs391, 255;
	setp.eq.s16 	%p266, %rs311, 0;
	setp.eq.s16 	%p267, %rs310, 0;
	min.s64 	%rd381, %rd380, %rd440;
	selp.b16 	%rs312, %rs391, 1, %p267;
	selp.b16 	%rs391, %rs310, %rs312, %p266;
	selp.b64 	%rd382, %rd440, %rd381, %p267;
	selp.b64 	%rd440, %rd380, %rd382, %p266;
$L__BB16_68:
	setp.lt.u32 	%p268, %r44, 65;
	@%p268 bra 	$L__BB16_70;
	ld.shared.u8 	%rs313, [_ZZN3cub18CUB_300001_SM_10006detail6reduce28DeviceReduceSingleTileKernelINS2_10policy_hubIN4cuda3std3__45tupleIJblEEEjN6thrust24THRUST_300001_SM_1000_NS8cuda_cub9__find_if7functorIS9_EEE10Policy1000ENSB_12zip_iteratorINS8_IJNSD_26transform_input_iterator_tIbNSC_6detail35transform_pair_of_input_iterators_tIbNSB_6detail15normal_iteratorINSB_10device_ptrIKfEEEESR_NS7_8equal_toIfEEEENS7_10__not_fn_tINS7_10__identityEEEEENSB_17counting_iteratorIlNSB_11use_defaultES10_S10_EEEEEEEPS9_jSF_S9_S9_SW_EEvT0_T1_T2_T3_T4_T6_E12temp_storage+40];
	ld.shared.u64 	%rd383, [_ZZN3cub18CUB_300001_SM_10006detail6reduce28DeviceReduceSingleTileKernelINS2_10policy_hubIN4cuda3std3__45tupleIJblEEEjN6thrust24THRUST_300001_SM_1000_NS8cuda_cub9__find_if7functorIS9_EEE10Policy1000ENSB_12zip_iteratorINS8_IJNSD_26transform_input_iterator_tIbNSC_6detail35transform_pair_of_input_iterators_tIbNSB_6detail15normal_iteratorINSB_10device_ptrIKfEEEESR_NS7_8equal_toIfEEEENS7_10__not_fn_tINS7_10__identityEEEEENSB_17counting_iteratorIlNSB_11use_defaultES10_S10_EEEEEEEPS9_jSF_S9_S9_SW_EEvT0_T1_T2_T3_T4_T6_E12temp_storage+48];
	and.b16  	%rs314, %rs391, 255;
	setp.eq.s16 	%p269, %rs314, 0;
	setp.eq.s16 	%p270, %rs313, 0;
	min.s64 	%rd384, %rd383, %rd440;
	selp.b16 	%rs315, %rs391, 1, %p270;
	selp.b16 	%rs391, %rs313, %rs315, %p269;
	selp.b64 	%rd385, %rd440, %rd384, %p270;
	selp.b64 	%rd440, %rd383, %rd385, %p269;
$L__BB16_70:
	setp.lt.u32 	%p271, %r44, 97;
	@%p271 bra 	$L__BB16_72;
	ld.shared.u8 	%rs316, [_ZZN3cub18CUB_300001_SM_10006detail6reduce28DeviceReduceSingleTileKernelINS2_10policy_hubIN4cuda3std3__45tupleIJblEEEjN6thrust24THRUST_300001_SM_1000_NS8cuda_cub9__find_if7functorIS9_EEE10Policy1000ENSB_12zip_iteratorINS8_IJNSD_26transform_input_iterator_tIbNSC_6detail35transform_pair_of_input_iterators_tIbNSB_6detail15normal_iteratorINSB_10device_ptrIKfEEEESR_NS7_8equal_toIfEEEENS7_10__not_fn_tINS7_10__identityEEEEENSB_17counting_iteratorIlNSB_11use_defaultES10_S10_EEEEEEEPS9_jSF_S9_S9_SW_EEvT0_T1_T2_T3_T4_T6_E12temp_storage+56];
	ld.shared.u64 	%rd386, [_ZZN3cub18CUB_300001_SM_10006detail6reduce28DeviceReduceSingleTileKernelINS2_10policy_hubIN4cuda3std3__45tupleIJblEEEjN6thrust24THRUST_300001_SM_1000_NS8cuda_cub9__find_if7functorIS9_EEE10Policy1000ENSB_12zip_iteratorINS8_IJNSD_26transform_input_iterator_tIbNSC_6detail35transform_pair_of_input_iterators_tIbNSB_6detail15normal_iteratorINSB_10device_ptrIKfEEEESR_NS7_8equal_toIfEEEENS7_10__not_fn_tINS7_10__identityEEEEENSB_17counting_iteratorIlNSB_11use_defaultES10_S10_EEEEEEEPS9_jSF_S9_S9_SW_EEvT0_T1_T2_T3_T4_T6_E12temp_storage+64];
	and.b16  	%rs317, %rs391, 255;
	setp.eq.s16 	%p272, %rs317, 0;
	setp.eq.s16 	%p273, %rs316, 0;
	min.s64 	%rd387, %rd386, %rd440;
	selp.b16 	%rs318, %rs391, 1, %p273;
	selp.b16 	%rs391, %rs316, %rs318, %p272;
	selp.b64 	%rd388, %rd440, %rd387, %p273;
	selp.b64 	%rd440, %rd386, %rd388, %p272;
$L__BB16_72:
	setp.lt.u32 	%p274, %r44, 129;
	@%p274 bra 	$L__BB16_74;
	ld.shared.u8 	%rs319, [_ZZN3cub18CUB_300001_SM_10006detail6reduce28DeviceReduceSingleTileKernelINS2_10policy_hubIN4cuda3std3__45tupleIJblEEEjN6thrust24THRUST_300001_SM_1000_NS8cuda_cub9__find_if7functorIS9_EEE10Policy1000ENSB_12zip_iteratorINS8_IJNSD_26transform_input_iterator_tIbNSC_6detail35transform_pair_of_input_iterators_tIbNSB_6detail15normal_iteratorINSB_10device_ptrIKfEEEESR_NS7_8equal_toIfEEEENS7_10__not_fn_tINS7_10__identityEEEEENSB_17counting_iteratorIlNSB_11use_defaultES10_S10_EEEEEEEPS9_jSF_S9_S9_SW_EEvT0_T1_T2_T3_T4_T6_E12temp_storage+72];
	ld.shared.u64 	%rd389, [_ZZN3cub18CUB_300001_SM_10006detail6reduce28DeviceReduceSingleTileKernelINS2_10policy_hubIN4cuda3std3__45tupleIJblEEEjN6thrust24THRUST_300001_SM_1000_NS8cuda_cub9__find_if7functorIS9_EEE10Policy1000ENSB_12zip_iteratorINS8_IJNSD_26transform_input_iterator_tIbNSC_6detail35transform_pair_of_input_iterators_tIbNSB_6detail15normal_iteratorINSB_10device_ptrIKfEEEESR_NS7_8equal_toIfEEEENS7_10__not_fn_tINS7_10__identityEEEEENSB_17counting_iteratorIlNSB_11use_defaultES10_S10_EEEEEEEPS9_jSF_S9_S9_SW_EEvT0_T1_T2_T3_T4_T6_E12temp_storage+80];
	and.b16  	%rs320, %rs391, 255;
	setp.eq.s16 	%p275, %rs320, 0;
	setp.eq.s16 	%p276, %rs319, 0;
	min.s64 	%rd390, %rd389, %rd440;
	selp.b16 	%rs321, %rs391, 1, %p276;
	selp.b16 	%rs391, %rs319, %rs321, %p275;
	selp.b64 	%rd391, %rd440, %rd390, %p276;
	selp.b64 	%rd440, %rd389, %rd391, %p275;
$L__BB16_74:
	setp.lt.u32 	%p277, %r44, 161;
	@%p277 bra 	$L__BB16_76;
	ld.shared.u8 	%rs322, [_ZZN3cub18CUB_300001_SM_10006detail6reduce28DeviceReduceSingleTileKernelINS2_10policy_hubIN4cuda3std3__45tupleIJblEEEjN6thrust24THRUST_300001_SM_1000_NS8cuda_cub9__find_if7functorIS9_EEE10Policy1000ENSB_12zip_iteratorINS8_IJNSD_26transform_input_iterator_tIbNSC_6detail35transform_pair_of_input_iterators_tIbNSB_6detail15normal_iteratorINSB_10device_ptrIKfEEEESR_NS7_8equal_toIfEEEENS7_10__not_fn_tINS7_10__identityEEEEENSB_17counting_iteratorIlNSB_11use_defaultES10_S10_EEEEEEEPS9_jSF_S9_S9_SW_EEvT0_T1_T2_T3_T4_T6_E12temp_storage+88];
	ld.shared.u64 	%rd392, [_ZZN3cub18CUB_300001_SM_10006detail6reduce28DeviceReduceSingleTileKernelINS2_10policy_hubIN4cuda3std3__45tupleIJblEEEjN6thrust24THRUST_300001_SM_1000_NS8cuda_cub9__find_if7functorIS9_EEE10Policy1000ENSB_12zip_iteratorINS8_IJNSD_26transform_input_iterator_tIbNSC_6detail35transform_pair_of_input_iterators_tIbNSB_6detail15normal_iteratorINSB_10device_ptrIKfEEEESR_NS7_8equal_toIfEEEENS7_10__not_fn_tINS7_10__identityEEEEENSB_17counting_iteratorIlNSB_11use_defaultES10_S10_EEEEEEEPS9_jSF_S9_S9_SW_EEvT0_T1_T2_T3_T4_T6_E12temp_storage+96];
	and.b16  	%rs323, %rs391, 255;
	setp.eq.s16 	%p278, %rs323, 0;
	setp.eq.s16 	%p279, %rs322, 0;
	min.s64 	%rd393, %rd392, %rd440;
	selp.b16 	%rs324, %rs391, 1, %p279;
	selp.b16 	%rs391, %rs322, %rs324, %p278;
	selp.b64 	%rd394, %rd440, %rd393, %p279;
	selp.b64 	%rd440, %rd392, %rd394, %p278;
$L__BB16_76:
	setp.lt.u32 	%p280, %r44, 193;
	@%p280 bra 	$L__BB16_78;
	ld.shared.u8 	%rs325, [_ZZN3cub18CUB_300001_SM_10006detail6reduce28DeviceReduceSingleTileKernelINS2_10policy_hubIN4cuda3std3__45tupleIJblEEEjN6thrust24THRUST_300001_SM_1000_NS8cuda_cub9__find_if7functorIS9_EEE10Policy1000ENSB_12zip_iteratorINS8_IJNSD_26transform_input_iterator_tIbNSC_6detail35transform_pair_of_input_iterators_tIbNSB_6detail15normal_iteratorINSB_10device_ptrIKfEEEESR_NS7_8equal_toIfEEEENS7_10__not_fn_tINS7_10__identityEEEEENSB_17counting_iteratorIlNSB_11use_defaultES10_S10_EEEEEEEPS9_jSF_S9_S9_SW_EEvT0_T1_T2_T3_T4_T6_E12temp_storage+104];
	ld.shared.u64 	%rd395, [_ZZN3cub18CUB_300001_SM_10006detail6reduce28DeviceReduceSingleTileKernelINS2_10policy_hubIN4cuda3std3__45tupleIJblEEEjN6thrust24THRUST_300001_SM_1000_NS8cuda_cub9__find_if7functorIS9_EEE10Policy1000ENSB_12zip_iteratorINS8_IJNSD_26transform_input_iterator_tIbNSC_6detail35transform_pair_of_input_iterators_tIbNSB_6detail15normal_iteratorINSB_10device_ptrIKfEEEESR_NS7_8equal_toIfEEEENS7_10__not_fn_tINS7_10__identityEEEEENSB_17counting_iteratorIlNSB_11use_defaultES10_S10_EEEEEEEPS9_jSF_S9_S9_SW_EEvT0_T1_T2_T3_T4_T6_E12temp_storage+112];
	and.b16  	%rs326, %rs391, 255;
	setp.eq.s16 	%p281, %rs326, 0;
	setp.eq.s16 	%p282, %rs325, 0;
	min.s64 	%rd396, %rd395, %rd440;
	selp.b16 	%rs327, %rs391, 1, %p282;
	selp.b16 	%rs391, %rs325, %rs327, %p281;
	selp.b64 	%rd397, %rd440, %rd396, %p282;
	selp.b64 	%rd440, %rd395, %rd397, %p281;
$L__BB16_78:
	setp.lt.u32 	%p283, %r44, 225;
	@%p283 bra 	$L__BB16_125;
	ld.shared.u8 	%rs328, [_ZZN3cub18CUB_300001_SM_10006detail6reduce28DeviceReduceSingleTileKernelINS2_10policy_hubIN4cuda3std3__45tupleIJblEEEjN6thrust24THRUST_300001_SM_1000_NS8cuda_cub9__find_if7functorIS9_EEE10Policy1000ENSB_12zip_iteratorINS8_IJNSD_26transform_input_iterator_tIbNSC_6detail35transform_pair_of_input_iterators_tIbNSB_6detail15normal_iteratorINSB_10device_ptrIKfEEEESR_NS7_8equal_toIfEEEENS7_10__not_fn_tINS7_10__identityEEEEENSB_17counting_iteratorIlNSB_11use_defaultES10_S10_EEEEEEEPS9_jSF_S9_S9_SW_EEvT0_T1_T2_T3_T4_T6_E12temp_storage+120];
	ld.shared.u64 	%rd398, [_ZZN3cub18CUB_300001_SM_10006detail6reduce28DeviceReduceSingleTileKernelINS2_10policy_hubIN4cuda3std3__45tupleIJblEEEjN6thrust24THRUST_300001_SM_1000_NS8cuda_cub9__find_if7functorIS9_EEE10Policy1000ENSB_12zip_iteratorINS8_IJNSD_26transform_input_iterator_tIbNSC_6detail35transform_pair_of_input_iterators_tIbNSB_6detail15normal_iteratorINSB_10device_ptrIKfEEEESR_NS7_8equal_toIfEEEENS7_10__not_fn_tINS7_10__identityEEEEENSB_17counting_iteratorIlNSB_11use_defaultES10_S10_EEEEEEEPS9_jSF_S9_S9_SW_EEvT0_T1_T2_T3_T4_T6_E12temp_storage+128];
	and.b16  	%rs329, %rs391, 255;
	setp.eq.s16 	%p284, %rs329, 0;
	setp.eq.s16 	%p285, %rs328, 0;
	min.s64 	%rd399, %rd398, %rd440;
	selp.b16 	%rs330, %rs391, 1, %p285;
	selp.b16 	%rs391, %rs328, %rs330, %p284;
	selp.b64 	%rd400, %rd440, %rd399, %p285;
	selp.b64 	%rd440, %rd398, %rd400, %p284;
	bra.uni 	$L__BB16_125;
$L__BB16_80:
	mov.u32 	%r20, %tid.x;
	cvt.u64.u32 	%rd73, %r20;
	mul.wide.u32 	%rd122, %r20, 4;
	add.s64 	%rd74, %rd2, %rd122;
	add.s64 	%rd75, %rd3, %rd122;
	ld.global.f32 	%f9, [%rd74];
	ld.global.f32 	%f10, [%rd75];
	setp.eq.f32 	%p3, %f9, %f10;
	add.s32 	%r66, %r20, 256;
	cvt.u64.u32 	%rd123, %r66;
	ld.global.f32 	%f11, [%rd74+1024];
	ld.global.f32 	%f13, [%rd75+1024];
	setp.eq.f32 	%p4, %f11, %f13;
	add.s32 	%r67, %r20, 512;
	cvt.u64.u32 	%rd124, %r67;
	add.s64 	%rd125, %rd119, %rd124;
	ld.global.f32 	%f15, [%rd74+2048];
	ld.global.f32 	%f16, [%rd75+2048];
	setp.eq.f32 	%p5, %f15, %f16;
	add.s64 	%rd126, %rd125, 256;
	ld.global.f32 	%f17, [%rd74+3072];
	ld.global.f32 	%f18, [%rd75+3072];
	setp.neu.f32 	%p7, %f17, %f18;
	and.pred  	%p9, %p3, %p4;
	selp.b64 	%rd127, %rd123, %rd73, %p3;
	add.s64 	%rd128, %rd119, %rd127;
	min.s64 	%rd129, %rd125, %rd128;
	and.pred  	%p10, %p9, %p5;
	selp.b64 	%rd130, %rd128, %rd129, %p5;
	selp.b64 	%rd131, %rd125, %rd130, %p9;
	min.s64 	%rd132, %rd126, %rd131;
	not.pred 	%p11, %p10;
	or.pred  	%p12, %p11, %p7;
	selp.u16 	%rs391, 1, 0, %p12;
	selp.b64 	%rd133, %rd132, %rd131, %p7;
	selp.b64 	%rd440, %rd126, %rd133, %p10;
	add.s32 	%r21, %r44, -1024;
	setp.lt.u32 	%p13, %r21, 1024;
	mov.b32 	%r448, 1024;
	@%p13 bra 	$L__BB16_88;
	mov.b32 	%r448, 1024;
$L__BB16_82:
	cvt.u64.u32 	%rd134, %r448;
	add.s64 	%rd135, %rd73, %rd134;
	mul.wide.u32 	%rd136, %r448, 4;
	add.s64 	%rd137, %rd74, %rd136;
	add.s64 	%rd138, %rd75, %rd136;
	add.s64 	%rd78, %rd135, %rd119;
	ld.global.f32 	%f1, [%rd137];
	ld.global.f32 	%f2, [%rd138];
	ld.global.f32 	%f3, [%rd137+1024];
	ld.global.f32 	%f4, [%rd138+1024];
	ld.global.f32 	%f5, [%rd137+2048];
	ld.global.f32 	%f6, [%rd138+2048];
	ld.global.f32 	%f7, [%rd137+3072];
	ld.global.f32 	%f8, [%rd138+3072];
	and.b16  	%rs111, %rs391, 255;
	setp.eq.s16 	%p14, %rs111, 0;
	@%p14 bra 	$L__BB16_85;
	setp.eq.f32 	%p15, %f1, %f2;
	@%p15 bra 	$L__BB16_86;
	min.s64 	%rd440, %rd78, %rd440;
	mov.b16 	%rs391, 1;
	bra.uni 	$L__BB16_86;
$L__BB16_85:
	setp.neu.f32 	%p16, %f1, %f2;
	selp.u16 	%rs391, 1, 0, %p16;
	mov.u64 	%rd440, %rd78;
$L__BB16_86:
	add.s64 	%rd139, %rd78, 256;
	add.s64 	%rd140, %rd78, 512;
	add.s64 	%rd141, %rd78, 768;
	setp.neu.f32 	%p17, %f7, %f8;
	setp.neu.f32 	%p18, %f5, %f6;
	setp.neu.f32 	%p19, %f3, %f4;
	and.b16  	%rs113, %rs391, 255;
	setp.eq.s16 	%p20, %rs113, 0;
	min.s64 	%rd142, %rd139, %rd440;
	selp.b16 	%rs114, 1, %rs391, %p19;
	selp.u16 	%rs115, 1, 0, %p19;
	selp.b16 	%rs116, %rs115, %rs114, %p20;
	and.b16  	%rs117, %rs116, 255;
	selp.b64 	%rd143, %rd142, %rd440, %p19;
	selp.b64 	%rd144, %rd139, %rd143, %p20;
	setp.eq.s16 	%p21, %rs117, 0;
	min.s64 	%rd145, %rd140, %rd144;
	selp.b16 	%rs118, 1, %rs116, %p18;
	selp.u16 	%rs119, 1, 0, %p18;
	selp.b16 	%rs120, %rs119, %rs118, %p21;
	and.b16  	%rs121, %rs120, 255;
	selp.b64 	%rd146, %rd145, %rd144, %p18;
	selp.b64 	%rd147, %rd140, %rd146, %p21;
	setp.eq.s16 	%p22, %rs121, 0;
	min.s64 	%rd148, %rd141, %rd147;
	selp.b16 	%rs122, 1, %rs120, %p17;
	selp.u16 	%rs123, 1, 0, %p17;
	selp.b16 	%rs391, %rs123, %rs122, %p22;
	selp.b64 	%rd149, %rd148, %rd147, %p17;
	selp.b64 	%rd440, %rd141, %rd149, %p22;
	sub.s32 	%r69, %r44, %r448;
	setp.lt.u32 	%p23, %r69, 1024;
	@%p23 bra 	$L__BB16_101;
	add.s32 	%r448, %r448, 1024;
	setp.le.u32 	%p24, %r448, %r21;
	@%p24 bra 	$L__BB16_82;
$L__BB16_88:
	setp.le.u32 	%p25, %r44, %r448;
	sub.s32 	%r70, %r44, %r448;
	setp.ge.s32 	%p26, %r20, %r70;
	or.pred  	%p27, %p25, %p26;
	@%p27 bra 	$L__BB16_101;
	not.b32 	%r72, %r20;
	add.s32 	%r73, %r44, %r72;
	sub.s32 	%r25, %r73, %r448;
	shr.u32 	%r74, %r25, 8;
	add.s32 	%r26, %r74, 1;
	and.b32  	%r27, %r26, 7;
	setp.lt.u32 	%p28, %r25, 1792;
	mov.u32 	%r453, %r20;
	@%p28 bra 	$L__BB16_93;
	or.b32  	%r451, %r20, 1024;
	add.s32 	%r450, %r20, %r448;
	and.b32  	%r75, %r26, 33554424;
	neg.s32 	%r449, %r75;
$L__BB16_91:
	.pragma "nounroll";
	cvt.u64.u32 	%rd151, %r450;
	mul.wide.u32 	%rd152, %r450, 4;
	add.s64 	%rd153, %rd2, %rd152;
	add.s64 	%rd154, %rd3, %rd152;
	add.s64 	%rd155, %rd119, %rd151;
	ld.global.f32 	%f19, [%rd153];
	ld.global.f32 	%f20, [%rd154];
	setp.neu.f32 	%p29, %f19, %f20;
	selp.u16 	%rs125, 1, 0, %p29;
	and.b16  	%rs126, %rs391, 255;
	setp.ne.s16 	%p31, %rs126, 0;
	and.pred  	%p32, %p31, %p29;
	min.s64 	%rd156, %rd155, %rd440;
	setp.eq.s16 	%p33, %rs126, 0;
	selp.b16 	%rs127, %rs125, %rs391, %p33;
	selp.b64 	%rd157, %rd155, %rd440, %p33;
	selp.b16 	%rs128, 1, %rs127, %p32;
	and.b16  	%rs129, %rs128, 255;
	selp.b64 	%rd158, %rd156, %rd157, %p32;
	add.s32 	%r76, %r450, 256;
	cvt.u64.u32 	%rd159, %r76;
	mul.wide.u32 	%rd160, %r76, 4;
	add.s64 	%rd161, %rd2, %rd160;
	add.s64 	%rd162, %rd3, %rd160;
	add.s64 	%rd163, %rd119, %rd159;
	ld.global.f32 	%f21, [%rd161];
	ld.global.f32 	%f22, [%rd162];
	setp.neu.f32 	%p34, %f21, %f22;
	selp.u16 	%rs130, 1, 0, %p34;
	setp.ne.s16 	%p36, %rs129, 0;
	and.pred  	%p37, %p36, %p34;
	min.s64 	%rd164, %rd163, %rd158;
	setp.eq.s16 	%p38, %rs129, 0;
	selp.b16 	%rs131, %rs130, %rs128, %p38;
	selp.b64 	%rd165, %rd163, %rd158, %p38;
	selp.b16 	%rs132, 1, %rs131, %p37;
	and.b16  	%rs133, %rs132, 255;
	selp.b64 	%rd166, %rd164, %rd165, %p37;
	add.s32 	%r77, %r450, 512;
	cvt.u64.u32 	%rd167, %r77;
	mul.wide.u32 	%rd168, %r77, 4;
	add.s64 	%rd169, %rd2, %rd168;
	add.s64 	%rd170, %rd3, %rd168;
	add.s64 	%rd171, %rd119, %rd167;
	ld.global.f32 	%f23, [%rd169];
	ld.global.f32 	%f24, [%rd170];
	setp.neu.f32 	%p39, %f23, %f24;
	selp.u16 	%rs134, 1, 0, %p39;
	setp.ne.s16 	%p41, %rs133, 0;
	and.pred  	%p42, %p41, %p39;
	min.s64 	%rd172, %rd171, %rd166;
	setp.eq.s16 	%p43, %rs133, 0;
	selp.b16 	%rs135, %rs134, %rs132, %p43;
	selp.b64 	%rd173, %rd171, %rd166, %p43;
	selp.b16 	%rs136, 1, %rs135, %p42;
	and.b16  	%rs137, %rs136, 255;
	selp.b64 	%rd174, %rd172, %rd173, %p42;
	add.s32 	%r78, %r450, 768;
	cvt.u64.u32 	%rd175, %r78;
	mul.wide.u32 	%rd176, %r78, 4;
	add.s64 	%rd177, %rd2, %rd176;
	add.s64 	%rd178, %rd3, %rd176;
	add.s64 	%rd179, %rd119, %rd175;
	ld.global.f32 	%f25, [%rd177];
	ld.global.f32 	%f26, [%rd178];
	setp.neu.f32 	%p44, %f25, %f26;
	selp.u16 	%rs138, 1, 0, %p44;
	setp.ne.s16 	%p46, %rs137, 0;
	and.pred  	%p47, %p46, %p44;
	min.s64 	%rd180, %rd179, %rd174;
	setp.eq.s16 	%p48, %rs137, 0;
	selp.b16 	%rs139, %rs138, %rs136, %p48;
	selp.b64 	%rd181, %rd179, %rd174, %p48;
	selp.b16 	%rs140, 1, %rs139, %p47;
	and.b16  	%rs141, %rs140, 255;
	selp.b64 	%rd182, %rd180, %rd181, %p47;
	add.s32 	%r79, %r450, 1024;
	cvt.u64.u32 	%rd183, %r79;
	mul.wide.u32 	%rd184, %r79, 4;
	add.s64 	%rd185, %rd2, %rd184;
	add.s64 	%rd186, %rd3, %rd184;
	add.s64 	%rd187, %rd119, %rd183;
	ld.global.f32 	%f27, [%rd185];
	ld.global.f32 	%f28, [%rd186];
	setp.neu.f32 	%p49, %f27, %f28;
	selp.u16 	%rs142, 1, 0, %p49;
	setp.ne.s16 	%p51, %rs141, 0;
	and.pred  	%p52, %p51, %p49;
	min.s64 	%rd188, %rd187, %rd182;
	setp.eq.s16 	%p53, %rs141, 0;
	selp.b16 	%rs143, %rs142, %rs140, %p53;
	selp.b64 	%rd189, %rd187, %rd182, %p53;
	selp.b16 	%rs144, 1, %rs143, %p52;
	and.b16  	%rs145, %rs144, 255;
	selp.b64 	%rd190, %rd188, %rd189, %p52;
	add.s32 	%r80, %r450, 1280;
	cvt.u64.u32 	%rd191, %r80;
	mul.wide.u32 	%rd192, %r80, 4;
	add.s64 	%rd193, %rd2, %rd192;
	add.s64 	%rd194, %rd3, %rd192;
	add.s64 	%rd195, %rd119, %rd191;
	ld.global.f32 	%f29, [%rd193];
	ld.global.f32 	%f30, [%rd194];
	setp.neu.f32 	%p54, %f29, %f30;
	selp.u16 	%rs146, 1, 0, %p54;
	setp.ne.s16 	%p56, %rs145, 0;
	and.pred  	%p57, %p56, %p54;
	min.s64 	%rd196, %rd195, %rd190;
	setp.eq.s16 	%p58, %rs145, 0;
	selp.b16 	%rs147, %rs146, %rs144, %p58;
	selp.b64 	%rd197, %rd195, %rd190, %p58;
	selp.b16 	%rs148, 1, %rs147, %p57;
	and.b16  	%rs149, %rs148, 255;
	selp.b64 	%rd198, %rd196, %rd197, %p57;
	add.s32 	%r81, %r450, 1536;
	cvt.u64.u32 	%rd199, %r81;
	mul.wide.u32 	%rd200, %r81, 4;
	add.s64 	%rd201, %rd2, %rd200;
	add.s64 	%rd202, %rd3, %rd200;
	add.s64 	%rd203, %rd119, %rd199;
	ld.global.f32 	%f31, [%rd201];
	ld.global.f32 	%f32, [%rd202];
	setp.neu.f32 	%p59, %f31, %f32;
	selp.u16 	%rs150, 1, 0, %p59;
	setp.ne.s16 	%p61, %rs149, 0;
	and.pred  	%p62, %p61, %p59;
	min.s64 	%rd204, %rd203, %rd198;
	setp.eq.s16 	%p63, %rs149, 0;
	selp.b16 	%rs151, %rs150, %rs148, %p63;
	selp.b64 	%rd205, %rd203, %rd198, %p63;
	selp.b16 	%rs152, 1, %rs151, %p62;
	and.b16  	%rs153, %rs152, 255;
	selp.b64 	%rd206, %rd204, %rd205, %p62;
	add.s32 	%r82, %r450, 1792;
	cvt.u64.u32 	%rd207, %r82;
	mul.wide.u32 	%rd208, %r82, 4;
	add.s64 	%rd209, %rd2, %rd208;
	add.s64 	%rd210, %rd3, %rd208;
	add.s64 	%rd211, %rd119, %rd207;
	ld.global.f32 	%f33, [%rd209];
	ld.global.f32 	%f34, [%rd210];
	setp.neu.f32 	%p64, %f33, %f34;
	selp.u16 	%rs154, 1, 0, %p64;
	setp.ne.s16 	%p66, %rs153, 0;
	and.pred  	%p67, %p66, %p64;
	min.s64 	%rd212, %rd211, %rd206;
	setp.eq.s16 	%p68, %rs153, 0;
	selp.b16 	%rs155, %rs154, %rs152, %p68;
	selp.b64 	%rd213, %rd211, %rd206, %p68;
	selp.b16 	%rs391, 1, %rs155, %p67;
	selp.b64 	%rd440, %rd212, %rd213, %p67;
	add.s32 	%r451, %r451, 2048;
	add.s32 	%r450, %r450, 2048;
	add.s32 	%r449, %r449, 8;
	setp.ne.s32 	%p69, %r449, 0;
	@%p69 bra 	$L__BB16_91;
	add.s32 	%r453, %r451, -1024;
$L__BB16_93:
	setp.eq.s32 	%p70, %r27, 0;
	@%p70 bra 	$L__BB16_101;
	setp.lt.u32 	%p71, %r27, 4;
	@%p71 bra 	$L__BB16_96;
	add.s32 	%r83, %r453, %r448;
	cvt.u64.u32 	%rd215, %r83;
	mul.wide.u32 	%rd216, %r83, 4;
	add.s64 	%rd217, %rd2, %rd216;
	add.s64 	%rd218, %rd3, %rd216;
	add.s64 	%rd219, %rd119, %rd215;
	ld.global.f32 	%f35, [%rd217];
	ld.global.f32 	%f36, [%rd218];
	setp.neu.f32 	%p72, %f35, %f36;
	selp.u16 	%rs157, 1, 0, %p72;
	and.b16  	%rs158, %rs391, 255;
	setp.ne.s16 	%p74, %rs158, 0;
	and.pred  	%p75, %p74, %p72;
	min.s64 	%rd220, %rd219, %rd440;
	setp.eq.s16 	%p76, %rs158, 0;
	selp.b16 	%rs159, %rs157, %rs391, %p76;
	selp.b64 	%rd221, %rd219, %rd440, %p76;
	selp.b16 	%rs160, 1, %rs159, %p75;
	and.b16  	%rs161, %rs160, 255;
	selp.b64 	%rd222, %rd220, %rd221, %p75;
	add.s32 	%r84, %r83, 256;
	cvt.u64.u32 	%rd223, %r84;
	mul.wide.u32 	%rd224, %r84, 4;
	add.s64 	%rd225, %rd2, %rd224;
	add.s64 	%rd226, %rd3, %rd224;
	add.s64 	%rd227, %rd119, %rd223;
	ld.global.f32 	%f37, [%rd225];
	ld.global.f32 	%f38, [%rd226];
	setp.neu.f32 	%p77, %f37, %f38;
	selp.u16 	%rs162, 1, 0, %p77;
	setp.ne.s16 	%p79, %rs161, 0;
	and.pred  	%p80, %p79, %p77;
	min.s64 	%rd228, %rd227, %rd222;
	setp.eq.s16 	%p81, %rs161, 0;
	selp.b16 	%rs163, %rs162, %rs160, %p81;
	selp.b64 	%rd229, %rd227, %rd222, %p81;
	selp.b16 	%rs164, 1, %rs163, %p80;
	and.b16  	%rs165, %rs164, 255;
	selp.b64 	%rd230, %rd228, %rd229, %p80;
	add.s32 	%r85, %r83, 512;
	cvt.u64.u32 	%rd231, %r85;
	mul.wide.u32 	%rd232, %r85, 4;
	add.s64 	%rd233, %rd2, %rd232;
	add.s64 	%rd234, %rd3, %rd232;
	add.s64 	%rd235, %rd119, %rd231;
	ld.global.f32 	%f39, [%rd233];
	ld.global.f32 	%f40, [%rd234];
	setp.neu.f32 	%p82, %f39, %f40;
	selp.u16 	%rs166, 1, 0, %p82;
	setp.ne.s16 	%p84, %rs165, 0;
	and.pred  	%p85, %p84, %p82;
	min.s64 	%rd236, %rd235, %rd230;
	setp.eq.s16 	%p86, %rs165, 0;
	selp.b16 	%rs167, %rs166, %rs164, %p86;
	selp.b64 	%rd237, %rd235, %rd230, %p86;
	selp.b16 	%rs168, 1, %rs167, %p85;
	and.b16  	%rs169, %rs168, 255;
	selp.b64 	%rd238, %rd236, %rd237, %p85;
	add.s32 	%r86, %r83, 768;
	cvt.u64.u32 	%rd239, %r86;
	mul.wide.u32 	%rd240, %r86, 4;
	add.s64 	%rd241, %rd2, %rd240;
	add.s64 	%rd242, %rd3, %rd240;
	add.s64 	%rd243, %rd119, %rd239;
	ld.global.f32 	%f41, [%rd241];
	ld.global.f32 	%f42, [%rd242];
	setp.neu.f32 	%p87, %f41, %f42;
	selp.u16 	%rs170, 1, 0, %p87;
	setp.ne.s16 	%p89, %rs169, 0;
	and.pred  	%p90, %p89, %p87;
	min.s64 	%rd244, %rd243, %rd238;
	setp.eq.s16 	%p91, %rs169, 0;
	selp.b16 	%rs171, %rs170, %rs168, %p91;
	selp.b64 	%rd245, %rd243, %rd238, %p91;
	selp.b16 	%rs391, 1, %rs171, %p90;
	selp.b64 	%rd440, %rd244, %rd245, %p90;
	add.s32 	%r453, %r453, 1024;
$L__BB16_96:
	and.b32  	%r87, %r26, 3;
	setp.eq.s32 	%p92, %r87, 0;
	@%p92 bra 	$L__BB16_101;
	setp.eq.s32 	%p93, %r87, 1;
	@%p93 bra 	$L__BB16_99;
	add.s32 	%r88, %r453, %r448;
	cvt.u64.u32 	%rd247, %r88;
	mul.wide.u32 	%rd248, %r88, 4;
	add.s64 	%rd249, %rd2, %rd248;
	add.s64 	%rd250, %rd3, %rd248;
	add.s64 	%rd251, %rd119, %rd247;
	ld.global.f32 	%f43, [%rd249];
	ld.global.f32 	%f44, [%rd250];
	setp.neu.f32 	%p94, %f43, %f44;
	selp.u16 	%rs173, 1, 0, %p94;
	and.b16  	%rs174, %rs391, 255;
	setp.ne.s16 	%p96, %rs174, 0;
	and.pred  	%p97, %p96, %p94;
	min.s64 	%rd252, %rd251, %rd440;
	setp.eq.s16 	%p98, %rs174, 0;
	selp.b16 	%rs175, %rs173, %rs391, %p98;
	selp.b64 	%rd253, %rd251, %rd440, %p98;
	selp.b16 	%rs176, 1, %rs175, %p97;
	and.b16  	%rs177, %rs176, 255;
	selp.b64 	%rd254, %rd252, %rd253, %p97;
	add.s32 	%r89, %r88, 256;
	cvt.u64.u32 	%rd255, %r89;
	mul.wide.u32 	%rd256, %r89, 4;
	add.s64 	%rd257, %rd2, %rd256;
	add.s64 	%rd258, %rd3, %rd256;
	add.s64 	%rd259, %rd119, %rd255;
	ld.global.f32 	%f45, [%rd257];
	ld.global.f32 	%f46, [%rd258];
	setp.neu.f32 	%p99, %f45, %f46;
	selp.u16 	%rs178, 1, 0, %p99;
	setp.ne.s16 	%p101, %rs177, 0;
	and.pred  	%p102, %p101, %p99;
	min.s64 	%rd260, %rd259, %rd254;
	setp.eq.s16 	%p103, %rs177, 0;
	selp.b16 	%rs179, %rs178, %rs176, %p103;
	selp.b64 	%rd261, %rd259, %rd254, %p103;
	selp.b16 	%rs391, 1, %rs179, %p102;
	selp.b64 	%rd440, %rd260, %rd261, %p102;
	add.s32 	%r453, %r453, 512;
$L__BB16_99:
	and.b32  	%r90, %r25, 256;
	setp.ne.s32 	%p104, %r90, 0;
	@%p104 bra 	$L__BB16_101;
	add.s32 	%r91, %r453, %r448;
	cvt.u64.u32 	%rd262, %r91;
	mul.wide.u32 	%rd263, %r91, 4;
	add.s64 	%rd264, %rd2, %rd263;
	add.s64 	%rd265, %rd3, %rd263;
	add.s64 	%rd266, %rd119, %rd262;
	ld.global.f32 	%f47, [%rd264];
	ld.global.f32 	%f48, [%rd265];
	setp.neu.f32 	%p105, %f47, %f48;
	selp.u16 	%rs180, 1, 0, %p105;
	and.b16  	%rs181, %rs391, 255;
	setp.ne.s16 	%p107, %rs181, 0;
	and.pred  	%p108, %p107, %p105;
	min.s64 	%rd267, %rd266, %rd440;
	setp.eq.s16 	%p109, %rs181, 0;
	selp.b16 	%rs182, %rs180, %rs391, %p109;
	selp.b64 	%rd268, %rd266, %rd440, %p109;
	selp.b16 	%rs391, 1, %rs182, %p108;
	selp.b64 	%rd440, %rd267, %rd268, %p108;
$L__BB16_101:
	// begin inline asm
	mov.u32 %r92, %laneid;
	// end inline asm
	cvt.u32.u16 	%r113, %rs391;
	and.b32  	%r94, %r113, 255;
	mov.b32 	%r110, 1;
	mov.b32 	%r111, 31;
	mov.b32 	%r112, -1;
	// begin inline asm
	shfl.sync.down.b32 %r93, %r94, %r110, %r111, %r112;
	// end inline asm
	// begin inline asm
	shfl.sync.down.b32 %r98, %r99, %r110, %r111, %r112;
	// end inline asm
	mov.b64 	{%r104, %r109}, %rd440;
	// begin inline asm
	shfl.sync.down.b32 %r103, %r104, %r110, %r111, %r112;
	// end inline asm
	// begin inline asm
	shfl.sync.down.b32 %r108, %r109, %r110, %r111, %r112;
	// end inline asm
	mov.b64 	%rd95, {%r103, %r108};
	cvt.u16.u32 	%rs77, %r93;
	setp.gt.s32 	%p110, %r92, 30;
	@%p110 bra 	$L__BB16_105;
	and.b16  	%rs183, %rs391, 255;
	setp.eq.s16 	%p111, %rs183, 0;
	and.b16  	%rs184, %rs77, 255;
	setp.eq.s16 	%p112, %rs184, 0;
	or.pred  	%p113, %p111, %p112;
	@%p113 bra 	$L__BB16_104;
	min.s64 	%rd440, %rd95, %rd440;
	mov.b16 	%rs391, 1;
	bra.uni 	$L__BB16_105;
$L__BB16_104:
	setp.eq.s16 	%p114, %rs183, 0;
	selp.b16 	%rs391, %rs77, %rs391, %p114;
	selp.b64 	%rd440, %rd95, %rd440, %p114;
$L__BB16_105:
	cvt.u32.u16 	%r134, %rs391;
	and.b32  	%r115, %r134, 255;
	mov.b32 	%r131, 2;
	mov.b32 	%r132, 31;
	mov.b32 	%r133, -1;
	// begin inline asm
	shfl.sync.down.b32 %r114, %r115, %r131, %r132, %r133;
	// end inline asm
	// begin inline asm
	shfl.sync.down.b32 %r119, %r120, %r131, %r132, %r133;
	// end inline asm
	mov.b64 	{%r125, %r130}, %rd440;
	// begin inline asm
	shfl.sync.down.b32 %r124, %r125, %r131, %r132, %r133;
	// end inline asm
	// begin inline asm
	shfl.sync.down.b32 %r129, %r130, %r131, %r132, %r133;
	// end inline asm
	mov.b64 	%rd99, {%r124, %r129};
	cvt.u16.u32 	%rs80, %r114;
	setp.gt.s32 	%p115, %r92, 29;
	@%p115 bra 	$L__BB16_109;
	and.b16  	%rs187, %rs391, 255;
	setp.eq.s16 	%p116, %rs187, 0;
	and.b16  	%rs188, %rs80, 255;
	setp.eq.s16 	%p117, %rs188, 0;
	or.pred  	%p118, %p116, %p117;
	@%p118 bra 	$L__BB16_108;
	min.s64 	%rd440, %rd99, %rd440;
	mov.b16 	%rs391, 1;
	bra.uni 	$L__BB16_109;
$L__BB16_108:
	setp.eq.s16 	%p119, %rs187, 0;
	selp.b16 	%rs391, %rs80, %rs391, %p119;
	selp.b64 	%rd440, %rd99, %rd440, %p119;
$L__BB16_109:
	cvt.u32.u16 	%r155, %rs391;
	and.b32  	%r136, %r155, 255;
	mov.b32 	%r152, 4;
	mov.b32 	%r153, 31;
	mov.b32 	%r154, -1;
	// begin inline asm
	shfl.sync.down.b32 %r135, %r136, %r152, %r153, %r154;
	// end inline asm
	// begin inline asm
	shfl.sync.down.b32 %r140, %r141, %r152, %r153, %r154;
	// end inline asm
	mov.b64 	{%r146, %r151}, %rd440;
	// begin inline asm
	shfl.sync.down.b32 %r145, %r146, %r152, %r153, %r154;
	// end inline asm
	// begin inline asm
	shfl.sync.down.b32 %r150, %r151, %r152, %r153, %r154;
	// end inline asm
	mov.b64 	%rd103, {%r145, %r150};
	cvt.u16.u32 	%rs83, %r135;
	setp.gt.s32 	%p120, %r92, 27;
	@%p120 bra 	$L__BB16_113;
	and.b16  	%rs191, %rs391, 255;
	setp.eq.s16 	%p121, %rs191, 0;
	and.b16  	%rs192, %rs83, 255;
	setp.eq.s16 	%p122, %rs192, 0;
	or.pred  	%p123, %p121, %p122;
	@%p123 bra 	$L__BB16_112;
	min.s64 	%rd440, %rd103, %rd440;
	mov.b16 	%rs391, 1;
	bra.uni 	$L__BB16_113;
$L__BB16_112:
	setp.eq.s16 	%p124, %rs191, 0;
	selp.b16 	%rs391, %rs83, %rs391, %p124;
	selp.b64 	%rd440, %rd103, %rd440, %p124;
$L__BB16_113:
	cvt.u32.u16 	%r176, %rs391;
	and.b32  	%r157, %r176, 255;
	mov.b32 	%r173, 8;
	mov.b32 	%r174, 31;
	mov.b32 	%r175, -1;
	// begin inline asm
	shfl.sync.down.b32 %r156, %r157, %r173, %r174, %r175;
	// end inline asm
	// begin inline asm
	shfl.sync.down.b32 %r161, %r162, %r173, %r174, %r175;
	// end inline asm
	mov.b64 	{%r167, %r172}, %rd440;
	// begin inline asm
	shfl.sync.down.b32 %r166, %r167, %r173, %r174, %r175;
	// end inline asm
	// begin inline asm
	shfl.sync.down.b32 %r171, %r172, %r173, %r174, %r175;
	// end inline asm
	mov.b64 	%rd107, {%r166, %r171};
	cvt.u16.u32 	%rs86, %r156;
	setp.gt.s32 	%p125, %r92, 23;
	@%p125 bra 	$L__BB16_117;
	and.b16  	%rs195, %rs391, 255;
	setp.eq.s16 	%p126, %rs195, 0;
	and.b16  	%rs196, %rs86, 255;
	setp.eq.s16 	%p127, %rs196, 0;
	or.pred  	%p128, %p126, %p127;
	@%p128 bra 	$L__BB16_116;
	min.s64 	%rd440, %rd107, %rd440;
	mov.b16 	%rs391, 1;
	bra.uni 	$L__BB16_117;
$L__BB16_116:
	setp.eq.s16 	%p129, %rs195, 0;
	selp.b16 	%rs391, %rs86, %rs391, %p129;
	selp.b64 	%rd440, %rd107, %rd440, %p129;
$L__BB16_117:
	cvt.u32.u16 	%r197, %rs391;
	and.b32  	%r178, %r197, 255;
	mov.b32 	%r194, 16;
	mov.b32 	%r195, 31;
	mov.b32 	%r196, -1;
	// begin inline asm
	shfl.sync.down.b32 %r177, %r178, %r194, %r195, %r196;
	// end inline asm
	// begin inline asm
	shfl.sync.down.b32 %r182, %r183, %r194, %r195, %r196;
	// end inline asm
	mov.b64 	{%r188, %r193}, %rd440;
	// begin inline asm
	shfl.sync.down.b32 %r187, %r188, %r194, %r195, %r196;
	// end inline asm
	// begin inline asm
	shfl.sync.down.b32 %r192, %r193, %r194, %r195, %r196;
	// end inline asm
	mov.b64 	%rd111, {%r187, %r192};
	cvt.u16.u32 	%rs89, %r177;
	setp.gt.s32 	%p130, %r92, 15;
	@%p130 bra 	$L__BB16_121;
	and.b16  	%rs199, %rs391, 255;
	setp.eq.s16 	%p131, %rs199, 0;
	and.b16  	%rs200, %rs89, 255;
	setp.eq.s16 	%p132, %rs200, 0;
	or.pred  	%p133, %p131, %p132;
	@%p133 bra 	$L__BB16_120;
	min.s64 	%rd440, %rd111, %rd440;
	mov.b16 	%rs391, 1;
	bra.uni 	$L__BB16_121;
$L__BB16_120:
	setp.eq.s16 	%p134, %rs199, 0;
	selp.b16 	%rs391, %rs89, %rs391, %p134;
	selp.b64 	%rd440, %rd111, %rd440, %p134;
$L__BB16_121:
	setp.ne.s32 	%p135, %r92, 0;
	@%p135 bra 	$L__BB16_123;
	shr.u32 	%r198, %r20, 1;
	and.b32  	%r199, %r198, 496;
	mov.u32 	%r200, _ZZN3cub18CUB_300001_SM_10006detail6reduce28DeviceReduceSingleTileKernelINS2_10policy_hubIN4cuda3std3__45tupleIJblEEEjN6thrust24THRUST_300001_SM_1000_NS8cuda_cub9__find_if7functorIS9_EEE10Policy1000ENSB_12zip_iteratorINS8_IJNSD_26transform_input_iterator_tIbNSC_6detail35transform_pair_of_input_iterators_tIbNSB_6detail15normal_iteratorINSB_10device_ptrIKfEEEESR_NS7_8equal_toIfEEEENS7_10__not_fn_tINS7_10__identityEEEEENSB_17counting_iteratorIlNSB_11use_defaultES10_S10_EEEEEEEPS9_jSF_S9_S9_SW_EEvT0_T1_T2_T3_T4_T6_E12temp_storage;
	add.s32 	%r201, %r200, %r199;
	st.shared.u8 	[%r201+8], %rs391;
	st.shared.u64 	[%r201+16], %rd440;
$L__BB16_123:
	bar.sync 	0;
	setp.ne.s32 	%p136, %r20, 0;
	@%p136 bra 	$L__BB16_125;
	ld.shared.u8 	%rs203, [_ZZN3cub18CUB_300001_SM_10006detail6reduce28DeviceReduceSingleTileKernelINS2_10policy_hubIN4cuda3std3__45tupleIJblEEEjN6thrust24THRUST_300001_SM_1000_NS8cuda_cub9__find_if7functorIS9_EEE10Policy1000ENSB_12zip_iteratorINS8_IJNSD_26transform_input_iterator_tIbNSC_6detail35transform_pair_of_input_iterators_tIbNSB_6detail15normal_iteratorINSB_10device_ptrIKfEEEESR_NS7_8equal_toIfEEEENS7_10__not_fn_tINS7_10__identityEEEEENSB_17counting_iteratorIlNSB_11use_defaultES10_S10_EEEEEEEPS9_jSF_S9_S9_SW_EEvT0_T1_T2_T3_T4_T6_E12temp_storage+24];
	ld.shared.u64 	%rd269, [_ZZN3cub18CUB_300001_SM_10006detail6reduce28DeviceReduceSingleTileKernelINS2_10policy_hubIN4cuda3std3__45tupleIJblEEEjN6thrust24THRUST_300001_SM_1000_NS8cuda_cub9__find_if7functorIS9_EEE10Policy1000ENSB_12zip_iteratorINS8_IJNSD_26transform_input_iterator_tIbNSC_6detail35transform_pair_of_input_iterators_tIbNSB_6detail15normal_iteratorINSB_10device_ptrIKfEEEESR_NS7_8equal_toIfEEEENS7_10__not_fn_tINS7_10__identityEEEEENSB_17counting_iteratorIlNSB_11use_defaultES10_S10_EEEEEEEPS9_jSF_S9_S9_SW_EEvT0_T1_T2_T3_T4_T6_E12temp_storage+32];
	and.b16  	%rs204, %rs391, 255;
	setp.eq.s16 	%p137, %rs204, 0;
	setp.eq.s16 	%p138, %rs203, 0;
	min.s64 	%rd270, %rd269, %rd440;
	selp.b16 	%rs205, %rs391, 1, %p138;
	selp.b16 	%rs206, %rs203, %rs205, %p137;
	and.b16  	%rs207, %rs206, 255;
	selp.b64 	%rd271, %rd440, %rd270, %p138;
	selp.b64 	%rd272, %rd269, %rd271, %p137;
	ld.shared.u8 	%rs208, [_ZZN3cub18CUB_300001_SM_10006detail6reduce28DeviceReduceSingleTileKernelINS2_10policy_hubIN4cuda3std3__45tupleIJblEEEjN6thrust24THRUST_300001_SM_1000_NS8cuda_cub9__find_if7functorIS9_EEE10Policy1000ENSB_12zip_iteratorINS8_IJNSD_26transform_input_iterator_tIbNSC_6detail35transform_pair_of_input_iterators_tIbNSB_6detail15normal_iteratorINSB_10device_ptrIKfEEEESR_NS7_8equal_toIfEEEENS7_10__not_fn_tINS7_10__identityEEEEENSB_17counting_iteratorIlNSB_11use_defaultES10_S10_EEEEEEEPS9_jSF_S9_S9_SW_EEvT0_T1_T2_T3_T4_T6_E12temp_storage+40];
	ld.shared.u64 	%rd273, [_ZZN3cub18CUB_300001_SM_10006detail6reduce28DeviceReduceSingleTileKernelINS2_10policy_hubIN4cuda3std3__45tupleIJblEEEjN6thrust24THRUST_300001_SM_1000_NS8cuda_cub9__find_if7functorIS9_EEE10Policy1000ENSB_12zip_iteratorINS8_IJNSD_26transform_input_iterator_tIbNSC_6detail35transform_pair_of_input_iterators_tIbNSB_6detail15normal_iteratorINSB_10device_ptrIKfEEEESR_NS7_8equal_toIfEEEENS7_10__not_fn_tINS7_10__identityEEEEENSB_17counting_iteratorIlNSB_11use_defaultES10_S10_EEEEEEEPS9_jSF_S9_S9_SW_EEvT0_T1_T2_T3_T4_T6_E12temp_storage+48];
	setp.eq.s16 	%p139, %rs207, 0;
	setp.eq.s16 	%p140, %rs208, 0;
	min.s64 	%rd274, %rd273, %rd272;
	selp.b16 	%rs209, %rs206, 1, %p140;
	selp.b16 	%rs210, %rs208, %rs209, %p139;
	and.b16  	%rs211, %rs210, 255;
	selp.b64 	%rd275, %rd272, %rd274, %p140;
	selp.b64 	%rd276, %rd273, %rd275, %p139;
	ld.shared.u8 	%rs212, [_ZZN3cub18CUB_300001_SM_10006detail6reduce28DeviceReduceSingleTileKernelINS2_10policy_hubIN4cuda3std3__45tupleIJblEEEjN6thrust24THRUST_300001_SM_1000_NS8cuda_cub9__find_if7functorIS9_EEE10Policy1000ENSB_12zip_iteratorINS8_IJNSD_26transform_input_iterator_tIbNSC_6detail35transform_pair_of_input_iterators_tIbNSB_6detail15normal_iteratorINSB_10device_ptrIKfEEEESR_NS7_8equal_toIfEEEENS7_10__not_fn_tINS7_10__identityEEEEENSB_17counting_iteratorIlNSB_11use_defaultES10_S10_EEEEEEEPS9_jSF_S9_S9_SW_EEvT0_T1_T2_T3_T4_T6_E12temp_storage+56];
	ld.shared.u64 	%rd277, [_ZZN3cub18CUB_300001_SM_10006detail6reduce28DeviceReduceSingleTileKernelINS2_10policy_hubIN4cuda3std3__45tupleIJblEEEjN6thrust24THRUST_300001_SM_1000_NS8cuda_cub9__find_if7functorIS9_EEE10Policy1000ENSB_12zip_iteratorINS8_IJNSD_26transform_input_iterator_tIbNSC_6detail35transform_pair_of_input_iterators_tIbNSB_6detail15normal_iteratorINSB_10device_ptrIKfEEEESR_NS7_8equal_toIfEEEENS7_10__not_fn_tINS7_10__identityEEEEENSB_17counting_iteratorIlNSB_11use_defaultES10_S10_EEEEEEEPS9_jSF_S9_S9_SW_EEvT0_T1_T2_T3_T4_T6_E12temp_storage+64];
	setp.eq.s16 	%p141, %rs211, 0;
	setp.eq.s16 	%p142, %rs212, 0;
	min.s64 	%rd278, %rd277, %rd276;
	selp.b16 	%rs213, %rs210, 1, %p142;
	selp.b16 	%rs214, %rs212, %rs213, %p141;
	and.b16  	%rs215, %rs214, 255;
	selp.b64 	%rd279, %rd276, %rd278, %p142;
	selp.b64 	%rd280, %rd277, %rd279, %p141;
	ld.shared.u8 	%rs216, [_ZZN3cub18CUB_300001_SM_10006detail6reduce28DeviceReduceSingleTileKernelINS2_10policy_hubIN4cuda3std3__45tupleIJblEEEjN6thrust24THRUST_300001_SM_1000_NS8cuda_cub9__find_if7functorIS9_EEE10Policy1000ENSB_12zip_iteratorINS8_IJNSD_26transform_input_iterator_tIbNSC_6detail35transform_pair_of_input_iterators_tIbNSB_6detail15normal_iteratorINSB_10device_ptrIKfEEEESR_NS7_8equal_toIfEEEENS7_10__not_fn_tINS7_10__identityEEEEENSB_17counting_iteratorIlNSB_11use_defaultES10_S10_EEEEEEEPS9_jSF_S9_S9_SW_EEvT0_T1_T2_T3_T4_T6_E12temp_storage+72];
	ld.shared.u64 	%rd281, [_ZZN3cub18CUB_300001_SM_10006detail6reduce28DeviceReduceSingleTileKernelINS2_10policy_hubIN4cuda3std3__45tupleIJblEEEjN6thrust24THRUST_300001_SM_1000_NS8cuda_cub9__find_if7functorIS9_EEE10Policy1000ENSB_12zip_iteratorINS8_IJNSD_26transform_input_iterator_tIbNSC_6detail35transform_pair_of_input_iterators_tIbNSB_6detail15normal_iteratorINSB_10device_ptrIKfEEEESR_NS7_8equal_toIfEEEENS7_10__not_fn_tINS7_10__identityEEEEENSB_17counting_iteratorIlNSB_11use_defaultES10_S10_EEEEEEEPS9_jSF_S9_S9_SW_EEvT0_T1_T2_T3_T4_T6_E12temp_storage+80];
	setp.eq.s16 	%p143, %rs215, 0;
	setp.eq.s16 	%p144, %rs216, 0;
	min.s64 	%rd282, %rd281, %rd280;
	selp.b16 	%rs217, %rs214, 1, %p144;
	selp.b16 	%rs218, %rs216, %rs217, %p143;
	and.b16  	%rs219, %rs218, 255;
	selp.b64 	%rd283, %rd280, %rd282, %p144;
	selp.b64 	%rd284, %rd281, %rd283, %p143;
	ld.shared.u8 	%rs220, [_ZZN3cub18CUB_300001_SM_10006detail6reduce28DeviceReduceSingleTileKernelINS2_10policy_hubIN4cuda3std3__45tupleIJblEEEjN6thrust24THRUST_300001_SM_1000_NS8cuda_cub9__find_if7functorIS9_EEE10Policy1000ENSB_12zip_iteratorINS8_IJNSD_26transform_input_iterator_tIbNSC_6detail35transform_pair_of_input_iterators_tIbNSB_6detail15normal_iteratorINSB_10device_ptrIKfEEEESR_NS7_8equal_toIfEEEENS7_10__not_fn_tINS7_10__identityEEEEENSB_17counting_iteratorIlNSB_11use_defaultES10_S10_EEEEEEEPS9_jSF_S9_S9_SW_EEvT0_T1_T2_T3_T4_T6_E12temp_storage+88];
	ld.shared.u64 	%rd285, [_ZZN3cub18CUB_300001_SM_10006detail6reduce28DeviceReduceSingleTileKernelINS2_10policy_hubIN4cuda3std3__45tupleIJblEEEjN6thrust24THRUST_300001_SM_1000_NS8cuda_cub9__find_if7functorIS9_EEE10Policy1000ENSB_12zip_iteratorINS8_IJNSD_26transform_input_iterator_tIbNSC_6detail35transform_pair_of_input_iterators_tIbNSB_6detail15normal_iteratorINSB_10device_ptrIKfEEEESR_NS7_8equal_toIfEEEENS7_10__not_fn_tINS7_10__identityEEEEENSB_17counting_iteratorIlNSB_11use_defaultES10_S10_EEEEEEEPS9_jSF_S9_S9_SW_EEvT0_T1_T2_T3_T4_T6_E12temp_storage+96];
	setp.eq.s16 	%p145, %rs219, 0;
	setp.eq.s16 	%p146, %rs220, 0;
	min.s64 	%rd286, %rd285, %rd284;
	selp.b16 	%rs221, %rs218, 1, %p146;
	selp.b16 	%rs222, %rs220, %rs221, %p145;
	and.b16  	%rs223, %rs222, 255;
	selp.b64 	%rd287, %rd284, %rd286, %p146;
	selp.b64 	%rd288, %rd285, %rd287, %p145;
	ld.shared.u8 	%rs224, [_ZZN3cub18CUB_300001_SM_10006detail6reduce28DeviceReduceSingleTileKernelINS2_10policy_hubIN4cuda3std3__45tupleIJblEEEjN6thrust24THRUST_300001_SM_1000_NS8cuda_cub9__find_if7functorIS9_EEE10Policy1000ENSB_12zip_iteratorINS8_IJNSD_26transform_input_iterator_tIbNSC_6detail35transform_pair_of_input_iterators_tIbNSB_6detail15normal_iteratorINSB_10device_ptrIKfEEEESR_NS7_8equal_toIfEEEENS7_10__not_fn_tINS7_10__identityEEEEENSB_17counting_iteratorIlNSB_11use_defaultES10_S10_EEEEEEEPS9_jSF_S9_S9_SW_EEvT0_T1_T2_T3_T4_T6_E12temp_storage+104];
	ld.shared.u64 	%rd289, [_ZZN3cub18CUB_300001_SM_10006detail6reduce28DeviceReduceSingleTileKernelINS2_10policy_hubIN4cuda3std3__45tupleIJblEEEjN6thrust24THRUST_300001_SM_1000_NS8cuda_cub9__find_if7functorIS9_EEE10Policy1000ENSB_12zip_iteratorINS8_IJNSD_26transform_input_iterator_tIbNSC_6detail35transform_pair_of_input_iterators_tIbNSB_6detail15normal_iteratorINSB_10device_ptrIKfEEEESR_NS7_8equal_toIfEEEENS7_10__not_fn_tINS7_10__identityEEEEENSB_17counting_iteratorIlNSB_11use_defaultES10_S10_EEEEEEEPS9_jSF_S9_S9_SW_EEvT0_T1_T2_T3_T4_T6_E12temp_storage+112];
	setp.eq.s16 	%p147, %rs223, 0;
	setp.eq.s16 	%p148, %rs224, 0;
	min.s64 	%rd290, %rd289, %rd288;
	selp.b16 	%rs225, %rs222, 1, %p148;
	selp.b16 	%rs226, %rs224, %rs225, %p147;
	and.b16  	%rs227, %rs226, 255;
	selp.b64 	%rd291, %rd288, %rd290, %p148;
	selp.b64 	%rd292, %rd289, %rd291, %p147;
	ld.shared.u8 	%rs228, [_ZZN3cub18CUB_300001_SM_10006detail6reduce28DeviceReduceSingleTileKernelINS2_10policy_hubIN4cuda3std3__45tupleIJblEEEjN6thrust24THRUST_300001_SM_1000_NS8cuda_cub9__find_if7functorIS9_EEE10Policy1000ENSB_12zip_iteratorINS8_IJNSD_26transform_input_iterator_tIbNSC_6detail35transform_pair_of_input_iterators_tIbNSB_6detail15normal_iteratorINSB_10device_ptrIKfEEEESR_NS7_8equal_toIfEEEENS7_10__not_fn_tINS7_10__identityEEEEENSB_17counting_iteratorIlNSB_11use_defaultES10_S10_EEEEEEEPS9_jSF_S9_S9_SW_EEvT0_T1_T2_T3_T4_T6_E12temp_storage+120];
	ld.shared.u64 	%rd293, [_ZZN3cub18CUB_300001_SM_10006detail6reduce28DeviceReduceSingleTileKernelINS2_10policy_hubIN4cuda3std3__45tupleIJblEEEjN6thrust24THRUST_300001_SM_1000_NS8cuda_cub9__find_if7functorIS9_EEE10Policy1000ENSB_12zip_iteratorINS8_IJNSD_26transform_input_iterator_tIbNSC_6detail35transform_pair_of_input_iterators_tIbNSB_6detail15normal_iteratorINSB_10device_ptrIKfEEEESR_NS7_8equal_toIfEEEENS7_10__not_fn_tINS7_10__identityEEEEENSB_17counting_iteratorIlNSB_11use_defaultES10_S10_EEEEEEEPS9_jSF_S9_S9_SW_EEvT0_T1_T2_T3_T4_T6_E12temp_storage+128];
	setp.eq.s16 	%p149, %rs227, 0;
	setp.eq.s16 	%p150, %rs228, 0;
	min.s64 	%rd294, %rd293, %rd292;
	selp.b16 	%rs229, %rs226, 1, %p150;
	selp.b16 	%rs391, %rs228, %rs229, %p149;
	selp.b64 	%rd295, %rd292, %rd294, %p150;
	selp.b64 	%rd440, %rd293, %rd295, %p149;
$L__BB16_125:
	mov.u32 	%r439, %tid.x;
	setp.ne.s32 	%p327, %r439, 0;
	@%p327 bra 	$L__BB16_127;
	setp.eq.s16 	%p328, %rs110, 0;
	and.b16  	%rs379, %rs391, 255;
	setp.eq.s16 	%p329, %rs379, 0;
	min.s64 	%rd428, %rd440, %rd120;
	selp.b16 	%rs380, %rs110, 1, %p329;
	selp.b16 	%rs381, %rs391, %rs380, %p328;
	selp.b64 	%rd429, %rd120, %rd428, %p329;
	selp.b64 	%rd430, %rd440, %rd429, %p328;
	st.global.u8 	[%rd1], %rs381;
	st.global.u64 	[%rd1+8], %rd430;
$L__BB16_127:
	ret;

}
	// .globl	_ZN3cub18CUB_300001_SM_10006detail6reduce18DeviceReduceKernelINS2_10policy_hubIN4cuda3std3__45tupleIJblEEEjN6thrust24THRUST_300001_SM_1000_NS8cuda_cub9__find_if7functorIS9_EEE10Policy1000ENSB_12zip_iteratorINS8_IJNSD_26transform_input_iterator_tIbNSC_6detail35transform_pair_of_input_iterators_tIbNSB_6detail15normal_iteratorINSB_10device_ptrIKfEEEESR_NS7_8equal_toIfEEEENS7_10__not_fn_tINS7_10__identityEEEEENSB_17counting_iteratorIlNSB_11use_defaultES10_S10_EEEEEEEjSF_S9_SW_EEvT0_PT3_T1_NS0_13GridEvenShareIS17_EET2_T4_
.visible .entry _ZN3cub18CUB_300001_SM_10006detail6reduce18DeviceReduceKernelINS2_10policy_hubIN4cuda3std3__45tupleIJblEEEjN6thrust24THRUST_300001_SM_1000_NS8cuda_cub9__find_if7functorIS9_EEE10Policy1000ENSB_12zip_iteratorINS8_IJNSD_26transform_input_iterator_tIbNSC_6detail35transform_pair_of_input_iterators_tIbNSB_6detail15normal_iteratorINSB_10device_ptrIKfEEEESR_NS7_8equal_toIfEEEENS7_10__not_fn_tINS7_10__identityEEEEENSB_17counting_iteratorIlNSB_11use_defaultES10_S10_EEEEEEEjSF_S9_SW_EEvT0_PT3_T1_NS0_13GridEvenShareIS17_EET2_T4_(
	.param .align 8 .b8 _ZN3cub18CUB_300001_SM_10006detail6reduce18DeviceReduceKernelINS2_10policy_hubIN4cuda3std3__45tupleIJblEEEjN6thrust24THRUST_300001_SM_1000_NS8cuda_cub9__find_if7functorIS9_EEE10Policy1000ENSB_12zip_iteratorINS8_IJNSD_26transform_input_iterator_tIbNSC_6detail35transform_pair_of_input_iterators_tIbNSB_6detail15normal_iteratorINSB_10device_ptrIKfEEEESR_NS7_8equal_toIfEEEENS7_10__not_fn_tINS7_10__identityEEEEENSB_17counting_iteratorIlNSB_11use_defaultES10_S10_EEEEEEEjSF_S9_SW_EEvT0_PT3_T1_NS0_13GridEvenShareIS17_EET2_T4__param_0[40],
	.param .u64 .ptr .align 1 _ZN3cub18CUB_300001_SM_10006detail6reduce18DeviceReduceKernelINS2_10policy_hubIN4cuda3std3__45tupleIJblEEEjN6thrust24THRUST_300001_SM_1000_NS8cuda_cub9__find_if7functorIS9_EEE10Policy1000ENSB_12zip_iteratorINS8_IJNSD_26transform_input_iterator_tIbNSC_6detail35transform_pair_of_input_iterators_tIbNSB_6detail15normal_iteratorINSB_10device_ptrIKfEEEESR_NS7_8equal_toIfEEEENS7_10__not_fn_tINS7_10__identityEEEEENSB_17counting_iteratorIlNSB_11use_defaultES10_S10_EEEEEEEjSF_S9_SW_EEvT0_PT3_T1_NS0_13GridEvenShareIS17_EET2_T4__param_1,
	.param .u32 _ZN3cub18CUB_300001_SM_10006detail6reduce18DeviceReduceKernelINS2_10policy_hubIN4cuda3std3__45tupleIJblEEEjN6thrust24THRUST_300001_SM_1000_NS8cuda_cub9__find_if7functorIS9_EEE10Policy1000ENSB_12zip_iteratorINS8_IJNSD_26transform_input_iterator_tIbNSC_6detail35transform_pair_of_input_iterators_tIbNSB_6detail15normal_iteratorINSB_10device_ptrIKfEEEESR_NS7_8equal_toIfEEEENS7_10__not_fn_tINS7_10__identityEEEEENSB_17counting_iteratorIlNSB_11use_defaultES10_S10_EEEEEEEjSF_S9_SW_EEvT0_PT3_T1_NS0_13GridEvenShareIS17_EET2_T4__param_2,
	.param .align 4 .b8 _ZN3cub18CUB_300001_SM_10006detail6reduce18DeviceReduceKernelINS2_10policy_hubIN4cuda3std3__45tupleIJblEEEjN6thrust24THRUST_300001_SM_1000_NS8cuda_cub9__find_if7functorIS9_EEE10Policy1000ENSB_12zip_iteratorINS8_IJNSD_26transform_input_iterator_tIbNSC_6detail35transform_pair_of_input_iterators_tIbNSB_6detail15normal_iteratorINSB_10device_ptrIKfEEEESR_NS7_8equal_toIfEEEENS7_10__not_fn_tINS7_10__identityEEEEENSB_17counting_iteratorIlNSB_11use_defaultES10_S10_EEEEEEEjSF_S9_SW_EEvT0_PT3_T1_NS0_13GridEvenShareIS17_EET2_T4__param_3[40],
	.param .align 1 .b8 _ZN3cub18CUB_300001_SM_10006detail6reduce18DeviceReduceKernelINS2_10policy_hubIN4cuda3std3__45tupleIJblEEEjN6thrust24THRUST_300001_SM_1000_NS8cuda_cub9__find_if7functorIS9_EEE10Policy1000ENSB_12zip_iteratorINS8_IJNSD_26transform_input_iterator_tIbNSC_6detail35transform_pair_of_input_iterators_tIbNSB_6detail15normal_iteratorINSB_10device_ptrIKfEEEESR_NS7_8equal_toIfEEEENS7_10__not_fn_tINS7_10__identityEEEEENSB_17counting_iteratorIlNSB_11use_defaultES10_S10_EEEEEEEjSF_S9_SW_EEvT0_PT3_T1_NS0_13GridEvenShareIS17_EET2_T4__param_4[1],
	.param .align 1 .b8 _ZN3cub18CUB_300001_SM_10006detail6reduce18DeviceReduceKernelINS2_10policy_hubIN4cuda3std3__45tupleIJblEEEjN6thrust24THRUST_300001_SM_1000_NS8cuda_cub9__find_if7functorIS9_EEE10Policy1000ENSB_12zip_iteratorINS8_IJNSD_26transform_input_iterator_tIbNSC_6detail35transform_pair_of_input_iterators_tIbNSB_6detail15normal_iteratorINSB_10device_ptrIKfEEEESR_NS7_8equal_toIfEEEENS7_10__not_fn_tINS7_10__identityEEEEENSB_17counting_iteratorIlNSB_11use_defaultES10_S10_EEEEEEEjSF_S9_SW_EEvT0_PT3_T1_NS0_13GridEvenShareIS17_EET2_T4__param_5[1]
)
.maxntid 256
{
	.reg .pred 	%p<327>;
	.reg .b16 	%rs<417>;
	.reg .b32 	%r<498>;
	.reg .b32 	%f<81>;
	.reg .b64 	%rd<513>;
	// demoted variable
	.shared .align 8 .b8 _ZZN3cub18CUB_300001_SM_10006detail6reduce18DeviceReduceKernelINS2_10policy_hubIN4cuda3std3__45tupleIJblEEEjN6thrust24THRUST_300001_SM_1000_NS8cuda_cub9__find_if7functorIS9_EEE10Policy1000ENSB_12zip_iteratorINS8_IJNSD_26transform_input_iterator_tIbNSC_6detail35transform_pair_of_input_iterators_tIbNSB_6detail15normal_iteratorINSB_10device_ptrIKfEEEESR_NS7_8equal_toIfEEEENS7_10__not_fn_tINS7_10__identityEEEEENSB_17counting_iteratorIlNSB_11use_defaultES10_S10_EEEEEEEjSF_S9_SW_EEvT0_PT3_T1_NS0_13GridEvenShareIS17_EET2_T4_E12temp_storage[152];
	ld.param.u64 	%rd115, [_ZN3cub18CUB_300001_SM_10006detail6reduce18DeviceReduceKernelINS2_10policy_hubIN4cuda3std3__45tupleIJblEEEjN6thrust24THRUST_300001_SM_1000_NS8cuda_cub9__find_if7functorIS9_EEE10Policy1000ENSB_12zip_iteratorINS8_IJNSD_26transform_input_iterator_tIbNSC_6detail35transform_pair_of_input_iterators_tIbNSB_6detail15normal_iteratorINSB_10device_ptrIKfEEEESR_NS7_8equal_toIfEEEENS7_10__not_fn_tINS7_10__identityEEEEENSB_17counting_iteratorIlNSB_11use_defaultES10_S10_EEEEEEEjSF_S9_SW_EEvT0_PT3_T1_NS0_13GridEvenShareIS17_EET2_T4__param_0+32];
	ld.param.u32 	%r2, [_ZN3cub18CUB_300001_SM_10006detail6reduce18DeviceReduceKernelINS2_10policy_hubIN4cuda3std3__45tupleIJblEEEjN6thrust24THRUST_300001_SM_1000_NS8cuda_cub9__find_if7functorIS9_EEE10Policy1000ENSB_12zip_iteratorINS8_IJNSD_26transform_input_iterator_tIbNSC_6detail35transform_pair_of_input_iterators_tIbNSB_6detail15normal_iteratorINSB_10device_ptrIKfEEEESR_NS7_8equal_toIfEEEENS7_10__not_fn_tINS7_10__identityEEEEENSB_17counting_iteratorIlNSB_11use_defaultES10_S10_EEEEEEEjSF_S9_SW_EEvT0_PT3_T1_NS0_13GridEvenShareIS17_EET2_T4__param_3+24];
	ld.param.u32 	%r1, [_ZN3cub18CUB_300001_SM_10006detail6reduce18DeviceReduceKernelINS2_10policy_hubIN4cuda3std3__45tupleIJblEEEjN6thrust24THRUST_300001_SM_1000_NS8cuda_cub9__find_if7functorIS9_EEE10Policy1000ENSB_12zip_iteratorINS8_IJNSD_26transform_input_iterator_tIbNSC_6detail35transform_pair_of_input_iterators_tIbNSB_6detail15normal_iteratorINSB_10device_ptrIKfEEEESR_NS7_8equal_toIfEEEENS7_10__not_fn_tINS7_10__identityEEEEENSB_17counting_iteratorIlNSB_11use_defaultES10_S10_EEEEEEEjSF_S9_SW_EEvT0_PT3_T1_NS0_13GridEvenShareIS17_EET2_T4__param_3+20];
	ld.param.u64 	%rd114, [_ZN3cub18CUB_300001_SM_10006detail6reduce18DeviceReduceKernelINS2_10policy_hubIN4cuda3std3__45tupleIJblEEEjN6thrust24THRUST_300001_SM_1000_NS8cuda_cub9__find_if7functorIS9_EEE10Policy1000ENSB_12zip_iteratorINS8_IJNSD_26transform_input_iterator_tIbNSC_6detail35transform_pair_of_input_iterators_tIbNSB_6detail15normal_iteratorINSB_10device_ptrIKfEEEESR_NS7_8equal_toIfEEEENS7_10__not_fn_tINS7_10__identityEEEEENSB_17counting_iteratorIlNSB_11use_defaultES10_S10_EEEEEEEjSF_S9_SW_EEvT0_PT3_T1_NS0_13GridEvenShareIS17_EET2_T4__param_0+8];
	ld.param.u64 	%rd113, [_ZN3cub18CUB_300001_SM_10006detail6reduce18DeviceReduceKernelINS2_10policy_hubIN4cuda3std3__45tupleIJblEEEjN6thrust24THRUST_300001_SM_1000_NS8cuda_cub9__find_if7functorIS9_EEE10Policy1000ENSB_12zip_iteratorINS8_IJNSD_26transform_input_iterator_tIbNSC_6detail35transform_pair_of_input_iterators_tIbNSB_6detail15normal_iteratorINSB_10device_ptrIKfEEEESR_NS7_8equal_toIfEEEENS7_10__not_fn_tINS7_10__identityEEEEENSB_17counting_iteratorIlNSB_11use_defaultES10_S10_EEEEEEEjSF_S9_SW_EEvT0_PT3_T1_NS0_13GridEvenShareIS17_EET2_T4__param_0];
	cvta.to.global.u64 	%rd1, %rd113;
	cvta.to.global.u64 	%rd2, %rd114;
	mov.u32 	%r3, %ctaid.x;
	shl.b32 	%r4, %r3, 10;
	sub.s32 	%r5, %r1, %r4;
	setp.gt.u32 	%p1, %r5, 1023;
	@%p1 bra 	$L__BB17_78;
	mov.u32 	%r6, %tid.x;
	setp.ge.u32 	%p150, %r6, %r5;
	mov.b16 	%rs385, 0;
	mov.b64 	%rd481, 0;
	mov.u32 	%r485, %r6;
	@%p150 bra 	$L__BB17_3;
	add.s32 	%r231, %r4, %r6;
	cvt.u64.u32 	%rd297, %r231;
	mul.wide.u32 	%rd298, %r231, 4;
	add.s64 	%rd299, %rd1, %rd298;
	add.s64 	%rd300, %rd2, %rd298;
	add.s64 	%rd481, %rd115, %rd297;
	ld.global.f32 	%f49, [%rd299];
	ld.global.f32 	%f50, [%rd300];
	setp.neu.f32 	%p151, %f49, %f50;
	selp.u16 	%rs385, 1, 0, %p151;
	add.s32 	%r485, %r6, 256;
$L__BB17_3:
	setp.ge.u32 	%p152, %r485, %r5;
	@%p152 bra 	$L__BB17_16;
	not.b32 	%r232, %r485;
	add.s32 	%r9, %r1, %r232;
	sub.s32 	%r233, %r9, %r4;
	shr.u32 	%r234, %r233, 8;
	add.s32 	%r10, %r234, 1;
	and.b32  	%r11, %r10, 7;
	setp.lt.u32 	%p153, %r233, 1792;
	@%p153 bra 	$L__BB17_8;
	add.s32 	%r484, %r485, 1024;
	add.s32 	%r483, %r485, %r4;
	and.b32  	%r235, %r10, 33554424;
	neg.s32 	%r482, %r235;
$L__BB17_6:
	.pragma "nounroll";
	cvt.u64.u32 	%rd302, %r483;
	mul.wide.u32 	%rd303, %r483, 4;
	add.s64 	%rd304, %rd1, %rd303;
	add.s64 	%rd305, %rd2, %rd303;
	add.s64 	%rd306, %rd115, %rd302;
	ld.global.f32 	%f51, [%rd304];
	ld.global.f32 	%f52, [%rd305];
	setp.neu.f32 	%p154, %f51, %f52;
	selp.u16 	%rs230, 1, 0, %p154;
	and.b16  	%rs231, %rs385, 255;
	setp.ne.s16 	%p156, %rs231, 0;
	and.pred  	%p157, %p156, %p154;
	min.s64 	%rd307, %rd306, %rd481;
	setp.eq.s16 	%p158, %rs231, 0;
	selp.b64 	%rd308, %rd306, %rd481, %p158;
	selp.b16 	%rs232, %rs230, %rs385, %p158;
	selp.b64 	%rd309, %rd307, %rd308, %p157;
	selp.b16 	%rs233, 1, %rs232, %p157;
	and.b16  	%rs234, %rs233, 255;
	add.s32 	%r236, %r483, 256;
	cvt.u64.u32 	%rd310, %r236;
	mul.wide.u32 	%rd311, %r236, 4;
	add.s64 	%rd312, %rd1, %rd311;
	add.s64 	%rd313, %rd2, %rd311;
	add.s64 	%rd314, %rd115, %rd310;
	ld.global.f32 	%f53, [%rd312];
	ld.global.f32 	%f54, [%rd313];
	setp.neu.f32 	%p159, %f53, %f54;
	selp.u16 	%rs235, 1, 0, %p159;
	setp.ne.s16 	%p161, %rs234, 0;
	and.pred  	%p162, %p161, %p159;
	min.s64 	%rd315, %rd314, %rd309;
	setp.eq.s16 	%p163, %rs234, 0;
	selp.b64 	%rd316, %rd314, %rd309, %p163;
	selp.b16 	%rs236, %rs235, %rs233, %p163;
	selp.b64 	%rd317, %rd315, %rd316, %p162;
	selp.b16 	%rs237, 1, %rs236, %p162;
	and.b16  	%rs238, %rs237, 255;
	add.s32 	%r237, %r483, 512;
	cvt.u64.u32 	%rd318, %r237;
	mul.wide.u32 	%rd319, %r237, 4;
	add.s64 	%rd320, %rd1, %rd319;
	add.s64 	%rd321, %rd2, %rd319;
	add.s64 	%rd322, %rd115, %rd318;
	ld.global.f32 	%f55, [%rd320];
	ld.global.f32 	%f56, [%rd321];
	setp.neu.f32 	%p164, %f55, %f56;
	selp.u16 	%rs239, 1, 0, %p164;
	setp.ne.s16 	%p166, %rs238, 0;
	and.pred  	%p167, %p166, %p164;
	min.s64 	%rd323, %rd322, %rd317;
	setp.eq.s16 	%p168, %rs238, 0;
	selp.b64 	%rd324, %rd322, %rd317, %p168;
	selp.b16 	%rs240, %rs239, %rs237, %p168;
	selp.b64 	%rd325, %rd323, %rd324, %p167;
	selp.b16 	%rs241, 1, %rs240, %p167;
	and.b16  	%rs242, %rs241, 255;
	add.s32 	%r238, %r483, 768;
	cvt.u64.u32 	%rd326, %r238;
	mul.wide.u32 	%rd327, %r238, 4;
	add.s64 	%rd328, %rd1, %rd327;
	add.s64 	%rd329, %rd2, %rd327;
	add.s64 	%rd330, %rd115, %rd326;
	ld.global.f32 	%f57, [%rd328];
	ld.global.f32 	%f58, [%rd329];
	setp.neu.f32 	%p169, %f57, %f58;
	selp.u16 	%rs243, 1, 0, %p169;
	setp.ne.s16 	%p171, %rs242, 0;
	and.pred  	%p172, %p171, %p169;
	min.s64 	%rd331, %rd330, %rd325;
	setp.eq.s16 	%p173, %rs242, 0;
	selp.b64 	%rd332, %rd330, %rd325, %p173;
	selp.b16 	%rs244, %rs243, %rs241, %p173;
	selp.b64 	%rd333, %rd331, %rd332, %p172;
	selp.b16 	%rs245, 1, %rs244, %p172;
	and.b16  	%rs246, %rs245, 255;
	add.s32 	%r239, %r483, 1024;
	cvt.u64.u32 	%rd334, %r239;
	mul.wide.u32 	%rd335, %r239, 4;
	add.s64 	%rd336, %rd1, %rd335;
	add.s64 	%rd337, %rd2, %rd335;
	add.s64 	%rd338, %rd115, %rd334;
	ld.global.f32 	%f59, [%rd336];
	ld.global.f32 	%f60, [%rd337];
	setp.neu.f32 	%p174, %f59, %f60;
	selp.u16 	%rs247, 1, 0, %p174;
	setp.ne.s16 	%p176, %rs246, 0;
	and.pred  	%p177, %p176, %p174;
	min.s64 	%rd339, %rd338, %rd333;
	setp.eq.s16 	%p178, %rs246, 0;
	selp.b64 	%rd340, %rd338, %rd333, %p178;
	selp.b16 	%rs248, %rs247, %rs245, %p178;
	selp.b64 	%rd341, %rd339, %rd340, %p177;
	selp.b16 	%rs249, 1, %rs248, %p177;
	and.b16  	%rs250, %rs249, 255;
	add.s32 	%r240, %r483, 1280;
	cvt.u64.u32 	%rd342, %r240;
	mul.wide.u32 	%rd343, %r240, 4;
	add.s64 	%rd344, %rd1, %rd343;
	add.s64 	%rd345, %rd2, %rd343;
	add.s64 	%rd346, %rd115, %rd342;
	ld.global.f32 	%f61, [%rd344];
	ld.global.f32 	%f62, [%rd345];
	setp.neu.f32 	%p179, %f61, %f62;
	selp.u16 	%rs251, 1, 0, %p179;
	setp.ne.s16 	%p181, %rs250, 0;
	and.pred  	%p182, %p181, %p179;
	min.s64 	%rd347, %rd346, %rd341;
	setp.eq.s16 	%p183, %rs250, 0;
	selp.b64 	%rd348, %rd346, %rd341, %p183;
	selp.b16 	%rs252, %rs251, %rs249, %p183;
	selp.b64 	%rd349, %rd347, %rd348, %p182;
	selp.b16 	%rs253, 1, %rs252, %p182;
	and.b16  	%rs254, %rs253, 255;
	add.s32 	%r241, %r483, 1536;
	cvt.u64.u32 	%rd350, %r241;
	mul.wide.u32 	%rd351, %r241, 4;
	add.s64 	%rd352, %rd1, %rd351;
	add.s64 	%rd353, %rd2, %rd351;
	add.s64 	%rd354, %rd115, %rd350;
	ld.global.f32 	%f63, [%rd352];
	ld.global.f32 	%f64, [%rd353];
	setp.neu.f32 	%p184, %f63, %f64;
	selp.u16 	%rs255, 1, 0, %p184;
	setp.ne.s16 	%p186, %rs254, 0;
	and.pred  	%p187, %p186, %p184;
	min.s64 	%rd355, %rd354, %rd349;
	setp.eq.s16 	%p188, %rs254, 0;
	selp.b64 	%rd356, %rd354, %rd349, %p188;
	selp.b16 	%rs256, %rs255, %rs253, %p188;
	selp.b64 	%rd357, %rd355, %rd356, %p187;
	selp.b16 	%rs257, 1, %rs256, %p187;
	and.b16  	%rs258, %rs257, 255;
	add.s32 	%r242, %r483, 1792;
	cvt.u64.u32 	%rd358, %r242;
	mul.wide.u32 	%rd359, %r242, 4;
	add.s64 	%rd360, %rd1, %rd359;
	add.s64 	%rd361, %rd2, %rd359;
	add.s64 	%rd362, %rd115, %rd358;
	ld.global.f32 	%f65, [%rd360];
	ld.global.f32 	%f66, [%rd361];
	setp.neu.f32 	%p189, %f65, %f66;
	selp.u16 	%rs259, 1, 0, %p189;
	setp.ne.s16 	%p191, %rs258, 0;
	and.pred  	%p192, %p191, %p189;
	min.s64 	%rd363, %rd362, %rd357;
	setp.eq.s16 	%p193, %rs258, 0;
	selp.b64 	%rd364, %rd362, %rd357, %p193;
	selp.b16 	%rs260, %rs259, %rs257, %p193;
	selp.b64 	%rd481, %rd363, %rd364, %p192;
	selp.b16 	%rs385, 1, %rs260, %p192;
	add.s32 	%r484, %r484, 2048;
	add.s32 	%r483, %r483, 2048;
	add.s32 	%r482, %r482, 8;
	setp.ne.s32 	%p194, %r482, 0;
	@%p194 bra 	$L__BB17_6;
	add.s32 	%r485, %r484, -1024;
$L__BB17_8:
	setp.eq.s32 	%p195, %r11, 0;
	@%p195 bra 	$L__BB17_16;
	setp.lt.u32 	%p196, %r11, 4;
	@%p196 bra 	$L__BB17_11;
	add.s32 	%r243, %r4, %r485;
	cvt.u64.u32 	%rd366, %r243;
	mul.wide.u32 	%rd367, %r243, 4;
	add.s64 	%rd368, %rd1, %rd367;
	add.s64 	%rd369, %rd2, %rd367;
	add.s64 	%rd370, %rd115, %rd366;
	ld.global.f32 	%f67, [%rd368];
	ld.global.f32 	%f68, [%rd369];
	setp.neu.f32 	%p197, %f67, %f68;
	selp.u16 	%rs262, 1, 0, %p197;
	and.b16  	%rs263, %rs385, 255;
	setp.ne.s16 	%p199, %rs263, 0;
	and.pred  	%p200, %p199, %p197;
	min.s64 	%rd371, %rd370, %rd481;
	setp.eq.s16 	%p201, %rs263, 0;
	selp.b64 	%rd372, %rd370, %rd481, %p201;
	selp.b16 	%rs264, %rs262, %rs385, %p201;
	selp.b64 	%rd373, %rd371, %rd372, %p200;
	selp.b16 	%rs265, 1, %rs264, %p200;
	and.b16  	%rs266, %rs265, 255;
	add.s32 	%r244, %r243, 256;
	cvt.u64.u32 	%rd374, %r244;
	mul.wide.u32 	%rd375, %r244, 4;
	add.s64 	%rd376, %rd1, %rd375;
	add.s64 	%rd377, %rd2, %rd375;
	add.s64 	%rd378, %rd115, %rd374;
	ld.global.f32 	%f69, [%rd376];
	ld.global.f32 	%f70, [%rd377];
	setp.neu.f32 	%p202, %f69, %f70;
	selp.u16 	%rs267, 1, 0, %p202;
	setp.ne.s16 	%p204, %rs266, 0;
	and.pred  	%p205, %p204, %p202;
	min.s64 	%rd379, %rd378, %rd373;
	setp.eq.s16 	%p206, %rs266, 0;
	selp.b64 	%rd380, %rd378, %rd373, %p206;
	selp.b16 	%rs268, %rs267, %rs265, %p206;
	selp.b64 	%rd381, %rd379, %rd380, %p205;
	selp.b16 	%rs269, 1, %rs268, %p205;
	and.b16  	%rs270, %rs269, 255;
	add.s32 	%r245, %r243, 512;
	cvt.u64.u32 	%rd382, %r245;
	mul.wide.u32 	%rd383, %r245, 4;
	add.s64 	%rd384, %rd1, %rd383;
	add.s64 	%rd385, %rd2, %rd383;
	add.s64 	%rd386, %rd115, %rd382;
	ld.global.f32 	%f71, [%rd384];
	ld.global.f32 	%f72, [%rd385];
	setp.neu.f32 	%p207, %f71, %f72;
	selp.u16 	%rs271, 1, 0, %p207;
	setp.ne.s16 	%p209, %rs270, 0;
	and.pred  	%p210, %p209, %p207;
	min.s64 	%rd387, %rd386, %rd381;
	setp.eq.s16 	%p211, %rs270, 0;
	selp.b64 	%rd388, %rd386, %rd381, %p211;
	selp.b16 	%rs272, %rs271, %rs269, %p211;
	selp.b64 	%rd389, %rd387, %rd388, %p210;
	selp.b16 	%rs273, 1, %rs272, %p210;
	and.b16  	%rs274, %rs273, 255;
	add.s32 	%r246, %r243, 768;
	cvt.u64.u32 	%rd390, %r246;
	mul.wide.u32 	%rd391, %r246, 4;
	add.s64 	%rd392, %rd1, %rd391;
	add.s64 	%rd393, %rd2, %rd391;
	add.s64 	%rd394, %rd115, %rd390;
	ld.global.f32 	%f73, [%rd392];
	ld.global.f32 	%f74, [%rd393];
	setp.neu.f32 	%p212, %f73, %f74;
	selp.u16 	%rs275, 1, 0, %p212;
	setp.ne.s16 	%p214, %rs274, 0;
	and.pred  	%p215, %p214, %p212;
	min.s64 	%rd395, %rd394, %rd389;
	setp.eq.s16 	%p216, %rs274, 0;
	selp.b64 	%rd396, %rd394, %rd389, %p216;
	selp.b16 	%rs276, %rs275, %rs273, %p216;
	selp.b64 	%rd481, %rd395, %rd396, %p215;
	selp.b16 	%rs385, 1, %rs276, %p215;
	add.s32 	%r485, %r485, 1024;
$L__BB17_11:
	and.b32  	%r247, %r10, 3;
	setp.eq.s32 	%p217, %r247, 0;
	@%p217 bra 	$L__BB17_16;
	setp.eq.s32 	%p218, %r247, 1;
	@%p218 bra 	$L__BB17_14;
	add.s32 	%r248, %r4, %r485;
	cvt.u64.u32 	%rd398, %r248;
	mul.wide.u32 	%rd399, %r248, 4;
	add.s64 	%rd400, %rd1, %rd399;
	add.s64 	%rd401, %rd2, %rd399;
	add.s64 	%rd402, %rd115, %rd398;
	ld.global.f32 	%f75, [%rd400];
	ld.global.f32 	%f76, [%rd401];
	setp.neu.f32 	%p219, %f75, %f76;
	selp.u16 	%rs278, 1, 0, %p219;
	and.b16  	%rs279, %rs385, 255;
	setp.ne.s16 	%p221, %rs279, 0;
	and.pred  	%p222, %p221, %p219;
	min.s64 	%rd403, %rd402, %rd481;
	setp.eq.s16 	%p223, %rs279, 0;
	selp.b64 	%rd404, %rd402, %rd481, %p223;
	selp.b16 	%rs280, %rs278, %rs385, %p223;
	selp.b64 	%rd405, %rd403, %rd404, %p222;
	selp.b16 	%rs281, 1, %rs280, %p222;
	and.b16  	%rs282, %rs281, 255;
	add.s32 	%r249, %r248, 256;
	cvt.u64.u32 	%rd406, %r249;
	mul.wide.u32 	%rd407, %r249, 4;
	add.s64 	%rd408, %rd1, %rd407;
	add.s64 	%rd409, %rd2, %rd407;
	add.s64 	%rd410, %rd115, %rd406;
	ld.global.f32 	%f77, [%rd408];
	ld.global.f32 	%f78, [%rd409];
	setp.neu.f32 	%p224, %f77, %f78;
	selp.u16 	%rs283, 1, 0, %p224;
	setp.ne.s16 	%p226, %rs282, 0;
	and.pred  	%p227, %p226, %p224;
	min.s64 	%rd411, %rd410, %rd405;
	setp.eq.s16 	%p228, %rs282, 0;
	selp.b64 	%rd412, %rd410, %rd405, %p228;
	selp.b16 	%rs284, %rs283, %rs281, %p228;
	selp.b64 	%rd481, %rd411, %rd412, %p227;
	selp.b16 	%rs385, 1, %rs284, %p227;
	add.s32 	%r485, %r485, 512;
$L__BB17_14:
	and.b32  	%r250, %r9, 256;
	setp.ne.s32 	%p229, %r250, 0;
	@%p229 bra 	$L__BB17_16;
	add.s32 	%r251, %r4, %r485;
	cvt.u64.u32 	%rd413, %r251;
	mul.wide.u32 	%rd414, %r251, 4;
	add.s64 	%rd415, %rd1, %rd414;
	add.s64 	%rd416, %rd2, %rd414;
	add.s64 	%rd417, %rd115, %rd413;
	ld.global.f32 	%f79, [%rd415];
	ld.global.f32 	%f80, [%rd416];
	setp.neu.f32 	%p230, %f79, %f80;
	selp.u16 	%rs285, 1, 0, %p230;
	and.b16  	%rs286, %rs385, 255;
	setp.ne.s16 	%p232, %rs286, 0;
	and.pred  	%p233, %p232, %p230;
	min.s64 	%rd418, %rd417, %rd481;
	setp.eq.s16 	%p234, %rs286, 0;
	selp.b64 	%rd419, %rd417, %rd481, %p234;
	selp.b16 	%rs287, %rs285, %rs385, %p234;
	selp.b64 	%rd481, %rd418, %rd419, %p233;
	selp.b16 	%rs385, 1, %rs287, %p233;
$L__BB17_16:
	setp.lt.u32 	%p235, %r5, 256;
	@%p235 bra 	$L__BB17_41;
	// begin inline asm
	mov.u32 %r370, %laneid;
	// end inline asm
	cvt.u32.u16 	%r391, %rs385;
	and.b32  	%r372, %r391, 255;
	mov.b32 	%r388, 1;
	mov.b32 	%r389, 31;
	mov.b32 	%r390, -1;
	// begin inline asm
	shfl.sync.down.b32 %r371, %r372, %r388, %r389, %r390;
	// end inline asm
	// begin inline asm
	shfl.sync.down.b32 %r376, %r377, %r388, %r389, %r390;
	// end inline asm
	mov.b64 	{%r382, %r387}, %rd481;
	// begin inline asm
	shfl.sync.down.b32 %r381, %r382, %r388, %r389, %r390;
	// end inline asm
	// begin inline asm
	shfl.sync.down.b32 %r386, %r387, %r388, %r389, %r390;
	// end inline asm
	mov.b64 	%rd18, {%r381, %r386};
	cvt.u16.u32 	%rs15, %r371;
	setp.gt.s32 	%p285, %r370, 30;
	@%p285 bra 	$L__BB17_21;
	and.b16  	%rs329, %rs385, 255;
	setp.eq.s16 	%p286, %rs329, 0;
	and.b16  	%rs330, %rs15, 255;
	setp.eq.s16 	%p287, %rs330, 0;
	or.pred  	%p288, %p286, %p287;
	@%p288 bra 	$L__BB17_20;
	min.s64 	%rd481, %rd18, %rd481;
	mov.b16 	%rs385, 1;
	bra.uni 	$L__BB17_21;
$L__BB17_20:
	setp.eq.s16 	%p289, %rs329, 0;
	selp.b64 	%rd481, %rd18, %rd481, %p289;
	selp.b16 	%rs385, %rs15, %rs385, %p289;
$L__BB17_21:
	cvt.u32.u16 	%r412, %rs385;
	and.b32  	%r393, %r412, 255;
	mov.b32 	%r409, 2;
	mov.b32 	%r410, 31;
	mov.b32 	%r411, -1;
	// begin inline asm
	shfl.sync.down.b32 %r392, %r393, %r409, %r410, %r411;
	// end inline asm
	// begin inline asm
	shfl.sync.down.b32 %r397, %r398, %r409, %r410, %r411;
	// end inline asm
	mov.b64 	{%r403, %r408}, %rd481;
	// begin inline asm
	shfl.sync.down.b32 %r402, %r403, %r409, %r410, %r411;
	// end inline asm
	// begin inline asm
	shfl.sync.down.b32 %r407, %r408, %r409, %r410, %r411;
	// end inline asm
	mov.b64 	%rd22, {%r402, %r407};
	cvt.u16.u32 	%rs18, %r392;
	setp.gt.s32 	%p290, %r370, 29;
	@%p290 bra 	$L__BB17_25;
	and.b16  	%rs333, %rs385, 255;
	setp.eq.s16 	%p291, %rs333, 0;
	and.b16  	%rs334, %rs18, 255;
	setp.eq.s16 	%p292, %rs334, 0;
	or.pred  	%p293, %p291, %p292;
	@%p293 bra 	$L__BB17_24;
	min.s64 	%rd481, %rd22, %rd481;
	mov.b16 	%rs385, 1;
	bra.uni 	$L__BB17_25;
$L__BB17_24:
	setp.eq.s16 	%p294, %rs333, 0;
	selp.b64 	%rd481, %rd22, %rd481, %p294;
	selp.b16 	%rs385, %rs18, %rs385, %p294;
$L__BB17_25:
	cvt.u32.u16 	%r433, %rs385;
	and.b32  	%r414, %r433, 255;
	mov.b32 	%r430, 4;
	mov.b32 	%r431, 31;
	mov.b32 	%r432, -1;
	// begin inline asm
	shfl.sync.down.b32 %r413, %r414, %r430, %r431, %r432;
	// end inline asm
	// begin inline asm
	shfl.sync.down.b32 %r418, %r419, %r430, %r431, %r432;
	// end inline asm
	mov.b64 	{%r424, %r429}, %rd481;
	// begin inline asm
	shfl.sync.down.b32 %r423, %r424, %r430, %r431, %r432;
	// end inline asm
	// begin inline asm
	shfl.sync.down.b32 %r428, %r429, %r430, %r431, %r432;
	// end inline asm
	mov.b64 	%rd26, {%r423, %r428};
	cvt.u16.u32 	%rs21, %r413;
	setp.gt.s32 	%p295, %r370, 27;
	@%p295 bra 	$L__BB17_29;
	and.b16  	%rs337, %rs385, 255;
	setp.eq.s16 	%p296, %rs337, 0;
	and.b16  	%rs338, %rs21, 255;
	setp.eq.s16 	%p297, %rs338, 0;
	or.pred  	%p298, %p296, %p297;
	@%p298 bra 	$L__BB17_28;
	min.s64 	%rd481, %rd26, %rd481;
	mov.b16 	%rs385, 1;
	bra.uni 	$L__BB17_29;
$L__BB17_28:
	setp.eq.s16 	%p299, %rs337, 0;
	selp.b16 	%rs385, %rs21, %rs385, %p299;
	selp.b64 	%rd481, %rd26, %rd481, %p299;
$L__BB17_29:
	cvt.u32.u16 	%r454, %rs385;
	and.b32  	%r435, %r454, 255;
	mov.b32 	%r451, 8;
	mov.b32 	%r452, 31;
	mov.b32 	%r453, -1;
	// begin inline asm
	shfl.sync.down.b32 %r434, %r435, %r451, %r452, %r453;
	// end inline asm
	// begin inline asm
	shfl.sync.down.b32 %r439, %r440, %r451, %r452, %r453;
	// end inline asm
	mov.b64 	{%r445, %r450}, %rd481;
	// begin inline asm
	shfl.sync.down.b32 %r444, %r445, %r451, %r452, %r453;
	// end inline asm
	// begin inline asm
	shfl.sync.down.b32 %r449, %r450, %r451, %r452, %r453;
	// end inline asm
	mov.b64 	%rd30, {%r444, %r449};
	cvt.u16.u32 	%rs24, %r434;
	setp.gt.s32 	%p300, %r370, 23;
	@%p300 bra 	$L__BB17_33;
	and.b16  	%rs341, %rs385, 255;
	setp.eq.s16 	%p301, %rs341, 0;
	and.b16  	%rs342, %rs24, 255;
	setp.eq.s16 	%p302, %rs342, 0;
	or.pred  	%p303, %p301, %p302;
	@%p303 bra 	$L__BB17_32;
	min.s64 	%rd481, %rd30, %rd481;
	mov.b16 	%rs385, 1;
	bra.uni 	$L__BB17_33;
$L__BB17_32:
	setp.eq.s16 	%p304, %rs341, 0;
	selp.b16 	%rs385, %rs24, %rs385, %p304;
	selp.b64 	%rd481, %rd30, %rd481, %p304;
$L__BB17_33:
	cvt.u32.u16 	%r475, %rs385;
	and.b32  	%r456, %r475, 255;
	mov.b32 	%r472, 16;
	mov.b32 	%r473, 31;
	mov.b32 	%r474, -1;
	// begin inline asm
	shfl.sync.down.b32 %r455, %r456, %r472, %r473, %r474;
	// end inline asm
	// begin inline asm
	shfl.sync.down.b32 %r460, %r461, %r472, %r473, %r474;
	// end inline asm
	mov.b64 	{%r466, %r471}, %rd481;
	// begin inline asm
	shfl.sync.down.b32 %r465, %r466, %r472, %r473, %r474;
	// end inline asm
	// begin inline asm
	shfl.sync.down.b32 %r470, %r471, %r472, %r473, %r474;
	// end inline asm
	mov.b64 	%rd34, {%r465, %r470};
	cvt.u16.u32 	%rs27, %r455;
	setp.gt.s32 	%p305, %r370, 15;
	@%p305 bra 	$L__BB17_37;
	and.b16  	%rs345, %rs385, 255;
	setp.eq.s16 	%p306, %rs345, 0;
	and.b16  	%rs346, %rs27, 255;
	setp.eq.s16 	%p307, %rs346, 0;
	or.pred  	%p308, %p306, %p307;
	@%p308 bra 	$L__BB17_36;
	min.s64 	%rd481, %rd34, %rd481;
	mov.b16 	%rs385, 1;
	bra.uni 	$L__BB17_37;
$L__BB17_36:
	setp.eq.s16 	%p309, %rs345, 0;
	selp.b16 	%rs385, %rs27, %rs385, %p309;
	selp.b64 	%rd481, %rd34, %rd481, %p309;
$L__BB17_37:
	setp.ne.s32 	%p310, %r370, 0;
	@%p310 bra 	$L__BB17_39;
	shr.u32 	%r476, %r6, 1;
	and.b32  	%r477, %r476, 496;
	mov.u32 	%r478, _ZZN3cub18CUB_300001_SM_10006detail6reduce18DeviceReduceKernelINS2_10policy_hubIN4cuda3std3__45tupleIJblEEEjN6thrust24THRUST_300001_SM_1000_NS8cuda_cub9__find_if7functorIS9_EEE10Policy1000ENSB_12zip_iteratorINS8_IJNSD_26transform_input_iterator_tIbNSC_6detail35transform_pair_of_input_iterators_tIbNSB_6detail15normal_iteratorINSB_10device_ptrIKfEEEESR_NS7_8equal_toIfEEEENS7_10__not_fn_tINS7_10__identityEEEEENSB_17counting_iteratorIlNSB_11use_defaultES10_S10_EEEEEEEjSF_S9_SW_EEvT0_PT3_T1_NS0_13GridEvenShareIS17_EET2_T4_E12temp_storage;
	add.s32 	%r479, %r478, %r477;
	st.shared.u8 	[%r479+8], %rs385;
	st.shared.u64 	[%r479+16], %rd481;
$L__BB17_39:
	bar.sync 	0;
	setp.ne.s32 	%p311, %r6, 0;
	@%p311 bra 	$L__BB17_123;
	ld.shared.u8 	%rs349, [_ZZN3cub18CUB_300001_SM_10006detail6reduce18DeviceReduceKernelINS2_10policy_hubIN4cuda3std3__45tupleIJblEEEjN6thrust24THRUST_300001_SM_1000_NS8cuda_cub9__find_if7functorIS9_EEE10Policy1000ENSB_12zip_iteratorINS8_IJNSD_26transform_input_iterator_tIbNSC_6detail35transform_pair_of_input_iterators_tIbNSB_6detail15normal_iteratorINSB_10device_ptrIKfEEEESR_NS7_8equal_toIfEEEENS7_10__not_fn_tINS7_10__identityEEEEENSB_17counting_iteratorIlNSB_11use_defaultES10_S10_EEEEEEEjSF_S9_SW_EEvT0_PT3_T1_NS0_13GridEvenShareIS17_EET2_T4_E12temp_storage+24];
	ld.shared.u64 	%rd441, [_ZZN3cub18CUB_300001_SM_10006detail6reduce18DeviceReduceKernelINS2_10policy_hubIN4cuda3std3__45tupleIJblEEEjN6thrust24THRUST_300001_SM_1000_NS8cuda_cub9__find_if7functorIS9_EEE10Policy1000ENSB_12zip_iteratorINS8_IJNSD_26transform_input_iterator_tIbNSC_6detail35transform_pair_of_input_iterators_tIbNSB_6detail15normal_iteratorINSB_10device_ptrIKfEEEESR_NS7_8equal_toIfEEEENS7_10__not_fn_tINS7_10__identityEEEEENSB_17counting_iteratorIlNSB_11use_defaultES10_S10_EEEEEEEjSF_S9_SW_EEvT0_PT3_T1_NS0_13GridEvenShareIS17_EET2_T4_E12temp_storage+32];
	and.b16  	%rs350, %rs385, 255;
	setp.eq.s16 	%p312, %rs350, 0;
	setp.eq.s16 	%p313, %rs349, 0;
	min.s64 	%rd442, %rd441, %rd481;
	selp.b16 	%rs351, %rs385, 1, %p313;
	selp.b16 	%rs352, %rs349, %rs351, %p312;
	and.b16  	%rs353, %rs352, 255;
	selp.b64 	%rd443, %rd481, %rd442, %p313;
	selp.b64 	%rd444, %rd441, %rd443, %p312;
	ld.shared.u8 	%rs354, [_ZZN3cub18CUB_300001_SM_10006detail6reduce18DeviceReduceKernelINS2_10policy_hubIN4cuda3std3__45tupleIJblEEEjN6thrust24THRUST_300001_SM_1000_NS8cuda_cub9__find_if7functorIS9_EEE10Policy1000ENSB_12zip_iteratorINS8_IJNSD_26transform_input_iterator_tIbNSC_6detail35transform_pair_of_input_iterators_tIbNSB_6detail15normal_iteratorINSB_10device_ptrIKfEEEESR_NS7_8equal_toIfEEEENS7_10__not_fn_tINS7_10__identityEEEEENSB_17counting_iteratorIlNSB_11use_defaultES10_S10_EEEEEEEjSF_S9_SW_EEvT0_PT3_T1_NS0_13GridEvenShareIS17_EET2_T4_E12temp_storage+40];
	ld.shared.u64 	%rd445, [_ZZN3cub18CUB_300001_SM_10006detail6reduce18DeviceReduceKernelINS2_10policy_hubIN4cuda3std3__45tupleIJblEEEjN6thrust24THRUST_300001_SM_1000_NS8cuda_cub9__find_if7functorIS9_EEE10Policy1000ENSB_12zip_iteratorINS8_IJNSD_26transform_input_iterator_tIbNSC_6detail35transform_pair_of_input_iterators_tIbNSB_6detail15normal_iteratorINSB_10device_ptrIKfEEEESR_NS7_8equal_toIfEEEENS7_10__not_fn_tINS7_10__identityEEEEENSB_17counting_iteratorIlNSB_11use_defaultES10_S10_EEEEEEEjSF_S9_SW_EEvT0_PT3_T1_NS0_13GridEvenShareIS17_EET2_T4_E12temp_storage+48];
	setp.eq.s16 	%p314, %rs353, 0;
	setp.eq.s16 	%p315, %rs354, 0;
	min.s64 	%rd446, %rd445, %rd444;
	selp.b16 	%rs355, %rs352, 1, %p315;
	selp.b16 	%rs356, %rs354, %rs355, %p314;
	and.b16  	%rs357, %rs356, 255;
	selp.b64 	%rd447, %rd444, %rd446, %p315;
	selp.b64 	%rd448, %rd445, %rd447, %p314;
	ld.shared.u8 	%rs358, [_ZZN3cub18CUB_300001_SM_10006detail6reduce18DeviceReduceKernelINS2_10policy_hubIN4cuda3std3__45tupleIJblEEEjN6thrust24THRUST_300001_SM_1000_NS8cuda_cub9__find_if7functorIS9_EEE10Policy1000ENSB_12zip_iteratorINS8_IJNSD_26transform_input_iterator_tIbNSC_6detail35transform_pair_of_input_iterators_tIbNSB_6detail15normal_iteratorINSB_10device_ptrIKfEEEESR_NS7_8equal_toIfEEEENS7_10__not_fn_tINS7_10__identityEEEEENSB_17counting_iteratorIlNSB_11use_defaultES10_S10_EEEEEEEjSF_S9_SW_EEvT0_PT3_T1_NS0_13GridEvenShareIS17_EET2_T4_E12temp_storage+56];
	ld.shared.u64 	%rd449, [_ZZN3cub18CUB_300001_SM_10006detail6reduce18DeviceReduceKernelINS2_10policy_hubIN4cuda3std3__45tupleIJblEEEjN6thrust24THRUST_300001_SM_1000_NS8cuda_cub9__find_if7functorIS9_EEE10Policy1000ENSB_12zip_iteratorINS8_IJNSD_26transform_input_iterator_tIbNSC_6detail35transform_pair_of_input_iterators_tIbNSB_6detail15normal_iteratorINSB_10device_ptrIKfEEEESR_NS7_8equal_toIfEEEENS7_10__not_fn_tINS7_10__identityEEEEENSB_17counting_iteratorIlNSB_11use_defaultES10_S10_EEEEEEEjSF_S9_SW_EEvT0_PT3_T1_NS0_13GridEvenShareIS17_EET2_T4_E12temp_storage+64];
	setp.eq.s16 	%p316, %rs357, 0;
	setp.eq.s16 	%p317, %rs358, 0;
	min.s64 	%rd450, %rd449, %rd448;
	selp.b16 	%rs359, %rs356, 1, %p317;
	selp.b16 	%rs360, %rs358, %rs359, %p316;
	and.b16  	%rs361, %rs360, 255;
	selp.b64 	%rd451, %rd448, %rd450, %p317;
	selp.b64 	%rd452, %rd449, %rd451, %p316;
	ld.shared.u8 	%rs362, [_ZZN3cub18CUB_300001_SM_10006detail6reduce18DeviceReduceKernelINS2_10policy_hubIN4cuda3std3__45tupleIJblEEEjN6thrust24THRUST_300001_SM_1000_NS8cuda_cub9__find_if7functorIS9_EEE10Policy1000ENSB_12zip_iteratorINS8_IJNSD_26transform_input_iterator_tIbNSC_6detail35transform_pair_of_input_iterators_tIbNSB_6detail15normal_iteratorINSB_10device_ptrIKfEEEESR_NS7_8equal_toIfEEEENS7_10__not_fn_tINS7_10__identityEEEEENSB_17counting_iteratorIlNSB_11use_defaultES10_S10_EEEEEEEjSF_S9_SW_EEvT0_PT3_T1_NS0_13GridEvenShareIS17_EET2_T4_E12temp_storage+72];
	ld.shared.u64 	%rd453, [_ZZN3cub18CUB_300001_SM_10006detail6reduce18DeviceReduceKernelINS2_10policy_hubIN4cuda3std3__45tupleIJblEEEjN6thrust24THRUST_300001_SM_1000_NS8cuda_cub9__find_if7functorIS9_EEE10Policy1000ENSB_12zip_iteratorINS8_IJNSD_26transform_input_iterator_tIbNSC_6detail35transform_pair_of_input_iterators_tIbNSB_6detail15normal_iteratorINSB_10device_ptrIKfEEEESR_NS7_8equal_toIfEEEENS7_10__not_fn_tINS7_10__identityEEEEENSB_17counting_iteratorIlNSB_11use_defaultES10_S10_EEEEEEEjSF_S9_SW_EEvT0_PT3_T1_NS0_13GridEvenShareIS17_EET2_T4_E12temp_storage+80];
	setp.eq.s16 	%p318, %rs361, 0;
	setp.eq.s16 	%p319, %rs362, 0;
	min.s64 	%rd454, %rd453, %rd452;
	selp.b16 	%rs363, %rs360, 1, %p319;
	selp.b16 	%rs364, %rs362, %rs363, %p318;
	and.b16  	%rs365, %rs364, 255;
	selp.b64 	%rd455, %rd452, %rd454, %p319;
	selp.b64 	%rd456, %rd453, %rd455, %p318;
	ld.shared.u8 	%rs366, [_ZZN3cub18CUB_300001_SM_10006detail6reduce18DeviceReduceKernelINS2_10policy_hubIN4cuda3std3__45tupleIJblEEEjN6thrust24THRUST_300001_SM_1000_NS8cuda_cub9__find_if7functorIS9_EEE10Policy1000ENSB_12zip_iteratorINS8_IJNSD_26transform_input_iterator_tIbNSC_6detail35transform_pair_of_input_iterators_tIbNSB_6detail15normal_iteratorINSB_10device_ptrIKfEEEESR_NS7_8equal_toIfEEEENS7_10__not_fn_tINS7_10__identityEEEEENSB_17counting_iteratorIlNSB_11use_defaultES10_S10_EEEEEEEjSF_S9_SW_EEvT0_PT3_T1_NS0_13GridEvenShareIS17_EET2_T4_E12temp_storage+88];
	ld.shared.u64 	%rd457, [_ZZN3cub18CUB_300001_SM_10006detail6reduce18DeviceReduceKernelINS2_10policy_hubIN4cuda3std3__45tupleIJblEEEjN6thrust24THRUST_300001_SM_1000_NS8cuda_cub9__find_if7functorIS9_EEE10Policy1000ENSB_12zip_iteratorINS8_IJNSD_26transform_input_iterator_tIbNSC_6detail35transform_pair_of_input_iterators_tIbNSB_6detail15normal_iteratorINSB_10device_ptrIKfEEEESR_NS7_8equal_toIfEEEENS7_10__not_fn_tINS7_10__identityEEEEENSB_17counting_iteratorIlNSB_11use_defaultES10_S10_EEEEEEEjSF_S9_SW_EEvT0_PT3_T1_NS0_13GridEvenShareIS17_EET2_T4_E12temp_storage+96];
	setp.eq.s16 	%p320, %rs365, 0;
	setp.eq.s16 	%p321, %rs366, 0;
	min.s64 	%rd458, %rd457, %rd456;
	selp.b16 	%rs367, %rs364, 1, %p321;
	selp.b16 	%rs368, %rs366, %rs367, %p320;
	and.b16  	%rs369, %rs368, 255;
	selp.b64 	%rd459, %rd456, %rd458, %p321;
	selp.b64 	%rd460, %rd457, %rd459, %p320;
	ld.shared.u8 	%rs370, [_ZZN3cub18CUB_300001_SM_10006detail6reduce18DeviceReduceKernelINS2_10policy_hubIN4cuda3std3__45tupleIJblEEEjN6thrust24THRUST_300001_SM_1000_NS8cuda_cub9__find_if7functorIS9_EEE10Policy1000ENSB_12zip_iteratorINS8_IJNSD_26transform_input_iterator_tIbNSC_6detail35transform_pair_of_input_iterators_tIbNSB_6detail15normal_iteratorINSB_10device_ptrIKfEEEESR_NS7_8equal_toIfEEEENS7_10__not_fn_tINS7_10__identityEEEEENSB_17counting_iteratorIlNSB_11use_defaultES10_S10_EEEEEEEjSF_S9_SW_EEvT0_PT3_T1_NS0_13GridEvenShareIS17_EET2_T4_E12temp_storage+104];
	ld.shared.u64 	%rd461, [_ZZN3cub18CUB_300001_SM_10006detail6reduce18DeviceReduceKernelINS2_10policy_hubIN4cuda3std3__45tupleIJblEEEjN6thrust24THRUST_300001_SM_1000_NS8cuda_cub9__find_if7functorIS9_EEE10Policy1000ENSB_12zip_iteratorINS8_IJNSD_26transform_input_iterator_tIbNSC_6detail35transform_pair_of_input_iterators_tIbNSB_6detail15normal_iteratorINSB_10device_ptrIKfEEEESR_NS7_8equal_toIfEEEENS7_10__not_fn_tINS7_10__identityEEEEENSB_17counting_iteratorIlNSB_11use_defaultES10_S10_EEEEEEEjSF_S9_SW_EEvT0_PT3_T1_NS0_13GridEvenShareIS17_EET2_T4_E12temp_storage+112];
	setp.eq.s16 	%p322, %rs369, 0;
	setp.eq.s16 	%p323, %rs370, 0;
	min.s64 	%rd462, %rd461, %rd460;
	selp.b16 	%rs371, %rs368, 1, %p323;
	selp.b16 	%rs372, %rs370, %rs371, %p322;
	and.b16  	%rs373, %rs372, 255;
	selp.b64 	%rd463, %rd460, %rd462, %p323;
	selp.b64 	%rd464, %rd461, %rd463, %p322;
	ld.shared.u8 	%rs374, [_ZZN3cub18CUB_300001_SM_10006detail6reduce18DeviceReduceKernelINS2_10policy_hubIN4cuda3std3__45tupleIJblEEEjN6thrust24THRUST_300001_SM_1000_NS8cuda_cub9__find_if7functorIS9_EEE10Policy1000ENSB_12zip_iteratorINS8_IJNSD_26transform_input_iterator_tIbNSC_6detail35transform_pair_of_input_iterators_tIbNSB_6detail15normal_iteratorINSB_10device_ptrIKfEEEESR_NS7_8equal_toIfEEEENS7_10__not_fn_tINS7_10__identityEEEEENSB_17counting_iteratorIlNSB_11use_defaultES10_S10_EEEEEEEjSF_S9_SW_EEvT0_PT3_T1_NS0_13GridEvenShareIS17_EET2_T4_E12temp_storage+120];
	ld.shared.u64 	%rd465, [_ZZN3cub18CUB_300001_SM_10006detail6reduce18DeviceReduceKernelINS2_10policy_hubIN4cuda3std3__45tupleIJblEEEjN6thrust24THRUST_300001_SM_1000_NS8cuda_cub9__find_if7functorIS9_EEE10Policy1000ENSB_12zip_iteratorINS8_IJNSD_26transform_input_iterator_tIbNSC_6detail35transform_pair_of_input_iterators_tIbNSB_6detail15normal_iteratorINSB_10device_ptrIKfEEEESR_NS7_8equal_toIfEEEENS7_10__not_fn_tINS7_10__identityEEEEENSB_17counting_iteratorIlNSB_11use_defaultES10_S10_EEEEEEEjSF_S9_SW_EEvT0_PT3_T1_NS0_13GridEvenShareIS17_EET2_T4_E12temp_storage+128];
	setp.eq.s16 	%p324, %rs373, 0;
	setp.eq.s16 	%p325, %rs374, 0;
	min.s64 	%rd466, %rd465, %rd464;
	selp.b16 	%rs375, %rs372, 1, %p325;
	selp.b16 	%rs385, %rs374, %rs375, %p324;
	selp.b64 	%rd467, %rd464, %rd466, %p325;
	selp.b64 	%rd481, %rd465, %rd467, %p324;
	bra.uni 	$L__BB17_123;
$L__BB17_41:
	// begin inline asm
	mov.u32 %r252, %laneid;
	// end inline asm
	and.b32  	%r273, %r6, 992;
	add.s32 	%r274, %r273, 32;
	setp.gt.u32 	%p236, %r274, %r5;
	not.b32 	%r275, %r273;
	add.s32 	%r276, %r5, %r275;
	selp.b32 	%r271, %r276, 31, %p236;
	cvt.u32.u16 	%r277, %rs385;
	and.b32  	%r254, %r277, 255;
	mov.b32 	%r270, 1;
	mov.b32 	%r272, -1;
	// begin inline asm
	shfl.sync.down.b32 %r253, %r254, %r270, %r271, %r272;
	// end inline asm
	// begin inline asm
	shfl.sync.down.b32 %r258, %r259, %r270, %r271, %r272;
	// end inline asm
	mov.b64 	{%r264, %r269}, %rd481;
	// begin inline asm
	shfl.sync.down.b32 %r263, %r264, %r270, %r271, %r272;
	// end inline asm
	// begin inline asm
	shfl.sync.down.b32 %r268, %r269, %r270, %r271, %r272;
	// end inline asm
	mov.b64 	%rd39, {%r263, %r268};
	cvt.u16.u32 	%rs31, %r253;
	setp.ge.s32 	%p237, %r252, %r271;
	@%p237 bra 	$L__BB17_45;
	and.b16  	%rs288, %rs385, 255;
	setp.eq.s16 	%p238, %rs288, 0;
	and.b16  	%rs289, %rs31, 255;
	setp.eq.s16 	%p239, %rs289, 0;
	or.pred  	%p240, %p238, %p239;
	@%p240 bra 	$L__BB17_44;
	min.s64 	%rd481, %rd39, %rd481;
	mov.b16 	%rs385, 1;
	bra.uni 	$L__BB17_45;
$L__BB17_44:
	setp.eq.s16 	%p241, %rs288, 0;
	selp.b16 	%rs385, %rs31, %rs385, %p241;
	selp.b64 	%rd481, %rd39, %rd481, %p241;
$L__BB17_45:
	cvt.u32.u16 	%r298, %rs385;
	and.b32  	%r279, %r298, 255;
	mov.b32 	%r295, 2;
	mov.b32 	%r297, -1;
	// begin inline asm
	shfl.sync.down.b32 %r278, %r279, %r295, %r271, %r297;
	// end inline asm
	// begin inline asm
	shfl.sync.down.b32 %r283, %r284, %r295, %r271, %r297;
	// end inline asm
	mov.b64 	{%r289, %r294}, %rd481;
	// begin inline asm
	shfl.sync.down.b32 %r288, %r289, %r295, %r271, %r297;
	// end inline asm
	// begin inline asm
	shfl.sync.down.b32 %r293, %r294, %r295, %r271, %r297;
	// end inline asm
	mov.b64 	%rd43, {%r288, %r293};
	cvt.u16.u32 	%rs34, %r278;
	add.s32 	%r299, %r252, 2;
	setp.gt.s32 	%p242, %r299, %r271;
	@%p242 bra 	$L__BB17_49;
	and.b16  	%rs292, %rs385, 255;
	setp.eq.s16 	%p243, %rs292, 0;
	and.b16  	%rs293, %rs34, 255;
	setp.eq.s16 	%p244, %rs293, 0;
	or.pred  	%p245, %p243, %p244;
	@%p245 bra 	$L__BB17_48;
	min.s64 	%rd481, %rd43, %rd481;
	mov.b16 	%rs385, 1;
	bra.uni 	$L__BB17_49;
$L__BB17_48:
	setp.eq.s16 	%p246, %rs292, 0;
	selp.b16 	%rs385, %rs34, %rs385, %p246;
	selp.b64 	%rd481, %rd43, %rd481, %p246;
$L__BB17_49:
	cvt.u32.u16 	%r320, %rs385;
	and.b32  	%r301, %r320, 255;
	mov.b32 	%r317, 4;
	mov.b32 	%r319, -1;
	// begin inline asm
	shfl.sync.down.b32 %r300, %r301, %r317, %r271, %r319;
	// end inline asm
	// begin inline asm
	shfl.sync.down.b32 %r305, %r306, %r317, %r271, %r319;
	// end inline asm
	mov.b64 	{%r311, %r316}, %rd481;
	// begin inline asm
	shfl.sync.down.b32 %r310, %r311, %r317, %r271, %r319;
	// end inline asm
	// begin inline asm
	shfl.sync.down.b32 %r315, %r316, %r317, %r271, %r319;
	// end inline asm
	mov.b64 	%rd47, {%r310, %r315};
	cvt.u16.u32 	%rs37, %r300;
	add.s32 	%r321, %r252, 4;
	setp.gt.s32 	%p247, %r321, %r271;
	@%p247 bra 	$L__BB17_53;
	and.b16  	%rs296, %rs385, 255;
	setp.eq.s16 	%p248, %rs296, 0;
	and.b16  	%rs297, %rs37, 255;
	setp.eq.s16 	%p249, %rs297, 0;
	or.pred  	%p250, %p248, %p249;
	@%p250 bra 	$L__BB17_52;
	min.s64 	%rd481, %rd47, %rd481;
	mov.b16 	%rs385, 1;
	bra.uni 	$L__BB17_53;
$L__BB17_52:
	setp.eq.s16 	%p251, %rs296, 0;
	selp.b16 	%rs385, %rs37, %rs385, %p251;
	selp.b64 	%rd481, %rd47, %rd481, %p251;
$L__BB17_53:
	cvt.u32.u16 	%r342, %rs385;
	and.b32  	%r323, %r342, 255;
	mov.b32 	%r339, 8;
	mov.b32 	%r341, -1;
	// begin inline asm
	shfl.sync.down.b32 %r322, %r323, %r339, %r271, %r341;
	// end inline asm
	// begin inline asm
	shfl.sync.down.b32 %r327, %r328, %r339, %r271, %r341;
	// end inline asm
	mov.b64 	{%r333, %r338}, %rd481;
	// begin inline asm
	shfl.sync.down.b32 %r332, %r333, %r339, %r271, %r341;
	// end inline asm
	// begin inline asm
	shfl.sync.down.b32 %r337, %r338, %r339, %r271, %r341;
	// end inline asm
	mov.b64 	%rd51, {%r332, %r337};
	cvt.u16.u32 	%rs40, %r322;
	add.s32 	%r343, %r252, 8;
	setp.gt.s32 	%p252, %r343, %r271;
	@%p252 bra 	$L__BB17_57;
	and.b16  	%rs300, %rs385, 255;
	setp.eq.s16 	%p253, %rs300, 0;
	and.b16  	%rs301, %rs40, 255;
	setp.eq.s16 	%p254, %rs301, 0;
	or.pred  	%p255, %p253, %p254;
	@%p255 bra 	$L__BB17_56;
	min.s64 	%rd481, %rd51, %rd481;
	mov.b16 	%rs385, 1;
	bra.uni 	$L__BB17_57;
$L__BB17_56:
	setp.eq.s16 	%p256, %rs300, 0;
	selp.b16 	%rs385, %rs40, %rs385, %p256;
	selp.b64 	%rd481, %rd51, %rd481, %p256;
$L__BB17_57:
	cvt.u32.u16 	%r364, %rs385;
	and.b32  	%r345, %r364, 255;
	mov.b32 	%r361, 16;
	mov.b32 	%r363, -1;
	// begin inline asm
	shfl.sync.down.b32 %r344, %r345, %r361, %r271, %r363;
	// end inline asm
	// begin inline asm
	shfl.sync.down.b32 %r349, %r350, %r361, %r271, %r363;
	// end inline asm
	mov.b64 	{%r355, %r360}, %rd481;
	// begin inline asm
	shfl.sync.down.b32 %r354, %r355, %r361, %r271, %r363;
	// end inline asm
	// begin inline asm
	shfl.sync.down.b32 %r359, %r360, %r361, %r271, %r363;
	// end inline asm
	mov.b64 	%rd55, {%r354, %r359};
	cvt.u16.u32 	%rs43, %r344;
	add.s32 	%r365, %r252, 16;
	setp.gt.s32 	%p257, %r365, %r271;
	@%p257 bra 	$L__BB17_61;
	and.b16  	%rs304, %rs385, 255;
	setp.eq.s16 	%p258, %rs304, 0;
	and.b16  	%rs305, %rs43, 255;
	setp.eq.s16 	%p259, %rs305, 0;
	or.pred  	%p260, %p258, %p259;
	@%p260 bra 	$L__BB17_60;
	min.s64 	%rd481, %rd55, %rd481;
	mov.b16 	%rs385, 1;
	bra.uni 	$L__BB17_61;
$L__BB17_60:
	setp.eq.s16 	%p261, %rs304, 0;
	selp.b16 	%rs385, %rs43, %rs385, %p261;
	selp.b64 	%rd481, %rd55, %rd481, %p261;
$L__BB17_61:
	setp.ne.s32 	%p262, %r252, 0;
	@%p262 bra 	$L__BB17_63;
	shr.u32 	%r366, %r6, 1;
	and.b32  	%r367, %r366, 496;
	mov.u32 	%r368, _ZZN3cub18CUB_300001_SM_10006detail6reduce18DeviceReduceKernelINS2_10policy_hubIN4cuda3std3__45tupleIJblEEEjN6thrust24THRUST_300001_SM_1000_NS8cuda_cub9__find_if7functorIS9_EEE10Policy1000ENSB_12zip_iteratorINS8_IJNSD_26transform_input_iterator_tIbNSC_6detail35transform_pair_of_input_iterators_tIbNSB_6detail15normal_iteratorINSB_10device_ptrIKfEEEESR_NS7_8equal_toIfEEEENS7_10__not_fn_tINS7_10__identityEEEEENSB_17counting_iteratorIlNSB_11use_defaultES10_S10_EEEEEEEjSF_S9_SW_EEvT0_PT3_T1_NS0_13GridEvenShareIS17_EET2_T4_E12temp_storage;
	add.s32 	%r369, %r368, %r367;
	st.shared.u8 	[%r369+8], %rs385;
	st.shared.u64 	[%r369+16], %rd481;
$L__BB17_63:
	bar.sync 	0;
	setp.ne.s32 	%p263, %r6, 0;
	@%p263 bra 	$L__BB17_123;
	setp.lt.u32 	%p264, %r5, 33;
	@%p264 bra 	$L__BB17_66;
	ld.shared.u8 	%rs308, [_ZZN3cub18CUB_300001_SM_10006detail6reduce18DeviceReduceKernelINS2_10policy_hubIN4cuda3std3__45tupleIJblEEEjN6thrust24THRUST_300001_SM_1000_NS8cuda_cub9__find_if7functorIS9_EEE10Policy1000ENSB_12zip_iteratorINS8_IJNSD_26transform_input_iterator_tIbNSC_6detail35transform_pair_of_input_iterators_tIbNSB_6detail15normal_iteratorINSB_10device_ptrIKfEEEESR_NS7_8equal_toIfEEEENS7_10__not_fn_tINS7_10__identityEEEEENSB_17counting_iteratorIlNSB_11use_defaultES10_S10_EEEEEEEjSF_S9_SW_EEvT0_PT3_T1_NS0_13GridEvenShareIS17_EET2_T4_E12temp_storage+24];
	ld.shared.u64 	%rd420, [_ZZN3cub18CUB_300001_SM_10006detail6reduce18DeviceReduceKernelINS2_10policy_hubIN4cuda3std3__45tupleIJblEEEjN6thrust24THRUST_300001_SM_1000_NS8cuda_cub9__find_if7functorIS9_EEE10Policy1000ENSB_12zip_iteratorINS8_IJNSD_26transform_input_iterator_tIbNSC_6detail35transform_pair_of_input_iterators_tIbNSB_6detail15normal_iteratorINSB_10device_ptrIKfEEEESR_NS7_8equal_toIfEEEENS7_10__not_fn_tINS7_10__identityEEEEENSB_17counting_iteratorIlNSB_11use_defaultES10_S10_EEEEEEEjSF_S9_SW_EEvT0_PT3_T1_NS0_13GridEvenShareIS17_EET2_T4_E12temp_storage+32];
	and.b16  	%rs309, %rs385, 255;
	setp.eq.s16 	%p265, %rs309, 0;
	setp.eq.s16 	%p266, %rs308, 0;
	min.s64 	%rd421, %rd420, %rd481;
	selp.b16 	%rs310, %rs385, 1, %p266;
	selp.b16 	%rs385, %rs308, %rs310, %p265;
	selp.b64 	%rd422, %rd481, %rd421, %p266;
	selp.b64 	%rd481, %rd420, %rd422, %p265;
$L__BB17_66:
	setp.lt.u32 	%p267, %r5, 65;
	@%p267 bra 	$L__BB17_68;
	ld.shared.u8 	%rs311, [_ZZN3cub18CUB_300001_SM_10006detail6reduce18DeviceReduceKernelINS2_10policy_hubIN4cuda3std3__45tupleIJblEEEjN6thrust24THRUST_300001_SM_1000_NS8cuda_cub9__find_if7functorIS9_EEE10Policy1000ENSB_12zip_iteratorINS8_IJNSD_26transform_input_iterator_tIbNSC_6detail35transform_pair_of_input_iterators_tIbNSB_6detail15normal_iteratorINSB_10device_ptrIKfEEEESR_NS7_8equal_toIfEEEENS7_10__not_fn_tINS7_10__identityEEEEENSB_17counting_iteratorIlNSB_11use_defaultES10_S10_EEEEEEEjSF_S9_SW_EEvT0_PT3_T1_NS0_13GridEvenShareIS17_EET2_T4_E12temp_storage+40];
	ld.shared.u64 	%rd423, [_ZZN3cub18CUB_300001_SM_10006detail6reduce18DeviceReduceKernelINS2_10policy_hubIN4cuda3std3__45tupleIJblEEEjN6thrust24THRUST_300001_SM_1000_NS8cuda_cub9__find_if7functorIS9_EEE10Policy1000ENSB_12zip_iteratorINS8_IJNSD_26transform_input_iterator_tIbNSC_6detail35transform_pair_of_input_iterators_tIbNSB_6detail15normal_iteratorINSB_10device_ptrIKfEEEESR_NS7_8equal_toIfEEEENS7_10__not_fn_tINS7_10__identityEEEEENSB_17counting_iteratorIlNSB_11use_defaultES10_S10_EEEEEEEjSF_S9_SW_EEvT0_PT3_T1_NS0_13GridEvenShareIS17_EET2_T4_E12temp_storage+48];
	and.b16  	%rs312, %rs385, 255;
	setp.eq.s16 	%p268, %rs312, 0;
	setp.eq.s16 	%p269, %rs311, 0;
	min.s64 	%rd424, %rd423, %rd481;
	selp.b16 	%rs313, %rs385, 1, %p269;
	selp.b16 	%rs385, %rs311, %rs313, %p268;
	selp.b64 	%rd425, %rd481, %rd424, %p269;
	selp.b64 	%rd481, %rd423, %rd425, %p268;
$L__BB17_68:
	setp.lt.u32 	%p270, %r5, 97;
	@%p270 bra 	$L__BB17_70;
	ld.shared.u8 	%rs314, [_ZZN3cub18CUB_300001_SM_10006detail6reduce18DeviceReduceKernelINS2_10policy_hubIN4cuda3std3__45tupleIJblEEEjN6thrust24THRUST_300001_SM_1000_NS8cuda_cub9__find_if7functorIS9_EEE10Policy1000ENSB_12zip_iteratorINS8_IJNSD_26transform_input_iterator_tIbNSC_6detail35transform_pair_of_input_iterators_tIbNSB_6detail15normal_iteratorINSB_10device_ptrIKfEEEESR_NS7_8equal_toIfEEEENS7_10__not_fn_tINS7_10__identityEEEEENSB_17counting_iteratorIlNSB_11use_defaultES10_S10_EEEEEEEjSF_S9_SW_EEvT0_PT3_T1_NS0_13GridEvenShareIS17_EET2_T4_E12temp_storage+56];
	ld.shared.u64 	%rd426, [_ZZN3cub18CUB_300001_SM_10006detail6reduce18DeviceReduceKernelINS2_10policy_hubIN4cuda3std3__45tupleIJblEEEjN6thrust24THRUST_300001_SM_1000_NS8cuda_cub9__find_if7functorIS9_EEE10Policy1000ENSB_12zip_iteratorINS8_IJNSD_26transform_input_iterator_tIbNSC_6detail35transform_pair_of_input_iterators_tIbNSB_6detail15normal_iteratorINSB_10device_ptrIKfEEEESR_NS7_8equal_toIfEEEENS7_10__not_fn_tINS7_10__identityEEEEENSB_17counting_iteratorIlNSB_11use_defaultES10_S10_EEEEEEEjSF_S9_SW_EEvT0_PT3_T1_NS0_13GridEvenShareIS17_EET2_T4_E12temp_storage+64];
	and.b16  	%rs315, %rs385, 255;
	setp.eq.s16 	%p271, %rs315, 0;
	setp.eq.s16 	%p272, %rs314, 0;
	min.s64 	%rd427, %rd426, %rd481;
	selp.b16 	%rs316, %rs385, 1, %p272;
	selp.b16 	%rs385, %rs314, %rs316, %p271;
	selp.b64 	%rd428, %rd481, %rd427, %p272;
	selp.b64 	%rd481, %rd426, %rd428, %p271;
$L__BB17_70:
	setp.lt.u32 	%p273, %r5, 129;
	@%p273 bra 	$L__BB17_72;
	ld.shared.u8 	%rs317, [_ZZN3cub18CUB_300001_SM_10006detail6reduce18DeviceReduceKernelINS2_10policy_hubIN4cuda3std3__45tupleIJblEEEjN6thrust24THRUST_300001_SM_1000_NS8cuda_cub9__find_if7functorIS9_EEE10Policy1000ENSB_12zip_iteratorINS8_IJNSD_26transform_input_iterator_tIbNSC_6detail35transform_pair_of_input_iterators_tIbNSB_6detail15normal_iteratorINSB_10device_ptrIKfEEEESR_NS7_8equal_toIfEEEENS7_10__not_fn_tINS7_10__identityEEEEENSB_17counting_iteratorIlNSB_11use_defaultES10_S10_EEEEEEEjSF_S9_SW_EEvT0_PT3_T1_NS0_13GridEvenShareIS17_EET2_T4_E12temp_storage+72];
	ld.shared.u64 	%rd429, [_ZZN3cub18CUB_300001_SM_10006detail6reduce18DeviceReduceKernelINS2_10policy_hubIN4cuda3std3__45tupleIJblEEEjN6thrust24THRUST_300001_SM_1000_NS8cuda_cub9__find_if7functorIS9_EEE10Policy1000ENSB_12zip_iteratorINS8_IJNSD_26transform_input_iterator_tIbNSC_6detail35transform_pair_of_input_iterators_tIbNSB_6detail15normal_iteratorINSB_10device_ptrIKfEEEESR_NS7_8equal_toIfEEEENS7_10__not_fn_tINS7_10__identityEEEEENSB_17counting_iteratorIlNSB_11use_defaultES10_S10_EEEEEEEjSF_S9_SW_EEvT0_PT3_T1_NS0_13GridEvenShareIS17_EET2_T4_E12temp_storage+80];
	and.b16  	%rs318, %rs385, 255;
	setp.eq.s16 	%p274, %rs318, 0;
	setp.eq.s16 	%p275, %rs317, 0;
	min.s64 	%rd430, %rd429, %rd481;
	selp.b16 	%rs319, %rs385, 1, %p275;
	selp.b16 	%rs385, %rs317, %rs319, %p274;
	selp.b64 	%rd431, %rd481, %rd430, %p275;
	selp.b64 	%rd481, %rd429, %rd431, %p274;
$L__BB17_72:
	setp.lt.u32 	%p276, %r5, 161;
	@%p276 bra 	$L__BB17_74;
	ld.shared.u8 	%rs320, [_ZZN3cub18CUB_300001_SM_10006detail6reduce18DeviceReduceKernelINS2_10policy_hubIN4cuda3std3__45tupleIJblEEEjN6thrust24THRUST_300001_SM_1000_NS8cuda_cub9__find_if7functorIS9_EEE10Policy1000ENSB_12zip_iteratorINS8_IJNSD_26transform_input_iterator_tIbNSC_6detail35transform_pair_of_input_iterators_tIbNSB_6detail15normal_iteratorINSB_10device_ptrIKfEEEESR_NS7_8equal_toIfEEEENS7_10__not_fn_tINS7_10__identityEEEEENSB_17counting_iteratorIlNSB_11use_defaultES10_S10_EEEEEEEjSF_S9_SW_EEvT0_PT3_T1_NS0_13GridEvenShareIS17_EET2_T4_E12temp_storage+88];
	ld.shared.u64 	%rd432, [_ZZN3cub18CUB_300001_SM_10006detail6reduce18DeviceReduceKernelINS2_10policy_hubIN4cuda3std3__45tupleIJblEEEjN6thrust24THRUST_300001_SM_1000_NS8cuda_cub9__find_if7functorIS9_EEE10Policy1000ENSB_12zip_iteratorINS8_IJNSD_26transform_input_iterator_tIbNSC_6detail35transform_pair_of_input_iterators_tIbNSB_6detail15normal_iteratorINSB_10device_ptrIKfEEEESR_NS7_8equal_toIfEEEENS7_10__not_fn_tINS7_10__identityEEEEENSB_17counting_iteratorIlNSB_11use_defaultES10_S10_EEEEEEEjSF_S9_SW_EEvT0_PT3_T1_NS0_13GridEvenShareIS17_EET2_T4_E12temp_storage+96];
	and.b16  	%rs321, %rs385, 255;
	setp.eq.s16 	%p277, %rs321, 0;
	setp.eq.s16 	%p278, %rs320, 0;
	min.s64 	%rd433, %rd432, %rd481;
	selp.b16 	%rs322, %rs385, 1, %p278;
	selp.b16 	%rs385, %rs320, %rs322, %p277;
	selp.b64 	%rd434, %rd481, %rd433, %p278;
	selp.b64 	%rd481, %rd432, %rd434, %p277;
$L__BB17_74:
	setp.lt.u32 	%p279, %r5, 193;
	@%p279 bra 	$L__BB17_76;
	ld.shared.u8 	%rs323, [_ZZN3cub18CUB_300001_SM_10006detail6reduce18DeviceReduceKernelINS2_10policy_hubIN4cuda3std3__45tupleIJblEEEjN6thrust24THRUST_300001_SM_1000_NS8cuda_cub9__find_if7functorIS9_EEE10Policy1000ENSB_12zip_iteratorINS8_IJNSD_26transform_input_iterator_tIbNSC_6detail35transform_pair_of_input_iterators_tIbNSB_6detail15normal_iteratorINSB_10device_ptrIKfEEEESR_NS7_8equal_toIfEEEENS7_10__not_fn_tINS7_10__identityEEEEENSB_17counting_iteratorIlNSB_11use_defaultES10_S10_EEEEEEEjSF_S9_SW_EEvT0_PT3_T1_NS0_13GridEvenShareIS17_EET2_T4_E12temp_storage+104];
	ld.shared.u64 	%rd435, [_ZZN3cub18CUB_300001_SM_10006detail6reduce18DeviceReduceKernelINS2_10policy_hubIN4cuda3std3__45tupleIJblEEEjN6thrust24THRUST_300001_SM_1000_NS8cuda_cub9__find_if7functorIS9_EEE10Policy1000ENSB_12zip_iteratorINS8_IJNSD_26transform_input_iterator_tIbNSC_6detail35transform_pair_of_input_iterators_tIbNSB_6detail15normal_iteratorINSB_10device_ptrIKfEEEESR_NS7_8equal_toIfEEEENS7_10__not_fn_tINS7_10__identityEEEEENSB_17counting_iteratorIlNSB_11use_defaultES10_S10_EEEEEEEjSF_S9_SW_EEvT0_PT3_T1_NS0_13GridEvenShareIS17_EET2_T4_E12temp_storage+112];
	and.b16  	%rs324, %rs385, 255;
	setp.eq.s16 	%p280, %rs324, 0;
	setp.eq.s16 	%p281, %rs323, 0;
	min.s64 	%rd436, %rd435, %rd481;
	selp.b16 	%rs325, %rs385, 1, %p281;
	selp.b16 	%rs385, %rs323, %rs325, %p280;
	selp.b64 	%rd437, %rd481, %rd436, %p281;
	selp.b64 	%rd481, %rd435, %rd437, %p280;
$L__BB17_76:
	setp.lt.u32 	%p282, %r5, 225;
	@%p282 bra 	$L__BB17_123;
	ld.shared.u8 	%rs326, [_ZZN3cub18CUB_300001_SM_10006detail6reduce18DeviceReduceKernelINS2_10policy_hubIN4cuda3std3__45tupleIJblEEEjN6thrust24THRUST_300001_SM_1000_NS8cuda_cub9__find_if7functorIS9_EEE10Policy1000ENSB_12zip_iteratorINS8_IJNSD_26transform_input_iterator_tIbNSC_6detail35transform_pair_of_input_iterators_tIbNSB_6detail15normal_iteratorINSB_10device_ptrIKfEEEESR_NS7_8equal_toIfEEEENS7_10__not_fn_tINS7_10__identityEEEEENSB_17counting_iteratorIlNSB_11use_defaultES10_S10_EEEEEEEjSF_S9_SW_EEvT0_PT3_T1_NS0_13GridEvenShareIS17_EET2_T4_E12temp_storage+120];
	ld.shared.u64 	%rd438, [_ZZN3cub18CUB_300001_SM_10006detail6reduce18DeviceReduceKernelINS2_10policy_hubIN4cuda3std3__45tupleIJblEEEjN6thrust24THRUST_300001_SM_1000_NS8cuda_cub9__find_if7functorIS9_EEE10Policy1000ENSB_12zip_iteratorINS8_IJNSD_26transform_input_iterator_tIbNSC_6detail35transform_pair_of_input_iterators_tIbNSB_6detail15normal_iteratorINSB_10device_ptrIKfEEEESR_NS7_8equal_toIfEEEENS7_10__not_fn_tINS7_10__identityEEEEENSB_17counting_iteratorIlNSB_11use_defaultES10_S10_EEEEEEEjSF_S9_SW_EEvT0_PT3_T1_NS0_13GridEvenShareIS17_EET2_T4_E12temp_storage+128];
	and.b16  	%rs327, %rs385, 255;
	setp.eq.s16 	%p283, %rs327, 0;
	setp.eq.s16 	%p284, %rs326, 0;
	min.s64 	%rd439, %rd438, %rd481;
	selp.b16 	%rs328, %rs385, 1, %p284;
	selp.b16 	%rs385, %rs326, %rs328, %p283;
	selp.b64 	%rd440, %rd481, %rd439, %p284;
	selp.b64 	%rd481, %rd438, %rd440, %p283;
	bra.uni 	$L__BB17_123;
$L__BB17_78:
	mov.u32 	%r30, %tid.x;
	cvt.u64.u32 	%rd117, %r4;
	add.s64 	%rd118, %rd115, %rd117;
	cvt.u64.u32 	%rd119, %r30;
	add.s64 	%rd120, %rd119, %rd117;
	shl.b64 	%rd121, %rd120, 2;
	add.s64 	%rd122, %rd1, %rd121;
	add.s64 	%rd123, %rd2, %rd121;
	ld.global.f32 	%f9, [%rd122];
	ld.global.f32 	%f10, [%rd123];
	setp.eq.f32 	%p2, %f9, %f10;
	add.s32 	%r81, %r30, 256;
	cvt.u64.u32 	%rd124, %r81;
	ld.global.f32 	%f11, [%rd122+1024];
	ld.global.f32 	%f13, [%rd123+1024];
	setp.eq.f32 	%p3, %f11, %f13;
	add.s32 	%r82, %r30, 512;
	cvt.u64.u32 	%rd125, %r82;
	add.s64 	%rd126, %rd118, %rd125;
	ld.global.f32 	%f15, [%rd122+2048];
	ld.global.f32 	%f16, [%rd123+2048];
	setp.eq.f32 	%p4, %f15, %f16;
	add.s64 	%rd127, %rd126, 256;
	ld.global.f32 	%f17, [%rd122+3072];
	ld.global.f32 	%f18, [%rd123+3072];
	setp.neu.f32 	%p6, %f17, %f18;
	and.pred  	%p8, %p2, %p3;
	selp.b64 	%rd128, %rd124, %rd119, %p2;
	add.s64 	%rd129, %rd118, %rd128;
	min.s64 	%rd130, %rd126, %rd129;
	and.pred  	%p9, %p8, %p4;
	selp.b64 	%rd131, %rd129, %rd130, %p4;
	selp.b64 	%rd132, %rd126, %rd131, %p8;
	min.s64 	%rd133, %rd127, %rd132;
	not.pred 	%p10, %p9;
	or.pred  	%p11, %p10, %p6;
	selp.u16 	%rs385, 1, 0, %p11;
	selp.b64 	%rd134, %rd133, %rd132, %p6;
	selp.b64 	%rd481, %rd127, %rd134, %p9;
	shl.b32 	%r31, %r2, 10;
	setp.lt.u32 	%p12, %r5, %r31;
	@%p12 bra 	$L__BB17_99;
	add.s32 	%r84, %r30, %r31;
	add.s32 	%r85, %r84, %r4;
	add.s32 	%r489, %r85, 1024;
	not.b32 	%r86, %r30;
	add.s32 	%r87, %r86, %r1;
	sub.s32 	%r88, %r87, %r31;
	sub.s32 	%r488, %r88, %r4;
	mov.b32 	%r490, 0;
	mov.u32 	%r491, %r4;
$L__BB17_80:
	shl.b32 	%r38, %r2, 10;
	add.s32 	%r491, %r491, %r38;
	add.s32 	%r89, %r1, -1024;
	setp.gt.u32 	%p13, %r491, %r89;
	@%p13 bra 	$L__BB17_86;
	add.s32 	%r90, %r30, %r491;
	cvt.u64.u32 	%rd135, %r90;
	mul.wide.u32 	%rd136, %r90, 4;
	add.s64 	%rd137, %rd1, %rd136;
	add.s64 	%rd138, %rd2, %rd136;
	add.s64 	%rd74, %rd115, %rd135;
	ld.global.f32 	%f1, [%rd137];
	ld.global.f32 	%f2, [%rd138];
	ld.global.f32 	%f3, [%rd137+1024];
	ld.global.f32 	%f4, [%rd138+1024];
	ld.global.f32 	%f5, [%rd137+2048];
	ld.global.f32 	%f6, [%rd138+2048];
	ld.global.f32 	%f7, [%rd137+3072];
	ld.global.f32 	%f8, [%rd138+3072];
	and.b16  	%rs109, %rs385, 255;
	setp.eq.s16 	%p14, %rs109, 0;
	@%p14 bra 	$L__BB17_84;
	setp.eq.f32 	%p15, %f1, %f2;
	@%p15 bra 	$L__BB17_85;
	min.s64 	%rd481, %rd74, %rd481;
	mov.b16 	%rs385, 1;
	bra.uni 	$L__BB17_85;
$L__BB17_84:
	setp.neu.f32 	%p16, %f1, %f2;
	selp.u16 	%rs385, 1, 0, %p16;
	mov.u64 	%rd481, %rd74;
$L__BB17_85:
	add.s64 	%rd139, %rd74, 256;
	add.s64 	%rd140, %rd74, 512;
	add.s64 	%rd141, %rd74, 768;
	setp.neu.f32 	%p17, %f7, %f8;
	setp.neu.f32 	%p18, %f5, %f6;
	setp.neu.f32 	%p19, %f3, %f4;
	and.b16  	%rs111, %rs385, 255;
	setp.eq.s16 	%p20, %rs111, 0;
	min.s64 	%rd142, %rd139, %rd481;
	selp.b16 	%rs112, 1, %rs385, %p19;
	selp.u16 	%rs113, 1, 0, %p19;
	selp.b16 	%rs114, %rs113, %rs112, %p20;
	and.b16  	%rs115, %rs114, 255;
	selp.b64 	%rd143, %rd142, %rd481, %p19;
	selp.b64 	%rd144, %rd139, %rd143, %p20;
	setp.eq.s16 	%p21, %rs115, 0;
	min.s64 	%rd145, %rd140, %rd144;
	selp.b16 	%rs116, 1, %rs114, %p18;
	selp.u16 	%rs117, 1, 0, %p18;
	selp.b16 	%rs118, %rs117, %rs116, %p21;
	and.b16  	%rs119, %rs118, 255;
	selp.b64 	%rd146, %rd145, %rd144, %p18;
	selp.b64 	%rd147, %rd140, %rd146, %p21;
	setp.eq.s16 	%p22, %rs119, 0;
	min.s64 	%rd148, %rd141, %rd147;
	selp.b16 	%rs120, 1, %rs118, %p17;
	selp.u16 	%rs121, 1, 0, %p17;
	selp.b16 	%rs385, %rs121, %rs120, %p22;
	selp.b64 	%rd149, %rd148, %rd147, %p17;
	selp.b64 	%rd481, %rd141, %rd149, %p22;
	sub.s32 	%r91, %r1, %r491;
	shl.b32 	%r92, %r2, 10;
	setp.lt.u32 	%p23, %r91, %r92;
	add.s32 	%r490, %r490, 1;
	add.s32 	%r489, %r489, %r92;
	sub.s32 	%r488, %r488, %r92;
	@%p23 bra 	$L__BB17_99;
	bra.uni 	$L__BB17_80;
$L__BB17_86:
	setp.le.u32 	%p24, %r1, %r491;
	sub.s32 	%r93, %r1, %r491;
	setp.ge.s32 	%p25, %r30, %r93;
	or.pred  	%p26, %p24, %p25;
	@%p26 bra 	$L__BB17_99;
	not.b32 	%r95, %r30;
	add.s32 	%r43, %r1, %r95;
	add.s32 	%r96, %r38, %r4;
	sub.s32 	%r97, %r43, %r96;
	mul.lo.s32 	%r98, %r2, %r490;
	shl.b32 	%r99, %r98, 10;
	sub.s32 	%r100, %r97, %r99;
	shr.u32 	%r101, %r100, 8;
	add.s32 	%r44, %r101, 1;
	and.b32  	%r45, %r44, 7;
	setp.lt.u32 	%p27, %r100, 1792;
	mov.u32 	%r496, %r30;
	@%p27 bra 	$L__BB17_91;
	or.b32  	%r494, %r30, 1024;
	shr.u32 	%r102, %r488, 8;
	add.s32 	%r103, %r102, 1;
	and.b32  	%r104, %r103, 33554424;
	neg.s32 	%r492, %r104;
$L__BB17_89:
	.pragma "nounroll";
	add.s32 	%r105, %r489, -1024;
	cvt.u64.u32 	%rd151, %r105;
	mul.wide.u32 	%rd152, %r105, 4;
	add.s64 	%rd153, %rd1, %rd152;
	add.s64 	%rd154, %rd2, %rd152;
	add.s64 	%rd155, %rd115, %rd151;
	ld.global.f32 	%f19, [%rd153];
	ld.global.f32 	%f20, [%rd154];
	setp.neu.f32 	%p28, %f19, %f20;
	selp.u16 	%rs123, 1, 0, %p28;
	and.b16  	%rs124, %rs385, 255;
	setp.ne.s16 	%p30, %rs124, 0;
	and.pred  	%p31, %p30, %p28;
	min.s64 	%rd156, %rd155, %rd481;
	setp.eq.s16 	%p32, %rs124, 0;
	selp.b16 	%rs125, %rs123, %rs385, %p32;
	selp.b64 	%rd157, %rd155, %rd481, %p32;
	selp.b16 	%rs126, 1, %rs125, %p31;
	and.b16  	%rs127, %rs126, 255;
	selp.b64 	%rd158, %rd156, %rd157, %p31;
	add.s32 	%r106, %r489, -768;
	cvt.u64.u32 	%rd159, %r106;
	mul.wide.u32 	%rd160, %r106, 4;
	add.s64 	%rd161, %rd1, %rd160;
	add.s64 	%rd162, %rd2, %rd160;
	add.s64 	%rd163, %rd115, %rd159;
	ld.global.f32 	%f21, [%rd161];
	ld.global.f32 	%f22, [%rd162];
	setp.neu.f32 	%p33, %f21, %f22;
	selp.u16 	%rs128, 1, 0, %p33;
	setp.ne.s16 	%p35, %rs127, 0;
	and.pred  	%p36, %p35, %p33;
	min.s64 	%rd164, %rd163, %rd158;
	setp.eq.s16 	%p37, %rs127, 0;
	selp.b16 	%rs129, %rs128, %rs126, %p37;
	selp.b64 	%rd165, %rd163, %rd158, %p37;
	selp.b16 	%rs130, 1, %rs129, %p36;
	and.b16  	%rs131, %rs130, 255;
	selp.b64 	%rd166, %rd164, %rd165, %p36;
	add.s32 	%r107, %r489, -512;
	cvt.u64.u32 	%rd167, %r107;
	mul.wide.u32 	%rd168, %r107, 4;
	add.s64 	%rd169, %rd1, %rd168;
	add.s64 	%rd170, %rd2, %rd168;
	add.s64 	%rd171, %rd115, %rd167;
	ld.global.f32 	%f23, [%rd169];
	ld.global.f32 	%f24, [%rd170];
	setp.neu.f32 	%p38, %f23, %f24;
	selp.u16 	%rs132, 1, 0, %p38;
	setp.ne.s16 	%p40, %rs131, 0;
	and.pred  	%p41, %p40, %p38;
	min.s64 	%rd172, %rd171, %rd166;
	setp.eq.s16 	%p42, %rs131, 0;
	selp.b16 	%rs133, %rs132, %rs130, %p42;
	selp.b64 	%rd173, %rd171, %rd166, %p42;
	selp.b16 	%rs134, 1, %rs133, %p41;
	and.b16  	%rs135, %rs134, 255;
	selp.b64 	%rd174, %rd172, %rd173, %p41;
	add.s32 	%r108, %r489, 768;
	add.s32 	%r109, %r489, -256;
	cvt.u64.u32 	%rd175, %r109;
	mul.wide.u32 	%rd176, %r109, 4;
	add.s64 	%rd177, %rd1, %rd176;
	add.s64 	%rd178, %rd2, %rd176;
	add.s64 	%rd179, %rd115, %rd175;
	ld.global.f32 	%f25, [%rd177];
	ld.global.f32 	%f26, [%rd178];
	setp.neu.f32 	%p43, %f25, %f26;
	selp.u16 	%rs136, 1, 0, %p43;
	setp.ne.s16 	%p45, %rs135, 0;
	and.pred  	%p46, %p45, %p43;
	min.s64 	%rd180, %rd179, %rd174;
	setp.eq.s16 	%p47, %rs135, 0;
	selp.b16 	%rs137, %rs136, %rs134, %p47;
	selp.b64 	%rd181, %rd179, %rd174, %p47;
	selp.b16 	%rs138, 1, %rs137, %p46;
	and.b16  	%rs139, %rs138, 255;
	selp.b64 	%rd182, %rd180, %rd181, %p46;
	cvt.u64.u32 	%rd183, %r489;
	mul.wide.u32 	%rd184, %r489, 4;
	add.s64 	%rd185, %rd1, %rd184;
	add.s64 	%rd186, %rd2, %rd184;
	add.s64 	%rd187, %rd115, %rd183;
	ld.global.f32 	%f27, [%rd185];
	ld.global.f32 	%f28, [%rd186];
	setp.neu.f32 	%p48, %f27, %f28;
	selp.u16 	%rs140, 1, 0, %p48;
	setp.ne.s16 	%p50, %rs139, 0;
	and.pred  	%p51, %p50, %p48;
	min.s64 	%rd188, %rd187, %rd182;
	setp.eq.s16 	%p52, %rs139, 0;
	selp.b16 	%rs141, %rs140, %rs138, %p52;
	selp.b64 	%rd189, %rd187, %rd182, %p52;
	selp.b16 	%rs142, 1, %rs141, %p51;
	and.b16  	%rs143, %rs142, 255;
	selp.b64 	%rd190, %rd188, %rd189, %p51;
	add.s32 	%r110, %r489, 256;
	cvt.u64.u32 	%rd191, %r110;
	mul.wide.u32 	%rd192, %r110, 4;
	add.s64 	%rd193, %rd1, %rd192;
	add.s64 	%rd194, %rd2, %rd192;
	add.s64 	%rd195, %rd115, %rd191;
	ld.global.f32 	%f29, [%rd193];
	ld.global.f32 	%f30, [%rd194];
	setp.neu.f32 	%p53, %f29, %f30;
	selp.u16 	%rs144, 1, 0, %p53;
	setp.ne.s16 	%p55, %rs143, 0;
	and.pred  	%p56, %p55, %p53;
	min.s64 	%rd196, %rd195, %rd190;
	setp.eq.s16 	%p57, %rs143, 0;
	selp.b16 	%rs145, %rs144, %rs142, %p57;
	selp.b64 	%rd197, %rd195, %rd190, %p57;
	selp.b16 	%rs146, 1, %rs145, %p56;
	and.b16  	%rs147, %rs146, 255;
	selp.b64 	%rd198, %rd196, %rd197, %p56;
	add.s32 	%r111, %r489, 512;
	cvt.u64.u32 	%rd199, %r111;
	mul.wide.u32 	%rd200, %r111, 4;
	add.s64 	%rd201, %rd1, %rd200;
	add.s64 	%rd202, %rd2, %rd200;
	add.s64 	%rd203, %rd115, %rd199;
	ld.global.f32 	%f31, [%rd201];
	ld.global.f32 	%f32, [%rd202];
	setp.neu.f32 	%p58, %f31, %f32;
	selp.u16 	%rs148, 1, 0, %p58;
	setp.ne.s16 	%p60, %rs147, 0;
	and.pred  	%p61, %p60, %p58;
	min.s64 	%rd204, %rd203, %rd198;
	setp.eq.s16 	%p62, %rs147, 0;
	selp.b16 	%rs149, %rs148, %rs146, %p62;
	selp.b64 	%rd205, %rd203, %rd198, %p62;
	selp.b16 	%rs150, 1, %rs149, %p61;
	and.b16  	%rs151, %rs150, 255;
	selp.b64 	%rd206, %rd204, %rd205, %p61;
	cvt.u64.u32 	%rd207, %r108;
	mul.wide.u32 	%rd208, %r108, 4;
	add.s64 	%rd209, %rd1, %rd208;
	add.s64 	%rd210, %rd2, %rd208;
	add.s64 	%rd211, %rd115, %rd207;
	ld.global.f32 	%f33, [%rd209];
	ld.global.f32 	%f34, [%rd210];
	setp.neu.f32 	%p63, %f33, %f34;
	selp.u16 	%rs152, 1, 0, %p63;
	setp.ne.s16 	%p65, %rs151, 0;
	and.pred  	%p66, %p65, %p63;
	min.s64 	%rd212, %rd211, %rd206;
	setp.eq.s16 	%p67, %rs151, 0;
	selp.b16 	%rs153, %rs152, %rs150, %p67;
	selp.b64 	%rd213, %rd211, %rd206, %p67;
	selp.b16 	%rs385, 1, %rs153, %p66;
	selp.b64 	%rd481, %rd212, %rd213, %p66;
	add.s32 	%r494, %r494, 2048;
	add.s32 	%r489, %r489, 2048;
	add.s32 	%r492, %r492, 8;
	setp.ne.s32 	%p68, %r492, 0;
	@%p68 bra 	$L__BB17_89;
	add.s32 	%r496, %r494, -1024;
$L__BB17_91:
	setp.eq.s32 	%p69, %r45, 0;
	@%p69 bra 	$L__BB17_99;
	setp.lt.u32 	%p70, %r45, 4;
	@%p70 bra 	$L__BB17_94;
	add.s32 	%r112, %r496, %r491;
	cvt.u64.u32 	%rd215, %r112;
	mul.wide.u32 	%rd216, %r112, 4;
	add.s64 	%rd217, %rd1, %rd216;
	add.s64 	%rd218, %rd2, %rd216;
	add.s64 	%rd219, %rd115, %rd215;
	ld.global.f32 	%f35, [%rd217];
	ld.global.f32 	%f36, [%rd218];
	setp.neu.f32 	%p71, %f35, %f36;
	selp.u16 	%rs155, 1, 0, %p71;
	and.b16  	%rs156, %rs385, 255;
	setp.ne.s16 	%p73, %rs156, 0;
	and.pred  	%p74, %p73, %p71;
	min.s64 	%rd220, %rd219, %rd481;
	setp.eq.s16 	%p75, %rs156, 0;
	selp.b16 	%rs157, %rs155, %rs385, %p75;
	selp.b64 	%rd221, %rd219, %rd481, %p75;
	selp.b16 	%rs158, 1, %rs157, %p74;
	and.b16  	%rs159, %rs158, 255;
	selp.b64 	%rd222, %rd220, %rd221, %p74;
	add.s32 	%r113, %r112, 256;
	cvt.u64.u32 	%rd223, %r113;
	mul.wide.u32 	%rd224, %r113, 4;
	add.s64 	%rd225, %rd1, %rd224;
	add.s64 	%rd226, %rd2, %rd224;
	add.s64 	%rd227, %rd115, %rd223;
	ld.global.f32 	%f37, [%rd225];
	ld.global.f32 	%f38, [%rd226];
	setp.neu.f32 	%p76, %f37, %f38;
	selp.u16 	%rs160, 1, 0, %p76;
	setp.ne.s16 	%p78, %rs159, 0;
	and.pred  	%p79, %p78, %p76;
	min.s64 	%rd228, %rd227, %rd222;
	setp.eq.s16 	%p80, %rs159, 0;
	selp.b16 	%rs161, %rs160, %rs158, %p80;
	selp.b64 	%rd229, %rd227, %rd222, %p80;
	selp.b16 	%rs162, 1, %rs161, %p79;
	and.b16  	%rs163, %rs162, 255;
	selp.b64 	%rd230, %rd228, %rd229, %p79;
	add.s32 	%r114, %r112, 512;
	cvt.u64.u32 	%rd231, %r114;
	mul.wide.u32 	%rd232, %r114, 4;
	add.s64 	%rd233, %rd1, %rd232;
	add.s64 	%rd234, %rd2, %rd232;
	add.s64 	%rd235, %rd115, %rd231;
	ld.global.f32 	%f39, [%rd233];
	ld.global.f32 	%f40, [%rd234];
	setp.neu.f32 	%p81, %f39, %f40;
	selp.u16 	%rs164, 1, 0, %p81;
	setp.ne.s16 	%p83, %rs163, 0;
	and.pred  	%p84, %p83, %p81;
	min.s64 	%rd236, %rd235, %rd230;
	setp.eq.s16 	%p85, %rs163, 0;
	selp.b16 	%rs165, %rs164, %rs162, %p85;
	selp.b64 	%rd237, %rd235, %rd230, %p85;
	selp.b16 	%rs166, 1, %rs165, %p84;
	and.b16  	%rs167, %rs166, 255;
	selp.b64 	%rd238, %rd236, %rd237, %p84;
	add.s32 	%r115, %r112, 768;
	cvt.u64.u32 	%rd239, %r115;
	mul.wide.u32 	%rd240, %r115, 4;
	add.s64 	%rd241, %rd1, %rd240;
	add.s64 	%rd242, %rd2, %rd240;
	add.s64 	%rd243, %rd115, %rd239;
	ld.global.f32 	%f41, [%rd241];
	ld.global.f32 	%f42, [%rd242];
	setp.neu.f32 	%p86, %f41, %f42;
	selp.u16 	%rs168, 1, 0, %p86;
	setp.ne.s16 	%p88, %rs167, 0;
	and.pred  	%p89, %p88, %p86;
	min.s64 	%rd244, %rd243, %rd238;
	setp.eq.s16 	%p90, %rs167, 0;
	selp.b16 	%rs169, %rs168, %rs166, %p90;
	selp.b64 	%rd245, %rd243, %rd238, %p90;
	selp.b16 	%rs385, 1, %rs169, %p89;
	selp.b64 	%rd481, %rd244, %rd245, %p89;
	add.s32 	%r496, %r496, 1024;
$L__BB17_94:
	and.b32  	%r116, %r44, 3;
	setp.eq.s32 	%p91, %r116, 0;
	@%p91 bra 	$L__BB17_99;
	setp.eq.s32 	%p92, %r116, 1;
	@%p92 bra 	$L__BB17_97;
	add.s32 	%r117, %r496, %r491;
	cvt.u64.u32 	%rd247, %r117;
	mul.wide.u32 	%rd248, %r117, 4;
	add.s64 	%rd249, %rd1, %rd248;
	add.s64 	%rd250, %rd2, %rd248;
	add.s64 	%rd251, %rd115, %rd247;
	ld.global.f32 	%f43, [%rd249];
	ld.global.f32 	%f44, [%rd250];
	setp.neu.f32 	%p93, %f43, %f44;
	selp.u16 	%rs171, 1, 0, %p93;
	and.b16  	%rs172, %rs385, 255;
	setp.ne.s16 	%p95, %rs172, 0;
	and.pred  	%p96, %p95, %p93;
	min.s64 	%rd252, %rd251, %rd481;
	setp.eq.s16 	%p97, %rs172, 0;
	selp.b16 	%rs173, %rs171, %rs385, %p97;
	selp.b64 	%rd253, %rd251, %rd481, %p97;
	selp.b16 	%rs174, 1, %rs173, %p96;
	and.b16  	%rs175, %rs174, 255;
	selp.b64 	%rd254, %rd252, %rd253, %p96;
	add.s32 	%r118, %r117, 256;
	cvt.u64.u32 	%rd255, %r118;
	mul.wide.u32 	%rd256, %r118, 4;
	add.s64 	%rd257, %rd1, %rd256;
	add.s64 	%rd258, %rd2, %rd256;
	add.s64 	%rd259, %rd115, %rd255;
	ld.global.f32 	%f45, [%rd257];
	ld.global.f32 	%f46, [%rd258];
	setp.neu.f32 	%p98, %f45, %f46;
	selp.u16 	%rs176, 1, 0, %p98;
	setp.ne.s16 	%p100, %rs175, 0;
	and.pred  	%p101, %p100, %p98;
	min.s64 	%rd260, %rd259, %rd254;
	setp.eq.s16 	%p102, %rs175, 0;
	selp.b16 	%rs177, %rs176, %rs174, %p102;
	selp.b64 	%rd261, %rd259, %rd254, %p102;
	selp.b16 	%rs385, 1, %rs177, %p101;
	selp.b64 	%rd481, %rd260, %rd261, %p101;
	add.s32 	%r496, %r496, 512;
$L__BB17_97:
	and.b32  	%r119, %r43, 256;
	setp.ne.s32 	%p103, %r119, 0;
	@%p103 bra 	$L__BB17_99;
	add.s32 	%r120, %r496, %r491;
	cvt.u64.u32 	%rd262, %r120;
	mul.wide.u32 	%rd263, %r120, 4;
	add.s64 	%rd264, %rd1, %rd263;
	add.s64 	%rd265, %rd2, %rd263;
	add.s64 	%rd266, %rd115, %rd262;
	ld.global.f32 	%f47, [%rd264];
	ld.global.f32 	%f48, [%rd265];
	setp.neu.f32 	%p104, %f47, %f48;
	selp.u16 	%rs178, 1, 0, %p104;
	and.b16  	%rs179, %rs385, 255;
	setp.ne.s16 	%p106, %rs179, 0;
	and.pred  	%p107, %p106, %p104;
	min.s64 	%rd267, %rd266, %rd481;
	setp.eq.s16 	%p108, %rs179, 0;
	selp.b16 	%rs180, %rs178, %rs385, %p108;
	selp.b64 	%rd268, %rd266, %rd481, %p108;
	selp.b16 	%rs385, 1, %rs180, %p107;
	selp.b64 	%rd481, %rd267, %rd268, %p107;
$L__BB17_99:
	// begin inline asm
	mov.u32 %r121, %laneid;
	// end inline asm
	cvt.u32.u16 	%r142, %rs385;
	and.b32  	%r123, %r142, 255;
	mov.b32 	%r139, 1;
	mov.b32 	%r140, 31;
	mov.b32 	%r141, -1;
	// begin inline asm
	shfl.sync.down.b32 %r122, %r123, %r139, %r140, %r141;
	// end inline asm
	// begin inline asm
	shfl.sync.down.b32 %r127, %r128, %r139, %r140, %r141;
	// end inline asm
	mov.b64 	{%r133, %r138}, %rd481;
	// begin inline asm
	shfl.sync.down.b32 %r132, %r133, %r139, %r140, %r141;
	// end inline asm
	// begin inline asm
	shfl.sync.down.b32 %r137, %r138, %r139, %r140, %r141;
	// end inline asm
	mov.b64 	%rd91, {%r132, %r137};
	cvt.u16.u32 	%rs76, %r122;
	setp.gt.s32 	%p109, %r121, 30;
	@%p109 bra 	$L__BB17_103;
	and.b16  	%rs181, %rs385, 255;
	setp.eq.s16 	%p110, %rs181, 0;
	and.b16  	%rs182, %rs76, 255;
	setp.eq.s16 	%p111, %rs182, 0;
	or.pred  	%p112, %p110, %p111;
	@%p112 bra 	$L__BB17_102;
	min.s64 	%rd481, %rd91, %rd481;
	mov.b16 	%rs385, 1;
	bra.uni 	$L__BB17_103;
$L__BB17_102:
	setp.eq.s16 	%p113, %rs181, 0;
	selp.b16 	%rs385, %rs76, %rs385, %p113;
	selp.b64 	%rd481, %rd91, %rd481, %p113;
$L__BB17_103:
	cvt.u32.u16 	%r163, %rs385;
	and.b32  	%r144, %r163, 255;
	mov.b32 	%r160, 2;
	mov.b32 	%r161, 31;
	mov.b32 	%r162, -1;
	// begin inline asm
	shfl.sync.down.b32 %r143, %r144, %r160, %r161, %r162;
	// end inline asm
	// begin inline asm
	shfl.sync.down.b32 %r148, %r149, %r160, %r161, %r162;
	// end inline asm
	mov.b64 	{%r154, %r159}, %rd481;
	// begin inline asm
	shfl.sync.down.b32 %r153, %r154, %r160, %r161, %r162;
	// end inline asm
	// begin inline asm
	shfl.sync.down.b32 %r158, %r159, %r160, %r161, %r162;
	// end inline asm
	mov.b64 	%rd95, {%r153, %r158};
	cvt.u16.u32 	%rs79, %r143;
	setp.gt.s32 	%p114, %r121, 29;
	@%p114 bra 	$L__BB17_107;
	and.b16  	%rs185, %rs385, 255;
	setp.eq.s16 	%p115, %rs185, 0;
	and.b16  	%rs186, %rs79, 255;
	setp.eq.s16 	%p116, %rs186, 0;
	or.pred  	%p117, %p115, %p116;
	@%p117 bra 	$L__BB17_106;
	min.s64 	%rd481, %rd95, %rd481;
	mov.b16 	%rs385, 1;
	bra.uni 	$L__BB17_107;
$L__BB17_106:
	setp.eq.s16 	%p118, %rs185, 0;
	selp.b16 	%rs385, %rs79, %rs385, %p118;
	selp.b64 	%rd481, %rd95, %rd481, %p118;
$L__BB17_107:
	cvt.u32.u16 	%r184, %rs385;
	and.b32  	%r165, %r184, 255;
	mov.b32 	%r181, 4;
	mov.b32 	%r182, 31;
	mov.b32 	%r183, -1;
	// begin inline asm
	shfl.sync.down.b32 %r164, %r165, %r181, %r182, %r183;
	// end inline asm
	// begin inline asm
	shfl.sync.down.b32 %r169, %r170, %r181, %r182, %r183;
	// end inline asm
	mov.b64 	{%r175, %r180}, %rd481;
	// begin inline asm
	shfl.sync.down.b32 %r174, %r175, %r181, %r182, %r183;
	// end inline asm
	// begin inline asm
	shfl.sync.down.b32 %r179, %r180, %r181, %r182, %r183;
	// end inline asm
	mov.b64 	%rd99, {%r174, %r179};
	cvt.u16.u32 	%rs82, %r164;
	setp.gt.s32 	%p119, %r121, 27;
	@%p119 bra 	$L__BB17_111;
	and.b16  	%rs189, %rs385, 255;
	setp.eq.s16 	%p120, %rs189, 0;
	and.b16  	%rs190, %rs82, 255;
	setp.eq.s16 	%p121, %rs190, 0;
	or.pred  	%p122, %p120, %p121;
	@%p122 bra 	$L__BB17_110;
	min.s64 	%rd481, %rd99, %rd481;
	mov.b16 	%rs385, 1;
	bra.uni 	$L__BB17_111;
$L__BB17_110:
	setp.eq.s16 	%p123, %rs189, 0;
	selp.b16 	%rs385, %rs82, %rs385, %p123;
	selp.b64 	%rd481, %rd99, %rd481, %p123;
$L__BB17_111:
	cvt.u32.u16 	%r205, %rs385;
	and.b32  	%r186, %r205, 255;
	mov.b32 	%r202, 8;
	mov.b32 	%r203, 31;
	mov.b32 	%r204, -1;
	// begin inline asm
	shfl.sync.down.b32 %r185, %r186, %r202, %r203, %r204;
	// end inline asm
	// begin inline asm
	shfl.sync.down.b32 %r190, %r191, %r202, %r203, %r204;
	// end inline asm
	mov.b64 	{%r196, %r201}, %rd481;
	// begin inline asm
	shfl.sync.down.b32 %r195, %r196, %r202, %r203, %r204;
	// end inline asm
	// begin inline asm
	shfl.sync.down.b32 %r200, %r201, %r202, %r203, %r204;
	// end inline asm
	mov.b64 	%rd103, {%r195, %r200};
	cvt.u16.u32 	%rs85, %r185;
	setp.gt.s32 	%p124, %r121, 23;
	@%p124 bra 	$L__BB17_115;
	and.b16  	%rs193, %rs385, 255;
	setp.eq.s16 	%p125, %rs193, 0;
	and.b16  	%rs194, %rs85, 255;
	setp.eq.s16 	%p126, %rs194, 0;
	or.pred  	%p127, %p125, %p126;
	@%p127 bra 	$L__BB17_114;
	min.s64 	%rd481, %rd103, %rd481;
	mov.b16 	%rs385, 1;
	bra.uni 	$L__BB17_115;
$L__BB17_114:
	setp.eq.s16 	%p128, %rs193, 0;
	selp.b16 	%rs385, %rs85, %rs385, %p128;
	selp.b64 	%rd481, %rd103, %rd481, %p128;
$L__BB17_115:
	cvt.u32.u16 	%r226, %rs385;
	and.b32  	%r207, %r226, 255;
	mov.b32 	%r223, 16;
	mov.b32 	%r224, 31;
	mov.b32 	%r225, -1;
	// begin inline asm
	shfl.sync.down.b32 %r206, %r207, %r223, %r224, %r225;
	// end inline asm
	// begin inline asm
	shfl.sync.down.b32 %r211, %r212, %r223, %r224, %r225;
	// end inline asm
	mov.b64 	{%r217, %r222}, %rd481;
	// begin inline asm
	shfl.sync.down.b32 %r216, %r217, %r223, %r224, %r225;
	// end inline asm
	// begin inline asm
	shfl.sync.down.b32 %r221, %r222, %r223, %r224, %r225;
	// end inline asm
	mov.b64 	%rd107, {%r216, %r221};
	cvt.u16.u32 	%rs88, %r206;
	setp.gt.s32 	%p129, %r121, 15;
	@%p129 bra 	$L__BB17_119;
	and.b16  	%rs197, %rs385, 255;
	setp.eq.s16 	%p130, %rs197, 0;
	and.b16  	%rs198, %rs88, 255;
	setp.eq.s16 	%p131, %rs198, 0;
	or.pred  	%p132, %p130, %p131;
	@%p132 bra 	$L__BB17_118;
	min.s64 	%rd481, %rd107, %rd481;
	mov.b16 	%rs385, 1;
	bra.uni 	$L__BB17_119;
$L__BB17_118:
	setp.eq.s16 	%p133, %rs197, 0;
	selp.b16 	%rs385, %rs88, %rs385, %p133;
	selp.b64 	%rd481, %rd107, %rd481, %p133;
$L__BB17_119:
	setp.ne.s32 	%p134, %r121, 0;
	@%p134 bra 	$L__BB17_121;
	shr.u32 	%r227, %r30, 1;
	and.b32  	%r228, %r227, 496;
	mov.u32 	%r229, _ZZN3cub18CUB_300001_SM_10006detail6reduce18DeviceReduceKernelINS2_10policy_hubIN4cuda3std3__45tupleIJblEEEjN6thrust24THRUST_300001_SM_1000_NS8cuda_cub9__find_if7functorIS9_EEE10Policy1000ENSB_12zip_iteratorINS8_IJNSD_26transform_input_iterator_tIbNSC_6detail35transform_pair_of_input_iterators_tIbNSB_6detail15normal_iteratorINSB_10device_ptrIKfEEEESR_NS7_8equal_toIfEEEENS7_10__not_fn_tINS7_10__identityEEEEENSB_17counting_iteratorIlNSB_11use_defaultES10_S10_EEEEEEEjSF_S9_SW_EEvT0_PT3_T1_NS0_13GridEvenShareIS17_EET2_T4_E12temp_storage;
	add.s32 	%r230, %r229, %r228;
	st.shared.u8 	[%r230+8], %rs385;
	st.shared.u64 	[%r230+16], %rd481;
$L__BB17_121:
	bar.sync 	0;
	setp.ne.s32 	%p135, %r30, 0;
	@%p135 bra 	$L__BB17_123;
	ld.shared.u8 	%rs201, [_ZZN3cub18CUB_300001_SM_10006detail6reduce18DeviceReduceKernelINS2_10policy_hubIN4cuda3std3__45tupleIJblEEEjN6thrust24THRUST_300001_SM_1000_NS8cuda_cub9__find_if7functorIS9_EEE10Policy1000ENSB_12zip_iteratorINS8_IJNSD_26transform_input_iterator_tIbNSC_6detail35transform_pair_of_input_iterators_tIbNSB_6detail15normal_iteratorINSB_10device_ptrIKfEEEESR_NS7_8equal_toIfEEEENS7_10__not_fn_tINS7_10__identityEEEEENSB_17counting_iteratorIlNSB_11use_defaultES10_S10_EEEEEEEjSF_S9_SW_EEvT0_PT3_T1_NS0_13GridEvenShareIS17_EET2_T4_E12temp_storage+24];
	ld.shared.u64 	%rd269, [_ZZN3cub18CUB_300001_SM_10006detail6reduce18DeviceReduceKernelINS2_10policy_hubIN4cuda3std3__45tupleIJblEEEjN6thrust24THRUST_300001_SM_1000_NS8cuda_cub9__find_if7functorIS9_EEE10Policy1000ENSB_12zip_iteratorINS8_IJNSD_26transform_input_iterator_tIbNSC_6detail35transform_pair_of_input_iterators_tIbNSB_6detail15normal_iteratorINSB_10device_ptrIKfEEEESR_NS7_8equal_toIfEEEENS7_10__not_fn_tINS7_10__identityEEEEENSB_17counting_iteratorIlNSB_11use_defaultES10_S10_EEEEEEEjSF_S9_SW_EEvT0_PT3_T1_NS0_13GridEvenShareIS17_EET2_T4_E12temp_storage+32];
	and.b16  	%rs202, %rs385, 255;
	setp.eq.s16 	%p136, %rs202, 0;
	setp.eq.s16 	%p137, %rs201, 0;
	min.s64 	%rd270, %rd269, %rd481;
	selp.b16 	%rs203, %rs385, 1, %p137;
	selp.b16 	%rs204, %rs201, %rs203, %p136;
	and.b16  	%rs205, %rs204, 255;
	selp.b64 	%rd271, %rd481, %rd270, %p137;
	selp.b64 	%rd272, %rd269, %rd271, %p136;
	ld.shared.u8 	%rs206, [_ZZN3cub18CUB_300001_SM_10006detail6reduce18DeviceReduceKernelINS2_10policy_hubIN4cuda3std3__45tupleIJblEEEjN6thrust24THRUST_300001_SM_1000_NS8cuda_cub9__find_if7functorIS9_EEE10Policy1000ENSB_12zip_iteratorINS8_IJNSD_26transform_input_iterator_tIbNSC_6detail35transform_pair_of_input_iterators_tIbNSB_6detail15normal_iteratorINSB_10device_ptrIKfEEEESR_NS7_8equal_toIfEEEENS7_10__not_fn_tINS7_10__identityEEEEENSB_17counting_iteratorIlNSB_11use_defaultES10_S10_EEEEEEEjSF_S9_SW_EEvT0_PT3_T1_NS0_13GridEvenShareIS17_EET2_T4_E12temp_storage+40];
	ld.shared.u64 	%rd273, [_ZZN3cub18CUB_300001_SM_10006detail6reduce18DeviceReduceKernelINS2_10policy_hubIN4cuda3std3__45tupleIJblEEEjN6thrust24THRUST_300001_SM_1000_NS8cuda_cub9__find_if7functorIS9_EEE10Policy1000ENSB_12zip_iteratorINS8_IJNSD_26transform_input_iterator_tIbNSC_6detail35transform_pair_of_input_iterators_tIbNSB_6detail15normal_iteratorINSB_10device_ptrIKfEEEESR_NS7_8equal_toIfEEEENS7_10__not_fn_tINS7_10__identityEEEEENSB_17counting_iteratorIlNSB_11use_defaultES10_S10_EEEEEEEjSF_S9_SW_EEvT0_PT3_T1_NS0_13GridEvenShareIS17_EET2_T4_E12temp_storage+48];
	setp.eq.s16 	%p138, %rs205, 0;
	setp.eq.s16 	%p139, %rs206, 0;
	min.s64 	%rd274, %rd273, %rd272;
	selp.b16 	%rs207, %rs204, 1, %p139;
	selp.b16 	%rs208, %rs206, %rs207, %p138;
	and.b16  	%rs209, %rs208, 255;
	selp.b64 	%rd275, %rd272, %rd274, %p139;
	selp.b64 	%rd276, %rd273, %rd275, %p138;
	ld.shared.u8 	%rs210, [_ZZN3cub18CUB_300001_SM_10006detail6reduce18DeviceReduceKernelINS2_10policy_hubIN4cuda3std3__45tupleIJblEEEjN6thrust24THRUST_300001_SM_1000_NS8cuda_cub9__find_if7functorIS9_EEE10Policy1000ENSB_12zip_iteratorINS8_IJNSD_26transform_input_iterator_tIbNSC_6detail35transform_pair_of_input_iterators_tIbNSB_6detail15normal_iteratorINSB_10device_ptrIKfEEEESR_NS7_8equal_toIfEEEENS7_10__not_fn_tINS7_10__identityEEEEENSB_17counting_iteratorIlNSB_11use_defaultES10_S10_EEEEEEEjSF_S9_SW_EEvT0_PT3_T1_NS0_13GridEvenShareIS17_EET2_T4_E12temp_storage+56];
	ld.shared.u64 	%rd277, [_ZZN3cub18CUB_300001_SM_10006detail6reduce18DeviceReduceKernelINS2_10policy_hubIN4cuda3std3__45tupleIJblEEEjN6thrust24THRUST_300001_SM_1000_NS8cuda_cub9__find_if7functorIS9_EEE10Policy1000ENSB_12zip_iteratorINS8_IJNSD_26transform_input_iterator_tIbNSC_6detail35transform_pair_of_input_iterators_tIbNSB_6detail15normal_iteratorINSB_10device_ptrIKfEEEESR_NS7_8equal_toIfEEEENS7_10__not_fn_tINS7_10__identityEEEEENSB_17counting_iteratorIlNSB_11use_defaultES10_S10_EEEEEEEjSF_S9_SW_EEvT0_PT3_T1_NS0_13GridEvenShareIS17_EET2_T4_E12temp_storage+64];
	setp.eq.s16 	%p140, %rs209, 0;
	setp.eq.s16 	%p141, %rs210, 0;
	min.s64 	%rd278, %rd277, %rd276;
	selp.b16 	%rs211, %rs208, 1, %p141;
	selp.b16 	%rs212, %rs210, %rs211, %p140;
	and.b16  	%rs213, %rs212, 255;
	selp.b64 	%rd279, %rd276, %rd278, %p141;
	selp.b64 	%rd280, %rd277, %rd279, %p140;
	ld.shared.u8 	%rs214, [_ZZN3cub18CUB_300001_SM_10006detail6reduce18DeviceReduceKernelINS2_10policy_hubIN4cuda3std3__45tupleIJblEEEjN6thrust24THRUST_300001_SM_1000_NS8cuda_cub9__find_if7functorIS9_EEE10Policy1000ENSB_12zip_iteratorINS8_IJNSD_26transform_input_iterator_tIbNSC_6detail35transform_pair_of_input_iterators_tIbNSB_6detail15normal_iteratorINSB_10device_ptrIKfEEEESR_NS7_8equal_toIfEEEENS7_10__not_fn_tINS7_10__identityEEEEENSB_17counting_iteratorIlNSB_11use_defaultES10_S10_EEEEEEEjSF_S9_SW_EEvT0_PT3_T1_NS0_13GridEvenShareIS17_EET2_T4_E12temp_storage+72];
	ld.shared.u64 	%rd281, [_ZZN3cub18CUB_300001_SM_10006detail6reduce18DeviceReduceKernelINS2_10policy_hubIN4cuda3std3__45tupleIJblEEEjN6thrust24THRUST_300001_SM_1000_NS8cuda_cub9__find_if7functorIS9_EEE10Policy1000ENSB_12zip_iteratorINS8_IJNSD_26transform_input_iterator_tIbNSC_6detail35transform_pair_of_input_iterators_tIbNSB_6detail15normal_iteratorINSB_10device_ptrIKfEEEESR_NS7_8equal_toIfEEEENS7_10__not_fn_tINS7_10__identityEEEEENSB_17counting_iteratorIlNSB_11use_defaultES10_S10_EEEEEEEjSF_S9_SW_EEvT0_PT3_T1_NS0_13GridEvenShareIS17_EET2_T4_E12temp_storage+80];
	setp.eq.s16 	%p142, %rs213, 0;
	setp.eq.s16 	%p143, %rs214, 0;
	min.s64 	%rd282, %rd281, %rd280;
	selp.b16 	%rs215, %rs212, 1, %p143;
	selp.b16 	%rs216, %rs214, %rs215, %p142;
	and.b16  	%rs217, %rs216, 255;
	selp.b64 	%rd283, %rd280, %rd282, %p143;
	selp.b64 	%rd284, %rd281, %rd283, %p142;
	ld.shared.u8 	%rs218, [_ZZN3cub18CUB_300001_SM_10006detail6reduce18DeviceReduceKernelINS2_10policy_hubIN4cuda3std3__45tupleIJblEEEjN6thrust24THRUST_300001_SM_1000_NS8cuda_cub9__find_if7functorIS9_EEE10Policy1000ENSB_12zip_iteratorINS8_IJNSD_26transform_input_iterator_tIbNSC_6detail35transform_pair_of_input_iterators_tIbNSB_6detail15normal_iteratorINSB_10device_ptrIKfEEEESR_NS7_8equal_toIfEEEENS7_10__not_fn_tINS7_10__identityEEEEENSB_17counting_iteratorIlNSB_11use_defaultES10_S10_EEEEEEEjSF_S9_SW_EEvT0_PT3_T1_NS0_13GridEvenShareIS17_EET2_T4_E12temp_storage+88];
	ld.shared.u64 	%rd285, [_ZZN3cub18CUB_300001_SM_10006detail6reduce18DeviceReduceKernelINS2_10policy_hubIN4cuda3std3__45tupleIJblEEEjN6thrust24THRUST_300001_SM_1000_NS8cuda_cub9__find_if7functorIS9_EEE10Policy1000ENSB_12zip_iteratorINS8_IJNSD_26transform_input_iterator_tIbNSC_6detail35transform_pair_of_input_iterators_tIbNSB_6detail15normal_iteratorINSB_10device_ptrIKfEEEESR_NS7_8equal_toIfEEEENS7_10__not_fn_tINS7_10__identityEEEEENSB_17counting_iteratorIlNSB_11use_defaultES10_S10_EEEEEEEjSF_S9_SW_EEvT0_PT3_T1_NS0_13GridEvenShareIS17_EET2_T4_E12temp_storage+96];
	setp.eq.s16 	%p144, %rs217, 0;
	setp.eq.s16 	%p145, %rs218, 0;
	min.s64 	%rd286, %rd285, %rd284;
	selp.b16 	%rs219, %rs216, 1, %p145;
	selp.b16 	%rs220, %rs218, %rs219, %p144;
	and.b16  	%rs221, %rs220, 255;
	selp.b64 	%rd287, %rd284, %rd286, %p145;
	selp.b64 	%rd288, %rd285, %rd287, %p144;
	ld.shared.u8 	%rs222, [_ZZN3cub18CUB_300001_SM_10006detail6reduce18DeviceReduceKernelINS2_10policy_hubIN4cuda3std3__45tupleIJblEEEjN6thrust24THRUST_300001_SM_1000_NS8cuda_cub9__find_if7functorIS9_EEE10Policy1000ENSB_12zip_iteratorINS8_IJNSD_26transform_input_iterator_tIbNSC_6detail35transform_pair_of_input_iterators_tIbNSB_6detail15normal_iteratorINSB_10device_ptrIKfEEEESR_NS7_8equal_toIfEEEENS7_10__not_fn_tINS7_10__identityEEEEENSB_17counting_iteratorIlNSB_11use_defaultES10_S10_EEEEEEEjSF_S9_SW_EEvT0_PT3_T1_NS0_13GridEvenShareIS17_EET2_T4_E12temp_storage+104];
	ld.shared.u64 	%rd289, [_ZZN3cub18CUB_300001_SM_10006detail6reduce18DeviceReduceKernelINS2_10policy_hubIN4cuda3std3__45tupleIJblEEEjN6thrust24THRUST_300001_SM_1000_NS8cuda_cub9__find_if7functorIS9_EEE10Policy1000ENSB_12zip_iteratorINS8_IJNSD_26transform_input_iterator_tIbNSC_6detail35transform_pair_of_input_iterators_tIbNSB_6detail15normal_iteratorINSB_10device_ptrIKfEEEESR_NS7_8equal_toIfEEEENS7_10__not_fn_tINS7_10__identityEEEEENSB_17counting_iteratorIlNSB_11use_defaultES10_S10_EEEEEEEjSF_S9_SW_EEvT0_PT3_T1_NS0_13GridEvenShareIS17_EET2_T4_E12temp_storage+112];
	setp.eq.s16 	%p146, %rs221, 0;
	setp.eq.s16 	%p147, %rs222, 0;
	min.s64 	%rd290, %rd289, %rd288;
	selp.b16 	%rs223, %rs220, 1, %p147;
	selp.b16 	%rs224, %rs222, %rs223, %p146;
	and.b16  	%rs225, %rs224, 255;
	selp.b64 	%rd291, %rd288, %rd290, %p147;
	selp.b64 	%rd292, %rd289, %rd291, %p146;
	ld.shared.u8 	%rs226, [_ZZN3cub18CUB_300001_SM_10006detail6reduce18DeviceReduceKernelINS2_10policy_hubIN4cuda3std3__45tupleIJblEEEjN6thrust24THRUST_300001_SM_1000_NS8cuda_cub9__find_if7functorIS9_EEE10Policy1000ENSB_12zip_iteratorINS8_IJNSD_26transform_input_iterator_tIbNSC_6detail35transform_pair_of_input_iterators_tIbNSB_6detail15normal_iteratorINSB_10device_ptrIKfEEEESR_NS7_8equal_toIfEEEENS7_10__not_fn_tINS7_10__identityEEEEENSB_17counting_iteratorIlNSB_11use_defaultES10_S10_EEEEEEEjSF_S9_SW_EEvT0_PT3_T1_NS0_13GridEvenShareIS17_EET2_T4_E12temp_storage+120];
	ld.shared.u64 	%rd293, [_ZZN3cub18CUB_300001_SM_10006detail6reduce18DeviceReduceKernelINS2_10policy_hubIN4cuda3std3__45tupleIJblEEEjN6thrust24THRUST_300001_SM_1000_NS8cuda_cub9__find_if7functorIS9_EEE10Policy1000ENSB_12zip_iteratorINS8_IJNSD_26transform_input_iterator_tIbNSC_6detail35transform_pair_of_input_iterators_tIbNSB_6detail15normal_iteratorINSB_10device_ptrIKfEEEESR_NS7_8equal_toIfEEEENS7_10__not_fn_tINS7_10__identityEEEEENSB_17counting_iteratorIlNSB_11use_defaultES10_S10_EEEEEEEjSF_S9_SW_EEvT0_PT3_T1_NS0_13GridEvenShareIS17_EET2_T4_E12temp_storage+128];
	setp.eq.s16 	%p148, %rs225, 0;
	setp.eq.s16 	%p149, %rs226, 0;
	min.s64 	%rd294, %rd293, %rd292;
	selp.b16 	%rs227, %rs224, 1, %p149;
	selp.b16 	%rs385, %rs226, %rs227, %p148;
	selp.b64 	%rd295, %rd292, %rd294, %p149;
	selp.b64 	%rd481, %rd293, %rd295, %p148;
$L__BB17_123:
	mov.u32 	%r480, %tid.x;
	setp.ne.s32 	%p326, %r480, 0;
	@%p326 bra 	$L__BB17_125;
	ld.param.u64 	%rd471, [_ZN3cub18CUB_300001_SM_10006detail6reduce18DeviceReduceKernelINS2_10policy_hubIN4cuda3std3__45tupleIJblEEEjN6thrust24THRUST_300001_SM_1000_NS8cuda_cub9__find_if7functorIS9_EEE10Policy1000ENSB_12zip_iteratorINS8_IJNSD_26transform_input_iterator_tIbNSC_6detail35transform_pair_of_input_iterators_tIbNSB_6detail15normal_iteratorINSB_10device_ptrIKfEEEESR_NS7_8equal_toIfEEEENS7_10__not_fn_tINS7_10__identityEEEEENSB_17counting_iteratorIlNSB_11use_defaultES10_S10_EEEEEEEjSF_S9_SW_EEvT0_PT3_T1_NS0_13GridEvenShareIS17_EET2_T4__param_1];
	cvta.to.global.u64 	%rd468, %rd471;
	mul.wide.u32 	%rd469, %r3, 16;
	add.s64 	%rd470, %rd468, %rd469;
	st.global.u8 	[%rd470], %rs385;
	st.global.u64 	[%rd470+8], %rd481;
$L__BB17_125:
	ret;

}
	// .globl	_ZN3cub18CUB_300001_SM_10006detail6reduce28DeviceReduceSingleTileKernelINS2_10policy_hubIN4cuda3std3__45tupleIJblEEEjN6thrust24THRUST_300001_SM_1000_NS8cuda_cub9__find_if7functorIS9_EEE10Policy1000EPS9_SI_iSF_S9_S9_NS7_10__identityEEEvT0_T1_T2_T3_T4_T6_
.visible .entry _ZN3cub18CUB_300001_SM_10006detail6reduce28DeviceReduceSingleTileKernelINS2_10policy_hubIN4cuda3std3__45tupleIJblEEEjN6thrust24THRUST_300001_SM_1000_NS8cuda_cub9__find_if7functorIS9_EEE10Policy1000EPS9_SI_iSF_S9_S9_NS7_10__identityEEEvT0_T1_T2_T3_T4_T6_(
	.param .u64 .ptr .align 1 _ZN3cub18CUB_300001_SM_10006detail6reduce28DeviceReduceSingleTileKernelINS2_10policy_hubIN4cuda3std3__45tupleIJblEEEjN6thrust24THRUST_300001_SM_1000_NS8cuda_cub9__find_if7functorIS9_EEE10Policy1000EPS9_SI_iSF_S9_S9_NS7_10__identityEEEvT0_T1_T2_T3_T4_T6__param_0,
	.param .u64 .ptr .align 1 _ZN3cub18CUB_300001_SM_10006detail6reduce28DeviceReduceSingleTileKernelINS2_10policy_hubIN4cuda3std3__45tupleIJblEEEjN6thrust24THRUST_300001_SM_1000_NS8cuda_cub9__find_if7functorIS9_EEE10Policy1000EPS9_SI_iSF_S9_S9_NS7_10__identityEEEvT0_T1_T2_T3_T4_T6__param_1,
	.param .u32 _ZN3cub18CUB_300001_SM_10006detail6reduce28DeviceReduceSingleTileKernelINS2_10policy_hubIN4cuda3std3__45tupleIJblEEEjN6thrust24THRUST_300001_SM_1000_NS8cuda_cub9__find_if7functorIS9_EEE10Policy1000EPS9_SI_iSF_S9_S9_NS7_10__identityEEEvT0_T1_T2_T3_T4_T6__param_2,
	.param .align 1 .b8 _ZN3cub18CUB_300001_SM_10006detail6reduce28DeviceReduceSingleTileKernelINS2_10policy_hubIN4cuda3std3__45tupleIJblEEEjN6thrust24THRUST_300001_SM_1000_NS8cuda_cub9__find_if7functorIS9_EEE10Policy1000EPS9_SI_iSF_S9_S9_NS7_10__identityEEEvT0_T1_T2_T3_T4_T6__param_3[1],
	.param .align 8 .b8 _ZN3cub18CUB_300001_SM_10006detail6reduce28DeviceReduceSingleTileKernelINS2_10policy_hubIN4cuda3std3__45tupleIJblEEEjN6thrust24THRUST_300001_SM_1000_NS8cuda_cub9__find_if7functorIS9_EEE10Policy1000EPS9_SI_iSF_S9_S9_NS7_10__identityEEEvT0_T1_T2_T3_T4_T6__param_4[16],
	.param .align 1 .b8 _ZN3cub18CUB_300001_SM_10006detail6reduce28DeviceReduceSingleTileKernelINS2_10policy_hubIN4cuda3std3__45tupleIJblEEEjN6thrust24THRUST_300001_SM_1000_NS8cuda_cub9__find_if7functorIS9_EEE10Policy1000EPS9_SI_iSF_S9_S9_NS7_10__identityEEEvT0_T1_T2_T3_T4_T6__param_5[1]
)
.maxntid 256
.minnctapersm 1
{
	.reg .pred 	%p<188>;
	.reg .b16 	%rs<340>;
	.reg .b32 	%r<406>;
	.reg .b64 	%rd<359>;
	// demoted variable
	.shared .align 8 .b8 _ZZN3cub18CUB_300001_SM_10006detail6reduce28DeviceReduceSingleTileKernelINS2_10policy_hubIN4cuda3std3__45tupleIJblEEEjN6thrust24THRUST_300001_SM_1000_NS8cuda_cub9__find_if7functorIS9_EEE10Policy1000EPS9_SI_iSF_S9_S9_NS7_10__identityEEEvT0_T1_T2_T3_T4_T6_E12temp_storage[152];
	ld.param.u64 	%rd106, [_ZN3cub18CUB_300001_SM_10006detail6reduce28DeviceReduceSingleTileKernelINS2_10policy_hubIN4cuda3std3__45tupleIJblEEEjN6thrust24THRUST_300001_SM_1000_NS8cuda_cub9__find_if7functorIS9_EEE10Policy1000EPS9_SI_iSF_S9_S9_NS7_10__identityEEEvT0_T1_T2_T3_T4_T6__param_4+8];
	ld.param.u64 	%rd105, [_ZN3cub18CUB_300001_SM_10006detail6reduce28DeviceReduceSingleTileKernelINS2_10policy_hubIN4cuda3std3__45tupleIJblEEEjN6thrust24THRUST_300001_SM_1000_NS8cuda_cub9__find_if7functorIS9_EEE10Policy1000EPS9_SI_iSF_S9_S9_NS7_10__identityEEEvT0_T1_T2_T3_T4_T6__param_0];
	ld.param.u64 	%rd107, [_ZN3cub18CUB_300001_SM_10006detail6reduce28DeviceReduceSingleTileKernelINS2_10policy_hubIN4cuda3std3__45tupleIJblEEEjN6thrust24THRUST_300001_SM_1000_NS8cuda_cub9__find_if7functorIS9_EEE10Policy1000EPS9_SI_iSF_S9_S9_NS7_10__identityEEEvT0_T1_T2_T3_T4_T6__param_1];
	ld.param.u32 	%r38, [_ZN3cub18CUB_300001_SM_10006detail6reduce28DeviceReduceSingleTileKernelINS2_10policy_hubIN4cuda3std3__45tupleIJblEEEjN6thrust24THRUST_300001_SM_1000_NS8cuda_cub9__find_if7functorIS9_EEE10Policy1000EPS9_SI_iSF_S9_S9_NS7_10__identityEEEvT0_T1_T2_T3_T4_T6__param_2];
	ld.param.u8 	%rs82, [_ZN3cub18CUB_300001_SM_10006detail6reduce28DeviceReduceSingleTileKernelINS2_10policy_hubIN4cuda3std3__45tupleIJblEEEjN6thrust24THRUST_300001_SM_1000_NS8cuda_cub9__find_if7functorIS9_EEE10Policy1000EPS9_SI_iSF_S9_S9_NS7_10__identityEEEvT0_T1_T2_T3_T4_T6__param_4];
	cvta.to.global.u64 	%rd1, %rd107;
	setp.ne.s32 	%p1, %r38, 0;
	@%p1 bra 	$L__BB18_3;
	mov.u32 	%r392, %tid.x;
	setp.ne.s32 	%p187, %r392, 0;
	@%p187 bra 	$L__BB18_112;
	st.global.u8 	[%rd1], %rs82;
	st.global.u64 	[%rd1+8], %rd106;
	bra.uni 	$L__BB18_112;
$L__BB18_3:
	setp.gt.s32 	%p2, %r38, 1023;
	@%p2 bra 	$L__BB18_74;
	mov.u32 	%r1, %tid.x;
	setp.ge.s32 	%p77, %r1, %r38;
	mov.b16 	%rs311, 0;
	mov.b64 	%rd329, 0;
	mov.u32 	%r396, %r1;
	@%p77 bra 	$L__BB18_6;
	mul.wide.u32 	%rd234, %r1, 16;
	add.s64 	%rd231, %rd105, %rd234;
	// begin inline asm
	ld.global.nc.u64 %rd230, [%rd231];
	// end inline asm
	add.s64 	%rd233, %rd231, 8;
	// begin inline asm
	ld.global.nc.u64 %rd329, [%rd233];
	// end inline asm
	cvt.u16.u64 	%rs311, %rd230;
	add.s32 	%r396, %r1, 256;
$L__BB18_6:
	setp.ge.s32 	%p78, %r396, %r38;
	@%p78 bra 	$L__BB18_12;
	not.b32 	%r158, %r396;
	add.s32 	%r4, %r38, %r158;
	and.b32  	%r159, %r4, 768;
	setp.eq.s32 	%p79, %r159, 768;
	@%p79 bra 	$L__BB18_10;
	mul.wide.u32 	%rd236, %r396, 16;
	add.s64 	%rd323, %rd105, %rd236;
	shr.u32 	%r160, %r4, 8;
	add.s32 	%r161, %r160, 1;
	and.b32  	%r162, %r161, 3;
	neg.s32 	%r394, %r162;
$L__BB18_9:
	.pragma "nounroll";
	// begin inline asm
	ld.global.nc.u64 %rd237, [%rd323];
	// end inline asm
	add.s64 	%rd240, %rd323, 8;
	// begin inline asm
	ld.global.nc.u64 %rd239, [%rd240];
	// end inline asm
	cvt.u16.u64 	%rs190, %rd237;
	and.b16  	%rs191, %rs190, 255;
	and.b16  	%rs192, %rs311, 255;
	setp.eq.s16 	%p80, %rs192, 0;
	setp.eq.s16 	%p81, %rs191, 0;
	min.s64 	%rd241, %rd239, %rd329;
	selp.b64 	%rd242, %rd329, %rd241, %p81;
	selp.b64 	%rd329, %rd239, %rd242, %p80;
	selp.b16 	%rs193, %rs311, 1, %p81;
	selp.b16 	%rs311, %rs190, %rs193, %p80;
	add.s32 	%r396, %r396, 256;
	add.s64 	%rd323, %rd323, 4096;
	add.s32 	%r394, %r394, 1;
	setp.ne.s32 	%p82, %r394, 0;
	@%p82 bra 	$L__BB18_9;
$L__BB18_10:
	setp.lt.u32 	%p83, %r4, 768;
	@%p83 bra 	$L__BB18_12;
$L__BB18_11:
	mul.wide.s32 	%rd259, %r396, 16;
	add.s64 	%rd244, %rd105, %rd259;
	// begin inline asm
	ld.global.nc.u64 %rd243, [%rd244];
	// end inline asm
	add.s64 	%rd246, %rd244, 8;
	// begin inline asm
	ld.global.nc.u64 %rd245, [%rd246];
	// end inline asm
	cvt.u16.u64 	%rs194, %rd243;
	and.b16  	%rs195, %rs194, 255;
	and.b16  	%rs196, %rs311, 255;
	setp.eq.s16 	%p84, %rs196, 0;
	setp.eq.s16 	%p85, %rs195, 0;
	min.s64 	%rd260, %rd245, %rd329;
	selp.b64 	%rd261, %rd329, %rd260, %p85;
	selp.b64 	%rd262, %rd245, %rd261, %p84;
	selp.b16 	%rs197, %rs311, 1, %p85;
	selp.b16 	%rs198, %rs194, %rs197, %p84;
	and.b16  	%rs199, %rs198, 255;
	add.s64 	%rd248, %rd244, 4096;
	// begin inline asm
	ld.global.nc.u64 %rd247, [%rd248];
	// end inline asm
	add.s64 	%rd250, %rd244, 4104;
	// begin inline asm
	ld.global.nc.u64 %rd249, [%rd250];
	// end inline asm
	cvt.u16.u64 	%rs200, %rd247;
	and.b16  	%rs201, %rs200, 255;
	setp.eq.s16 	%p86, %rs199, 0;
	setp.eq.s16 	%p87, %rs201, 0;
	min.s64 	%rd263, %rd249, %rd262;
	selp.b64 	%rd264, %rd262, %rd263, %p87;
	selp.b64 	%rd265, %rd249, %rd264, %p86;
	selp.b16 	%rs202, %rs198, 1, %p87;
	selp.b16 	%rs203, %rs200, %rs202, %p86;
	and.b16  	%rs204, %rs203, 255;
	add.s64 	%rd252, %rd244, 8192;
	// begin inline asm
	ld.global.nc.u64 %rd251, [%rd252];
	// end inline asm
	add.s64 	%rd254, %rd244, 8200;
	// begin inline asm
	ld.global.nc.u64 %rd253, [%rd254];
	// end inline asm
	cvt.u16.u64 	%rs205, %rd251;
	and.b16  	%rs206, %rs205, 255;
	setp.eq.s16 	%p88, %rs204, 0;
	setp.eq.s16 	%p89, %rs206, 0;
	min.s64 	%rd266, %rd253, %rd265;
	selp.b64 	%rd267, %rd265, %rd266, %p89;
	selp.b64 	%rd268, %rd253, %rd267, %p88;
	selp.b16 	%rs207, %rs203, 1, %p89;
	selp.b16 	%rs208, %rs205, %rs207, %p88;
	and.b16  	%rs209, %rs208, 255;
	add.s64 	%rd256, %rd244, 12288;
	// begin inline asm
	ld.global.nc.u64 %rd255, [%rd256];
	// end inline asm
	add.s64 	%rd258, %rd244, 12296;
	// begin inline asm
	ld.global.nc.u64 %rd257, [%rd258];
	// end inline asm
	cvt.u16.u64 	%rs210, %rd255;
	and.b16  	%rs211, %rs210, 255;
	setp.eq.s16 	%p90, %rs209, 0;
	setp.eq.s16 	%p91, %rs211, 0;
	min.s64 	%rd269, %rd257, %rd268;
	selp.b64 	%rd270, %rd268, %rd269, %p91;
	selp.b64 	%rd329, %rd257, %rd270, %p90;
	selp.b16 	%rs212, %rs208, 1, %p91;
	selp.b16 	%rs311, %rs210, %rs212, %p90;
	add.s32 	%r396, %r396, 1024;
	setp.lt.s32 	%p92, %r396, %r38;
	@%p92 bra 	$L__BB18_11;
$L__BB18_12:
	setp.lt.s32 	%p93, %r38, 256;
	@%p93 bra 	$L__BB18_37;
	// begin inline asm
	mov.u32 %r281, %laneid;
	// end inline asm
	cvt.u32.u16 	%r302, %rs311;
	and.b32  	%r283, %r302, 255;
	mov.b32 	%r299, 1;
	mov.b32 	%r300, 31;
	mov.b32 	%r301, -1;
	// begin inline asm
	shfl.sync.down.b32 %r282, %r283, %r299, %r300, %r301;
	// end inline asm
	// begin inline asm
	shfl.sync.down.b32 %r287, %r288, %r299, %r300, %r301;
	// end inline asm
	mov.b64 	{%r293, %r298}, %rd329;
	// begin inline asm
	shfl.sync.down.b32 %r292, %r293, %r299, %r300, %r301;
	// end inline asm
	// begin inline asm
	shfl.sync.down.b32 %r297, %r298, %r299, %r300, %r301;
	// end inline asm
	mov.b64 	%rd14, {%r292, %r297};
	cvt.u16.u32 	%rs10, %r282;
	setp.gt.s32 	%p143, %r281, 30;
	@%p143 bra 	$L__BB18_17;
	and.b16  	%rs254, %rs311, 255;
	setp.eq.s16 	%p144, %rs254, 0;
	and.b16  	%rs255, %rs10, 255;
	setp.eq.s16 	%p145, %rs255, 0;
	or.pred  	%p146, %p144, %p145;
	@%p146 bra 	$L__BB18_16;
	min.s64 	%rd329, %rd14, %rd329;
	mov.b16 	%rs311, 1;
	bra.uni 	$L__BB18_17;
$L__BB18_16:
	setp.eq.s16 	%p147, %rs254, 0;
	selp.b64 	%rd329, %rd14, %rd329, %p147;
	selp.b16 	%rs311, %rs10, %rs311, %p147;
$L__BB18_17:
	cvt.u32.u16 	%r323, %rs311;
	and.b32  	%r304, %r323, 255;
	mov.b32 	%r320, 2;
	mov.b32 	%r321, 31;
	mov.b32 	%r322, -1;
	// begin inline asm
	shfl.sync.down.b32 %r303, %r304, %r320, %r321, %r322;
	// end inline asm
	// begin inline asm
	shfl.sync.down.b32 %r308, %r309, %r320, %r321, %r322;
	// end inline asm
	mov.b64 	{%r314, %r319}, %rd329;
	// begin inline asm
	shfl.sync.down.b32 %r313, %r314, %r320, %r321, %r322;
	// end inline asm
	// begin inline asm
	shfl.sync.down.b32 %r318, %r319, %r320, %r321, %r322;
	// end inline asm
	mov.b64 	%rd18, {%r313, %r318};
	cvt.u16.u32 	%rs13, %r303;
	setp.gt.s32 	%p148, %r281, 29;
	@%p148 bra 	$L__BB18_21;
	and.b16  	%rs258, %rs311, 255;
	setp.eq.s16 	%p149, %rs258, 0;
	and.b16  	%rs259, %rs13, 255;
	setp.eq.s16 	%p150, %rs259, 0;
	or.pred  	%p151, %p149, %p150;
	@%p151 bra 	$L__BB18_20;
	min.s64 	%rd329, %rd18, %rd329;
	mov.b16 	%rs311, 1;
	bra.uni 	$L__BB18_21;
$L__BB18_20:
	setp.eq.s16 	%p152, %rs258, 0;
	selp.b64 	%rd329, %rd18, %rd329, %p152;
	selp.b16 	%rs311, %rs13, %rs311, %p152;
$L__BB18_21:
	cvt.u32.u16 	%r344, %rs311;
	and.b32  	%r325, %r344, 255;
	mov.b32 	%r341, 4;
	mov.b32 	%r342, 31;
	mov.b32 	%r343, -1;
	// begin inline asm
	shfl.sync.down.b32 %r324, %r325, %r341, %r342, %r343;
	// end inline asm
	// begin inline asm
	shfl.sync.down.b32 %r329, %r330, %r341, %r342, %r343;
	// end inline asm
	mov.b64 	{%r335, %r340}, %rd329;
	// begin inline asm
	shfl.sync.down.b32 %r334, %r335, %r341, %r342, %r343;
	// end inline asm
	// begin inline asm
	shfl.sync.down.b32 %r339, %r340, %r341, %r342, %r343;
	// end inline asm
	mov.b64 	%rd22, {%r334, %r339};
	cvt.u16.u32 	%rs16, %r324;
	setp.gt.s32 	%p153, %r281, 27;
	@%p153 bra 	$L__BB18_25;
	and.b16  	%rs262, %rs311, 255;
	setp.eq.s16 	%p154, %rs262, 0;
	and.b16  	%rs263, %rs16, 255;
	setp.eq.s16 	%p155, %rs263, 0;
	or.pred  	%p156, %p154, %p155;
	@%p156 bra 	$L__BB18_24;
	min.s64 	%rd329, %rd22, %rd329;
	mov.b16 	%rs311, 1;
	bra.uni 	$L__BB18_25;
$L__BB18_24:
	setp.eq.s16 	%p157, %rs262, 0;
	selp.b64 	%rd329, %rd22, %rd329, %p157;
	selp.b16 	%rs311, %rs16, %rs311, %p157;
$L__BB18_25:
	cvt.u32.u16 	%r365, %rs311;
	and.b32  	%r346, %r365, 255;
	mov.b32 	%r362, 8;
	mov.b32 	%r363, 31;
	mov.b32 	%r364, -1;
	// begin inline asm
	shfl.sync.down.b32 %r345, %r346, %r362, %r363, %r364;
	// end inline asm
	// begin inline asm
	shfl.sync.down.b32 %r350, %r351, %r362, %r363, %r364;
	// end inline asm
	mov.b64 	{%r356, %r361}, %rd329;
	// begin inline asm
	shfl.sync.down.b32 %r355, %r356, %r362, %r363, %r364;
	// end inline asm
	// begin inline asm
	shfl.sync.down.b32 %r360, %r361, %r362, %r363, %r364;
	// end inline asm
	mov.b64 	%rd26, {%r355, %r360};
	cvt.u16.u32 	%rs19, %r345;
	setp.gt.s32 	%p158, %r281, 23;
	@%p158 bra 	$L__BB18_29;
	and.b16  	%rs266, %rs311, 255;
	setp.eq.s16 	%p159, %rs266, 0;
	and.b16  	%rs267, %rs19, 255;
	setp.eq.s16 	%p160, %rs267, 0;
	or.pred  	%p161, %p159, %p160;
	@%p161 bra 	$L__BB18_28;
	min.s64 	%rd329, %rd26, %rd329;
	mov.b16 	%rs311, 1;
	bra.uni 	$L__BB18_29;
$L__BB18_28:
	setp.eq.s16 	%p162, %rs266, 0;
	selp.b64 	%rd329, %rd26, %rd329, %p162;
	selp.b16 	%rs311, %rs19, %rs311, %p162;
$L__BB18_29:
	cvt.u32.u16 	%r386, %rs311;
	and.b32  	%r367, %r386, 255;
	mov.b32 	%r383, 16;
	mov.b32 	%r384, 31;
	mov.b32 	%r385, -1;
	// begin inline asm
	shfl.sync.down.b32 %r366, %r367, %r383, %r384, %r385;
	// end inline asm
	// begin inline asm
	shfl.sync.down.b32 %r371, %r372, %r383, %r384, %r385;
	// end inline asm
	mov.b64 	{%r377, %r382}, %rd329;
	// begin inline asm
	shfl.sync.down.b32 %r376, %r377, %r383, %r384, %r385;
	// end inline asm
	// begin inline asm
	shfl.sync.down.b32 %r381, %r382, %r383, %r384, %r385;
	// end inline asm
	mov.b64 	%rd30, {%r376, %r381};
	cvt.u16.u32 	%rs22, %r366;
	setp.gt.s32 	%p163, %r281, 15;
	@%p163 bra 	$L__BB18_33;
	and.b16  	%rs270, %rs311, 255;
	setp.eq.s16 	%p164, %rs270, 0;
	and.b16  	%rs271, %rs22, 255;
	setp.eq.s16 	%p165, %rs271, 0;
	or.pred  	%p166, %p164, %p165;
	@%p166 bra 	$L__BB18_32;
	min.s64 	%rd329, %rd30, %rd329;
	mov.b16 	%rs311, 1;
	bra.uni 	$L__BB18_33;
$L__BB18_32:
	setp.eq.s16 	%p167, %rs270, 0;
	selp.b64 	%rd329, %rd30, %rd329, %p167;
	selp.b16 	%rs311, %rs22, %rs311, %p167;
$L__BB18_33:
	setp.ne.s32 	%p168, %r281, 0;
	@%p168 bra 	$L__BB18_35;
	shr.u32 	%r387, %r1, 1;
	and.b32  	%r388, %r387, 496;
	mov.u32 	%r389, _ZZN3cub18CUB_300001_SM_10006detail6reduce28DeviceReduceSingleTileKernelINS2_10policy_hubIN4cuda3std3__45tupleIJblEEEjN6thrust24THRUST_300001_SM_1000_NS8cuda_cub9__find_if7functorIS9_EEE10Policy1000EPS9_SI_iSF_S9_S9_NS7_10__identityEEEvT0_T1_T2_T3_T4_T6_E12temp_storage;
	add.s32 	%r390, %r389, %r388;
	st.shared.u8 	[%r390+8], %rs311;
	st.shared.u64 	[%r390+16], %rd329;
$L__BB18_35:
	bar.sync 	0;
	setp.ne.s32 	%p169, %r1, 0;
	@%p169 bra 	$L__BB18_110;
	ld.shared.u8 	%rs274, [_ZZN3cub18CUB_300001_SM_10006detail6reduce28DeviceReduceSingleTileKernelINS2_10policy_hubIN4cuda3std3__45tupleIJblEEEjN6thrust24THRUST_300001_SM_1000_NS8cuda_cub9__find_if7functorIS9_EEE10Policy1000EPS9_SI_iSF_S9_S9_NS7_10__identityEEEvT0_T1_T2_T3_T4_T6_E12temp_storage+24];
	ld.shared.u64 	%rd292, [_ZZN3cub18CUB_300001_SM_10006detail6reduce28DeviceReduceSingleTileKernelINS2_10policy_hubIN4cuda3std3__45tupleIJblEEEjN6thrust24THRUST_300001_SM_1000_NS8cuda_cub9__find_if7functorIS9_EEE10Policy1000EPS9_SI_iSF_S9_S9_NS7_10__identityEEEvT0_T1_T2_T3_T4_T6_E12temp_storage+32];
	and.b16  	%rs275, %rs311, 255;
	setp.eq.s16 	%p170, %rs275, 0;
	setp.eq.s16 	%p171, %rs274, 0;
	min.s64 	%rd293, %rd292, %rd329;
	selp.b64 	%rd294, %rd329, %rd293, %p171;
	selp.b64 	%rd295, %rd292, %rd294, %p170;
	selp.b16 	%rs276, %rs311, 1, %p171;
	selp.b16 	%rs277, %rs274, %rs276, %p170;
	and.b16  	%rs278, %rs277, 255;
	ld.shared.u8 	%rs279, [_ZZN3cub18CUB_300001_SM_10006detail6reduce28DeviceReduceSingleTileKernelINS2_10policy_hubIN4cuda3std3__45tupleIJblEEEjN6thrust24THRUST_300001_SM_1000_NS8cuda_cub9__find_if7functorIS9_EEE10Policy1000EPS9_SI_iSF_S9_S9_NS7_10__identityEEEvT0_T1_T2_T3_T4_T6_E12temp_storage+40];
	ld.shared.u64 	%rd296, [_ZZN3cub18CUB_300001_SM_10006detail6reduce28DeviceReduceSingleTileKernelINS2_10policy_hubIN4cuda3std3__45tupleIJblEEEjN6thrust24THRUST_300001_SM_1000_NS8cuda_cub9__find_if7functorIS9_EEE10Policy1000EPS9_SI_iSF_S9_S9_NS7_10__identityEEEvT0_T1_T2_T3_T4_T6_E12temp_storage+48];
	setp.eq.s16 	%p172, %rs278, 0;
	setp.eq.s16 	%p173, %rs279, 0;
	min.s64 	%rd297, %rd296, %rd295;
	selp.b64 	%rd298, %rd295, %rd297, %p173;
	selp.b64 	%rd299, %rd296, %rd298, %p172;
	selp.b16 	%rs280, %rs277, 1, %p173;
	selp.b16 	%rs281, %rs279, %rs280, %p172;
	and.b16  	%rs282, %rs281, 255;
	ld.shared.u8 	%rs283, [_ZZN3cub18CUB_300001_SM_10006detail6reduce28DeviceReduceSingleTileKernelINS2_10policy_hubIN4cuda3std3__45tupleIJblEEEjN6thrust24THRUST_300001_SM_1000_NS8cuda_cub9__find_if7functorIS9_EEE10Policy1000EPS9_SI_iSF_S9_S9_NS7_10__identityEEEvT0_T1_T2_T3_T4_T6_E12temp_storage+56];
	ld.shared.u64 	%rd300, [_ZZN3cub18CUB_300001_SM_10006detail6reduce28DeviceReduceSingleTileKernelINS2_10policy_hubIN4cuda3std3__45tupleIJblEEEjN6thrust24THRUST_300001_SM_1000_NS8cuda_cub9__find_if7functorIS9_EEE10Policy1000EPS9_SI_iSF_S9_S9_NS7_10__identityEEEvT0_T1_T2_T3_T4_T6_E12temp_storage+64];
	setp.eq.s16 	%p174, %rs282, 0;
	setp.eq.s16 	%p175, %rs283, 0;
	min.s64 	%rd301, %rd300, %rd299;
	selp.b16 	%rs284, %rs281, 1, %p175;
	selp.b16 	%rs285, %rs283, %rs284, %p174;
	and.b16  	%rs286, %rs285, 255;
	selp.b64 	%rd302, %rd299, %rd301, %p175;
	selp.b64 	%rd303, %rd300, %rd302, %p174;
	ld.shared.u8 	%rs287, [_ZZN3cub18CUB_300001_SM_10006detail6reduce28DeviceReduceSingleTileKernelINS2_10policy_hubIN4cuda3std3__45tupleIJblEEEjN6thrust24THRUST_300001_SM_1000_NS8cuda_cub9__find_if7functorIS9_EEE10Policy1000EPS9_SI_iSF_S9_S9_NS7_10__identityEEEvT0_T1_T2_T3_T4_T6_E12temp_storage+72];
	ld.shared.u64 	%rd304, [_ZZN3cub18CUB_300001_SM_10006detail6reduce28DeviceReduceSingleTileKernelINS2_10policy_hubIN4cuda3std3__45tupleIJblEEEjN6thrust24THRUST_300001_SM_1000_NS8cuda_cub9__find_if7functorIS9_EEE10Policy1000EPS9_SI_iSF_S9_S9_NS7_10__identityEEEvT0_T1_T2_T3_T4_T6_E12temp_storage+80];
	setp.eq.s16 	%p176, %rs286, 0;
	setp.eq.s16 	%p177, %rs287, 0;
	min.s64 	%rd305, %rd304, %rd303;
	selp.b16 	%rs288, %rs285, 1, %p177;
	selp.b16 	%rs289, %rs287, %rs288, %p176;
	and.b16  	%rs290, %rs289, 255;
	selp.b64 	%rd306, %rd303, %rd305, %p177;
	selp.b64 	%rd307, %rd304, %rd306, %p176;
	ld.shared.u8 	%rs291, [_ZZN3cub18CUB_300001_SM_10006detail6reduce28DeviceReduceSingleTileKernelINS2_10policy_hubIN4cuda3std3__45tupleIJblEEEjN6thrust24THRUST_300001_SM_1000_NS8cuda_cub9__find_if7functorIS9_EEE10Policy1000EPS9_SI_iSF_S9_S9_NS7_10__identityEEEvT0_T1_T2_T3_T4_T6_E12temp_storage+88];
	ld.shared.u64 	%rd308, [_ZZN3cub18CUB_300001_SM_10006detail6reduce28DeviceReduceSingleTileKernelINS2_10policy_hubIN4cuda3std3__45tupleIJblEEEjN6thrust24THRUST_300001_SM_1000_NS8cuda_cub9__find_if7functorIS9_EEE10Policy1000EPS9_SI_iSF_S9_S9_NS7_10__identityEEEvT0_T1_T2_T3_T4_T6_E12temp_storage+96];
	setp.eq.s16 	%p178, %rs290, 0;
	setp.eq.s16 	%p179, %rs291, 0;
	min.s64 	%rd309, %rd308, %rd307;
	selp.b16 	%rs292, %rs289, 1, %p179;
	selp.b16 	%rs293, %rs291, %rs292, %p178;
	and.b16  	%rs294, %rs293, 255;
	selp.b64 	%rd310, %rd307, %rd309, %p179;
	selp.b64 	%rd311, %rd308, %rd310, %p178;
	ld.shared.u8 	%rs295, [_ZZN3cub18CUB_300001_SM_10006detail6reduce28DeviceReduceSingleTileKernelINS2_10policy_hubIN4cuda3std3__45tupleIJblEEEjN6thrust24THRUST_300001_SM_1000_NS8cuda_cub9__find_if7functorIS9_EEE10Policy1000EPS9_SI_iSF_S9_S9_NS7_10__identityEEEvT0_T1_T2_T3_T4_T6_E12temp_storage+104];
	ld.shared.u64 	%rd312, [_ZZN3cub18CUB_300001_SM_10006detail6reduce28DeviceReduceSingleTileKernelINS2_10policy_hubIN4cuda3std3__45tupleIJblEEEjN6thrust24THRUST_300001_SM_1000_NS8cuda_cub9__find_if7functorIS9_EEE10Policy1000EPS9_SI_iSF_S9_S9_NS7_10__identityEEEvT0_T1_T2_T3_T4_T6_E12temp_storage+112];
	setp.eq.s16 	%p180, %rs294, 0;
	setp.eq.s16 	%p181, %rs295, 0;
	min.s64 	%rd313, %rd312, %rd311;
	selp.b16 	%rs296, %rs293, 1, %p181;
	selp.b16 	%rs297, %rs295, %rs296, %p180;
	and.b16  	%rs298, %rs297, 255;
	selp.b64 	%rd314, %rd311, %rd313, %p181;
	selp.b64 	%rd315, %rd312, %rd314, %p180;
	ld.shared.u8 	%rs299, [_ZZN3cub18CUB_300001_SM_10006detail6reduce28DeviceReduceSingleTileKernelINS2_10policy_hubIN4cuda3std3__45tupleIJblEEEjN6thrust24THRUST_300001_SM_1000_NS8cuda_cub9__find_if7functorIS9_EEE10Policy1000EPS9_SI_iSF_S9_S9_NS7_10__identityEEEvT0_T1_T2_T3_T4_T6_E12temp_storage+120];
	ld.shared.u64 	%rd316, [_ZZN3cub18CUB_300001_SM_10006detail6reduce28DeviceReduceSingleTileKernelINS2_10policy_hubIN4cuda3std3__45tupleIJblEEEjN6thrust24THRUST_300001_SM_1000_NS8cuda_cub9__find_if7functorIS9_EEE10Policy1000EPS9_SI_iSF_S9_S9_NS7_10__identityEEEvT0_T1_T2_T3_T4_T6_E12temp_storage+128];
	setp.eq.s16 	%p182, %rs298, 0;
	setp.eq.s16 	%p183, %rs299, 0;
	min.s64 	%rd317, %rd316, %rd315;
	selp.b16 	%rs300, %rs297, 1, %p183;
	selp.b16 	%rs311, %rs299, %rs300, %p182;
	selp.b64 	%rd318, %rd315, %rd317, %p183;
	selp.b64 	%rd329, %rd316, %rd318, %p182;
	bra.uni 	$L__BB18_110;
$L__BB18_37:
	// begin inline asm
	mov.u32 %r163, %laneid;
	// end inline asm
	and.b32  	%r184, %r1, 992;
	add.s32 	%r185, %r184, 32;
	setp.gt.s32 	%p94, %r185, %r38;
	not.b32 	%r186, %r184;
	add.s32 	%r187, %r38, %r186;
	selp.b32 	%r182, %r187, 31, %p94;
	cvt.u32.u16 	%r188, %rs311;
	and.b32  	%r165, %r188, 255;
	mov.b32 	%r181, 1;
	mov.b32 	%r183, -1;
	// begin inline asm
	shfl.sync.down.b32 %r164, %r165, %r181, %r182, %r183;
	// end inline asm
	// begin inline asm
	shfl.sync.down.b32 %r169, %r170, %r181, %r182, %r183;
	// end inline asm
	mov.b64 	{%r175, %r180}, %rd329;
	// begin inline asm
	shfl.sync.down.b32 %r174, %r175, %r181, %r182, %r183;
	// end inline asm
	// begin inline asm
	shfl.sync.down.b32 %r179, %r180, %r181, %r182, %r183;
	// end inline asm
	mov.b64 	%rd35, {%r174, %r179};
	cvt.u16.u32 	%rs26, %r164;
	setp.ge.s32 	%p95, %r163, %r182;
	@%p95 bra 	$L__BB18_41;
	and.b16  	%rs213, %rs311, 255;
	setp.eq.s16 	%p96, %rs213, 0;
	and.b16  	%rs214, %rs26, 255;
	setp.eq.s16 	%p97, %rs214, 0;
	or.pred  	%p98, %p96, %p97;
	@%p98 bra 	$L__BB18_40;
	min.s64 	%rd329, %rd35, %rd329;
	mov.b16 	%rs311, 1;
	bra.uni 	$L__BB18_41;
$L__BB18_40:
	setp.eq.s16 	%p99, %rs213, 0;
	selp.b16 	%rs311, %rs26, %rs311, %p99;
	selp.b64 	%rd329, %rd35, %rd329, %p99;
$L__BB18_41:
	cvt.u32.u16 	%r209, %rs311;
	and.b32  	%r190, %r209, 255;
	mov.b32 	%r206, 2;
	mov.b32 	%r208, -1;
	// begin inline asm
	shfl.sync.down.b32 %r189, %r190, %r206, %r182, %r208;
	// end inline asm
	// begin inline asm
	shfl.sync.down.b32 %r194, %r195, %r206, %r182, %r208;
	// end inline asm
	mov.b64 	{%r200, %r205}, %rd329;
	// begin inline asm
	shfl.sync.down.b32 %r199, %r200, %r206, %r182, %r208;
	// end inline asm
	// begin inline asm
	shfl.sync.down.b32 %r204, %r205, %r206, %r182, %r208;
	// end inline asm
	mov.b64 	%rd39, {%r199, %r204};
	cvt.u16.u32 	%rs29, %r189;
	add.s32 	%r210, %r163, 2;
	setp.gt.s32 	%p100, %r210, %r182;
	@%p100 bra 	$L__BB18_45;
	and.b16  	%rs217, %rs311, 255;
	setp.eq.s16 	%p101, %rs217, 0;
	and.b16  	%rs218, %rs29, 255;
	setp.eq.s16 	%p102, %rs218, 0;
	or.pred  	%p103, %p101, %p102;
	@%p103 bra 	$L__BB18_44;
	min.s64 	%rd329, %rd39, %rd329;
	mov.b16 	%rs311, 1;
	bra.uni 	$L__BB18_45;
$L__BB18_44:
	setp.eq.s16 	%p104, %rs217, 0;
	selp.b16 	%rs311, %rs29, %rs311, %p104;
	selp.b64 	%rd329, %rd39, %rd329, %p104;
$L__BB18_45:
	cvt.u32.u16 	%r231, %rs311;
	and.b32  	%r212, %r231, 255;
	mov.b32 	%r228, 4;
	mov.b32 	%r230, -1;
	// begin inline asm
	shfl.sync.down.b32 %r211, %r212, %r228, %r182, %r230;
	// end inline asm
	// begin inline asm
	shfl.sync.down.b32 %r216, %r217, %r228, %r182, %r230;
	// end inline asm
	mov.b64 	{%r222, %r227}, %rd329;
	// begin inline asm
	shfl.sync.down.b32 %r221, %r222, %r228, %r182, %r230;
	// end inline asm
	// begin inline asm
	shfl.sync.down.b32 %r226, %r227, %r228, %r182, %r230;
	// end inline asm
	mov.b64 	%rd43, {%r221, %r226};
	cvt.u16.u32 	%rs32, %r211;
	add.s32 	%r232, %r163, 4;
	setp.gt.s32 	%p105, %r232, %r182;
	@%p105 bra 	$L__BB18_49;
	and.b16  	%rs221, %rs311, 255;
	setp.eq.s16 	%p106, %rs221, 0;
	and.b16  	%rs222, %rs32, 255;
	setp.eq.s16 	%p107, %rs222, 0;
	or.pred  	%p108, %p106, %p107;
	@%p108 bra 	$L__BB18_48;
	min.s64 	%rd329, %rd43, %rd329;
	mov.b16 	%rs311, 1;
	bra.uni 	$L__BB18_49;
$L__BB18_48:
	setp.eq.s16 	%p109, %rs221, 0;
	selp.b16 	%rs311, %rs32, %rs311, %p109;
	selp.b64 	%rd329, %rd43, %rd329, %p109;
$L__BB18_49:
	cvt.u32.u16 	%r253, %rs311;
	and.b32  	%r234, %r253, 255;
	mov.b32 	%r250, 8;
	mov.b32 	%r252, -1;
	// begin inline asm
	shfl.sync.down.b32 %r233, %r234, %r250, %r182, %r252;
	// end inline asm
	// begin inline asm
	shfl.sync.down.b32 %r238, %r239, %r250, %r182, %r252;
	// end inline asm
	mov.b64 	{%r244, %r249}, %rd329;
	// begin inline asm
	shfl.sync.down.b32 %r243, %r244, %r250, %r182, %r252;
	// end inline asm
	// begin inline asm
	shfl.sync.down.b32 %r248, %r249, %r250, %r182, %r252;
	// end inline asm
	mov.b64 	%rd47, {%r243, %r248};
	cvt.u16.u32 	%rs35, %r233;
	add.s32 	%r254, %r163, 8;
	setp.gt.s32 	%p110, %r254, %r182;
	@%p110 bra 	$L__BB18_53;
	and.b16  	%rs225, %rs311, 255;
	setp.eq.s16 	%p111, %rs225, 0;
	and.b16  	%rs226, %rs35, 255;
	setp.eq.s16 	%p112, %rs226, 0;
	or.pred  	%p113, %p111, %p112;
	@%p113 bra 	$L__BB18_52;
	min.s64 	%rd329, %rd47, %rd329;
	mov.b16 	%rs311, 1;
	bra.uni 	$L__BB18_53;
$L__BB18_52:
	setp.eq.s16 	%p114, %rs225, 0;
	selp.b16 	%rs311, %rs35, %rs311, %p114;
	selp.b64 	%rd329, %rd47, %rd329, %p114;
$L__BB18_53:
	cvt.u32.u16 	%r275, %rs311;
	and.b32  	%r256, %r275, 255;
	mov.b32 	%r272, 16;
	mov.b32 	%r274, -1;
	// begin inline asm
	shfl.sync.down.b32 %r255, %r256, %r272, %r182, %r274;
	// end inline asm
	// begin inline asm
	shfl.sync.down.b32 %r260, %r261, %r272, %r182, %r274;
	// end inline asm
	mov.b64 	{%r266, %r271}, %rd329;
	// begin inline asm
	shfl.sync.down.b32 %r265, %r266, %r272, %r182, %r274;
	// end inline asm
	// begin inline asm
	shfl.sync.down.b32 %r270, %r271, %r272, %r182, %r274;
	// end inline asm
	mov.b64 	%rd51, {%r265, %r270};
	cvt.u16.u32 	%rs38, %r255;
	add.s32 	%r276, %r163, 16;
	setp.gt.s32 	%p115, %r276, %r182;
	@%p115 bra 	$L__BB18_57;
	and.b16  	%rs229, %rs311, 255;
	setp.eq.s16 	%p116, %rs229, 0;
	and.b16  	%rs230, %rs38, 255;
	setp.eq.s16 	%p117, %rs230, 0;
	or.pred  	%p118, %p116, %p117;
	@%p118 bra 	$L__BB18_56;
	min.s64 	%rd329, %rd51, %rd329;
	mov.b16 	%rs311, 1;
	bra.uni 	$L__BB18_57;
$L__BB18_56:
	setp.eq.s16 	%p119, %rs229, 0;
	selp.b16 	%rs311, %rs38, %rs311, %p119;
	selp.b64 	%rd329, %rd51, %rd329, %p119;
$L__BB18_57:
	setp.ne.s32 	%p120, %r163, 0;
	@%p120 bra 	$L__BB18_59;
	shr.u32 	%r277, %r1, 1;
	and.b32  	%r278, %r277, 496;
	mov.u32 	%r279, _ZZN3cub18CUB_300001_SM_10006detail6reduce28DeviceReduceSingleTileKernelINS2_10policy_hubIN4cuda3std3__45tupleIJblEEEjN6thrust24THRUST_300001_SM_1000_NS8cuda_cub9__find_if7functorIS9_EEE10Policy1000EPS9_SI_iSF_S9_S9_NS7_10__identityEEEvT0_T1_T2_T3_T4_T6_E12temp_storage;
	add.s32 	%r280, %r279, %r278;
	st.shared.u8 	[%r280+8], %rs311;
	st.shared.u64 	[%r280+16], %rd329;
$L__BB18_59:
	bar.sync 	0;
	setp.ne.s32 	%p121, %r1, 0;
	@%p121 bra 	$L__BB18_110;
	setp.lt.s32 	%p122, %r38, 33;
	@%p122 bra 	$L__BB18_62;
	ld.shared.u8 	%rs233, [_ZZN3cub18CUB_300001_SM_10006detail6reduce28DeviceReduceSingleTileKernelINS2_10policy_hubIN4cuda3std3__45tupleIJblEEEjN6thrust24THRUST_300001_SM_1000_NS8cuda_cub9__find_if7functorIS9_EEE10Policy1000EPS9_SI_iSF_S9_S9_NS7_10__identityEEEvT0_T1_T2_T3_T4_T6_E12temp_storage+24];
	ld.shared.u64 	%rd271, [_ZZN3cub18CUB_300001_SM_10006detail6reduce28DeviceReduceSingleTileKernelINS2_10policy_hubIN4cuda3std3__45tupleIJblEEEjN6thrust24THRUST_300001_SM_1000_NS8cuda_cub9__find_if7functorIS9_EEE10Policy1000EPS9_SI_iSF_S9_S9_NS7_10__identityEEEvT0_T1_T2_T3_T4_T6_E12temp_storage+32];
	and.b16  	%rs234, %rs311, 255;
	setp.eq.s16 	%p123, %rs234, 0;
	setp.eq.s16 	%p124, %rs233, 0;
	min.s64 	%rd272, %rd271, %rd329;
	selp.b16 	%rs235, %rs311, 1, %p124;
	selp.b16 	%rs311, %rs233, %rs235, %p123;
	selp.b64 	%rd273, %rd329, %rd272, %p124;
	selp.b64 	%rd329, %rd271, %rd273, %p123;
$L__BB18_62:
	setp.lt.s32 	%p125, %r38, 65;
	@%p125 bra 	$L__BB18_64;
	ld.shared.u8 	%rs236, [_ZZN3cub18CUB_300001_SM_10006detail6reduce28DeviceReduceSingleTileKernelINS2_10policy_hubIN4cuda3std3__45tupleIJblEEEjN6thrust24THRUST_300001_SM_1000_NS8cuda_cub9__find_if7functorIS9_EEE10Policy1000EPS9_SI_iSF_S9_S9_NS7_10__identityEEEvT0_T1_T2_T3_T4_T6_E12temp_storage+40];
	ld.shared.u64 	%rd274, [_ZZN3cub18CUB_300001_SM_10006detail6reduce28DeviceReduceSingleTileKernelINS2_10policy_hubIN4cuda3std3__45tupleIJblEEEjN6thrust24THRUST_300001_SM_1000_NS8cuda_cub9__find_if7functorIS9_EEE10Policy1000EPS9_SI_iSF_S9_S9_NS7_10__identityEEEvT0_T1_T2_T3_T4_T6_E12temp_storage+48];
	and.b16  	%rs237, %rs311, 255;
	setp.eq.s16 	%p126, %rs237, 0;
	setp.eq.s16 	%p127, %rs236, 0;
	min.s64 	%rd275, %rd274, %rd329;
	selp.b16 	%rs238, %rs311, 1, %p127;
	selp.b16 	%rs311, %rs236, %rs238, %p126;
	selp.b64 	%rd276, %rd329, %rd275, %p127;
	selp.b64 	%rd329, %rd274, %rd276, %p126;
$L__BB18_64:
	setp.lt.s32 	%p128, %r38, 97;
	@%p128 bra 	$L__BB18_66;
	ld.shared.u8 	%rs239, [_ZZN3cub18CUB_300001_SM_10006detail6reduce28DeviceReduceSingleTileKernelINS2_10policy_hubIN4cuda3std3__45tupleIJblEEEjN6thrust24THRUST_300001_SM_1000_NS8cuda_cub9__find_if7functorIS9_EEE10Policy1000EPS9_SI_iSF_S9_S9_NS7_10__identityEEEvT0_T1_T2_T3_T4_T6_E12temp_storage+56];
	ld.shared.u64 	%rd277, [_ZZN3cub18CUB_300001_SM_10006detail6reduce28DeviceReduceSingleTileKernelINS2_10policy_hubIN4cuda3std3__45tupleIJblEEEjN6thrust24THRUST_300001_SM_1000_NS8cuda_cub9__find_if7functorIS9_EEE10Policy1000EPS9_SI_iSF_S9_S9_NS7_10__identityEEEvT0_T1_T2_T3_T4_T6_E12temp_storage+64];
	and.b16  	%rs240, %rs311, 255;
	setp.eq.s16 	%p129, %rs240, 0;
	setp.eq.s16 	%p130, %rs239, 0;
	min.s64 	%rd278, %rd277, %rd329;
	selp.b16 	%rs241, %rs311, 1, %p130;
	selp.b16 	%rs311, %rs239, %rs241, %p129;
	selp.b64 	%rd279, %rd329, %rd278, %p130;
	selp.b64 	%rd329, %rd277, %rd279, %p129;
$L__BB18_66:
	setp.lt.s32 	%p131, %r38, 129;
	@%p131 bra 	$L__BB18_68;
	ld.shared.u8 	%rs242, [_ZZN3cub18CUB_300001_SM_10006detail6reduce28DeviceReduceSingleTileKernelINS2_10policy_hubIN4cuda3std3__45tupleIJblEEEjN6thrust24THRUST_300001_SM_1000_NS8cuda_cub9__find_if7functorIS9_EEE10Policy1000EPS9_SI_iSF_S9_S9_NS7_10__identityEEEvT0_T1_T2_T3_T4_T6_E12temp_storage+72];
	ld.shared.u64 	%rd280, [_ZZN3cub18CUB_300001_SM_10006detail6reduce28DeviceReduceSingleTileKernelINS2_10policy_hubIN4cuda3std3__45tupleIJblEEEjN6thrust24THRUST_300001_SM_1000_NS8cuda_cub9__find_if7functorIS9_EEE10Policy1000EPS9_SI_iSF_S9_S9_NS7_10__identityEEEvT0_T1_T2_T3_T4_T6_E12temp_storage+80];
	and.b16  	%rs243, %rs311, 255;
	setp.eq.s16 	%p132, %rs243, 0;
	setp.eq.s16 	%p133, %rs242, 0;
	min.s64 	%rd281, %rd280, %rd329;
	selp.b16 	%rs244, %rs311, 1, %p133;
	selp.b16 	%rs311, %rs242, %rs244, %p132;
	selp.b64 	%rd282, %rd329, %rd281, %p133;
	selp.b64 	%rd329, %rd280, %rd282, %p132;
$L__BB18_68:
	setp.lt.s32 	%p134, %r38, 161;
	@%p134 bra 	$L__BB18_70;
	ld.shared.u8 	%rs245, [_ZZN3cub18CUB_300001_SM_10006detail6reduce28DeviceReduceSingleTileKernelINS2_10policy_hubIN4cuda3std3__45tupleIJblEEEjN6thrust24THRUST_300001_SM_1000_NS8cuda_cub9__find_if7functorIS9_EEE10Policy1000EPS9_SI_iSF_S9_S9_NS7_10__identityEEEvT0_T1_T2_T3_T4_T6_E12temp_storage+88];
	ld.shared.u64 	%rd283, [_ZZN3cub18CUB_300001_SM_10006detail6reduce28DeviceReduceSingleTileKernelINS2_10policy_hubIN4cuda3std3__45tupleIJblEEEjN6thrust24THRUST_300001_SM_1000_NS8cuda_cub9__find_if7functorIS9_EEE10Policy1000EPS9_SI_iSF_S9_S9_NS7_10__identityEEEvT0_T1_T2_T3_T4_T6_E12temp_storage+96];
	and.b16  	%rs246, %rs311, 255;
	setp.eq.s16 	%p135, %rs246, 0;
	setp.eq.s16 	%p136, %rs245, 0;
	min.s64 	%rd284, %rd283, %rd329;
	selp.b16 	%rs247, %rs311, 1, %p136;
	selp.b16 	%rs311, %rs245, %rs247, %p135;
	selp.b64 	%rd285, %rd329, %rd284, %p136;
	selp.b64 	%rd329, %rd283, %rd285, %p135;
$L__BB18_70:
	setp.lt.s32 	%p137, %r38, 193;
	@%p137 bra 	$L__BB18_72;
	ld.shared.u8 	%rs248, [_ZZN3cub18CUB_300001_SM_10006detail6reduce28DeviceReduceSingleTileKernelINS2_10policy_hubIN4cuda3std3__45tupleIJblEEEjN6thrust24THRUST_300001_SM_1000_NS8cuda_cub9__find_if7functorIS9_EEE10Policy1000EPS9_SI_iSF_S9_S9_NS7_10__identityEEEvT0_T1_T2_T3_T4_T6_E12temp_storage+104];
	ld.shared.u64 	%rd286, [_ZZN3cub18CUB_300001_SM_10006detail6reduce28DeviceReduceSingleTileKernelINS2_10policy_hubIN4cuda3std3__45tupleIJblEEEjN6thrust24THRUST_300001_SM_1000_NS8cuda_cub9__find_if7functorIS9_EEE10Policy1000EPS9_SI_iSF_S9_S9_NS7_10__identityEEEvT0_T1_T2_T3_T4_T6_E12temp_storage+112];
	and.b16  	%rs249, %rs311, 255;
	setp.eq.s16 	%p138, %rs249, 0;
	setp.eq.s16 	%p139, %rs248, 0;
	min.s64 	%rd287, %rd286, %rd329;
	selp.b16 	%rs250, %rs311, 1, %p139;
	selp.b16 	%rs311, %rs248, %rs250, %p138;
	selp.b64 	%rd288, %rd329, %rd287, %p139;
	selp.b64 	%rd329, %rd286, %rd288, %p138;
$L__BB18_72:
	setp.lt.s32 	%p140, %r38, 225;
	@%p140 bra 	$L__BB18_110;
	ld.shared.u8 	%rs251, [_ZZN3cub18CUB_300001_SM_10006detail6reduce28DeviceReduceSingleTileKernelINS2_10policy_hubIN4cuda3std3__45tupleIJblEEEjN6thrust24THRUST_300001_SM_1000_NS8cuda_cub9__find_if7functorIS9_EEE10Policy1000EPS9_SI_iSF_S9_S9_NS7_10__identityEEEvT0_T1_T2_T3_T4_T6_E12temp_storage+120];
	ld.shared.u64 	%rd289, [_ZZN3cub18CUB_300001_SM_10006detail6reduce28DeviceReduceSingleTileKernelINS2_10policy_hubIN4cuda3std3__45tupleIJblEEEjN6thrust24THRUST_300001_SM_1000_NS8cuda_cub9__find_if7functorIS9_EEE10Policy1000EPS9_SI_iSF_S9_S9_NS7_10__identityEEEvT0_T1_T2_T3_T4_T6_E12temp_storage+128];
	and.b16  	%rs252, %rs311, 255;
	setp.eq.s16 	%p141, %rs252, 0;
	setp.eq.s16 	%p142, %rs251, 0;
	min.s64 	%rd290, %rd289, %rd329;
	selp.b16 	%rs253, %rs311, 1, %p142;
	selp.b16 	%rs311, %rs251, %rs253, %p141;
	selp.b64 	%rd291, %rd329, %rd290, %p142;
	selp.b64 	%rd329, %rd289, %rd291, %p141;
	bra.uni 	$L__BB18_110;
$L__BB18_74:
	mov.u32 	%r16, %tid.x;
	mul.wide.u32 	%rd124, %r16, 16;
	add.s64 	%rd109, %rd105, %rd124;
	// begin inline asm
	ld.global.nc.u64 %rd108, [%rd109];
	// end inline asm
	add.s64 	%rd111, %rd109, 8;
	// begin inline asm
	ld.global.nc.u64 %rd110, [%rd111];
	// end inline asm
	cvt.u16.u64 	%rs83, %rd108;
	and.b16  	%rs84, %rs83, 255;
	add.s64 	%rd113, %rd109, 4096;
	// begin inline asm
	ld.global.nc.u64 %rd112, [%rd113];
	// end inline asm
	add.s64 	%rd115, %rd109, 4104;
	// begin inline asm
	ld.global.nc.u64 %rd114, [%rd115];
	// end inline asm
	cvt.u16.u64 	%rs85, %rd112;
	and.b16  	%rs86, %rs85, 255;
	add.s64 	%rd117, %rd109, 8192;
	// begin inline asm
	ld.global.nc.u64 %rd116, [%rd117];
	// end inline asm
	add.s64 	%rd119, %rd109, 8200;
	// begin inline asm
	ld.global.nc.u64 %rd118, [%rd119];
	// end inline asm
	cvt.u16.u64 	%rs87, %rd116;
	and.b16  	%rs88, %rs87, 255;
	add.s64 	%rd121, %rd109, 12288;
	// begin inline asm
	ld.global.nc.u64 %rd120, [%rd121];
	// end inline asm
	add.s64 	%rd123, %rd109, 12296;
	// begin inline asm
	ld.global.nc.u64 %rd122, [%rd123];
	// end inline asm
	cvt.u16.u64 	%rs89, %rd120;
	and.b16  	%rs90, %rs89, 255;
	setp.eq.s16 	%p3, %rs84, 0;
	setp.eq.s16 	%p4, %rs86, 0;
	min.s64 	%rd125, %rd114, %rd110;
	selp.b16 	%rs91, %rs83, 1, %p4;
	selp.b64 	%rd126, %rd110, %rd125, %p4;
	selp.b16 	%rs92, %rs85, %rs91, %p3;
	and.b16  	%rs93, %rs92, 255;
	selp.b64 	%rd127, %rd114, %rd126, %p3;
	setp.eq.s16 	%p5, %rs93, 0;
	setp.eq.s16 	%p6, %rs88, 0;
	min.s64 	%rd128, %rd118, %rd127;
	selp.b16 	%rs94, %rs92, 1, %p6;
	selp.b64 	%rd129, %rd127, %rd128, %p6;
	selp.b16 	%rs95, %rs87, %rs94, %p5;
	and.b16  	%rs96, %rs95, 255;
	selp.b64 	%rd130, %rd118, %rd129, %p5;
	setp.eq.s16 	%p7, %rs96, 0;
	setp.eq.s16 	%p8, %rs90, 0;
	min.s64 	%rd131, %rd122, %rd130;
	selp.b16 	%rs97, %rs95, 1, %p8;
	selp.b64 	%rd132, %rd130, %rd131, %p8;
	selp.b16 	%rs311, %rs89, %rs97, %p7;
	selp.b64 	%rd329, %rd122, %rd132, %p7;
	setp.lt.u32 	%p9, %r38, 2048;
	mov.b32 	%r399, 1024;
	@%p9 bra 	$L__BB18_78;
	add.s32 	%r17, %r38, -1024;
	mov.b32 	%r399, 1024;
$L__BB18_76:
	mul.wide.s32 	%rd149, %r399, 16;
	add.s64 	%rd134, %rd109, %rd149;
	// begin inline asm
	ld.global.nc.u64 %rd133, [%rd134];
	// end inline asm
	add.s64 	%rd136, %rd134, 8;
	// begin inline asm
	ld.global.nc.u64 %rd135, [%rd136];
	// end inline asm
	cvt.u16.u64 	%rs98, %rd133;
	and.b16  	%rs99, %rs98, 255;
	add.s64 	%rd138, %rd134, 4096;
	// begin inline asm
	ld.global.nc.u64 %rd137, [%rd138];
	// end inline asm
	add.s64 	%rd140, %rd134, 4104;
	// begin inline asm
	ld.global.nc.u64 %rd139, [%rd140];
	// end inline asm
	cvt.u16.u64 	%rs100, %rd137;
	and.b16  	%rs101, %rs100, 255;
	add.s64 	%rd142, %rd134, 8192;
	// begin inline asm
	ld.global.nc.u64 %rd141, [%rd142];
	// end inline asm
	add.s64 	%rd144, %rd134, 8200;
	// begin inline asm
	ld.global.nc.u64 %rd143, [%rd144];
	// end inline asm
	cvt.u16.u64 	%rs102, %rd141;
	and.b16  	%rs103, %rs102, 255;
	add.s64 	%rd146, %rd134, 12288;
	// begin inline asm
	ld.global.nc.u64 %rd145, [%rd146];
	// end inline asm
	add.s64 	%rd148, %rd134, 12296;
	// begin inline asm
	ld.global.nc.u64 %rd147, [%rd148];
	// end inline asm
	cvt.u16.u64 	%rs104, %rd145;
	and.b16  	%rs105, %rs104, 255;
	and.b16  	%rs106, %rs311, 255;
	setp.eq.s16 	%p10, %rs106, 0;
	setp.eq.s16 	%p11, %rs99, 0;
	min.s64 	%rd150, %rd135, %rd329;
	selp.b16 	%rs107, %rs311, 1, %p11;
	selp.b64 	%rd151, %rd329, %rd150, %p11;
	selp.b16 	%rs108, %rs98, %rs107, %p10;
	and.b16  	%rs109, %rs108, 255;
	selp.b64 	%rd152, %rd135, %rd151, %p10;
	setp.eq.s16 	%p12, %rs109, 0;
	setp.eq.s16 	%p13, %rs101, 0;
	min.s64 	%rd153, %rd139, %rd152;
	selp.b16 	%rs110, %rs108, 1, %p13;
	selp.b64 	%rd154, %rd152, %rd153, %p13;
	selp.b16 	%rs111, %rs100, %rs110, %p12;
	and.b16  	%rs112, %rs111, 255;
	selp.b64 	%rd155, %rd139, %rd154, %p12;
	setp.eq.s16 	%p14, %rs112, 0;
	setp.eq.s16 	%p15, %rs103, 0;
	min.s64 	%rd156, %rd143, %rd155;
	selp.b16 	%rs113, %rs111, 1, %p15;
	selp.b64 	%rd157, %rd155, %rd156, %p15;
	selp.b16 	%rs114, %rs102, %rs113, %p14;
	and.b16  	%rs115, %rs114, 255;
	selp.b64 	%rd158, %rd143, %rd157, %p14;
	setp.eq.s16 	%p16, %rs115, 0;
	setp.eq.s16 	%p17, %rs105, 0;
	min.s64 	%rd159, %rd147, %rd158;
	selp.b16 	%rs116, %rs114, 1, %p17;
	selp.b64 	%rd160, %rd158, %rd159, %p17;
	selp.b16 	%rs311, %rs104, %rs116, %p16;
	selp.b64 	%rd329, %rd147, %rd160, %p16;
	sub.s32 	%r41, %r38, %r399;
	setp.lt.s32 	%p18, %r41, 1024;
	@%p18 bra 	$L__BB18_86;
	add.s32 	%r399, %r399, 1024;
	setp.le.s32 	%p19, %r399, %r17;
	@%p19 bra 	$L__BB18_76;
$L__BB18_78:
	setp.le.s32 	%p20, %r38, %r399;
	@%p20 bra 	$L__BB18_86;
	sub.s32 	%r21, %r38, %r399;
	setp.ge.s32 	%p21, %r16, %r21;
	@%p21 bra 	$L__BB18_86;
	not.b32 	%r42, %r16;
	add.s32 	%r43, %r38, %r42;
	sub.s32 	%r22, %r43, %r399;
	and.b32  	%r44, %r22, 768;
	setp.eq.s32 	%p22, %r44, 768;
	mov.u32 	%r403, %r16;
	@%p22 bra 	$L__BB18_83;
	add.s32 	%r401, %r16, %r399;
	shr.u32 	%r45, %r22, 8;
	add.s32 	%r46, %r45, 1;
	and.b32  	%r47, %r46, 3;
	neg.s32 	%r400, %r47;
	mov.u32 	%r403, %r16;
$L__BB18_82:
	.pragma "nounroll";
	mul.wide.u32 	%rd166, %r401, 16;
	add.s64 	%rd163, %rd105, %rd166;
	// begin inline asm
	ld.global.nc.u64 %rd162, [%rd163];
	// end inline asm
	add.s64 	%rd165, %rd163, 8;
	// begin inline asm
	ld.global.nc.u64 %rd164, [%rd165];
	// end inline asm
	cvt.u16.u64 	%rs118, %rd162;
	and.b16  	%rs119, %rs118, 255;
	and.b16  	%rs120, %rs311, 255;
	setp.eq.s16 	%p23, %rs120, 0;
	setp.eq.s16 	%p24, %rs119, 0;
	min.s64 	%rd167, %rd164, %rd329;
	selp.b16 	%rs121, %rs311, 1, %p24;
	selp.b16 	%rs311, %rs118, %rs121, %p23;
	selp.b64 	%rd168, %rd329, %rd167, %p24;
	selp.b64 	%rd329, %rd164, %rd168, %p23;
	add.s32 	%r403, %r403, 256;
	add.s32 	%r401, %r401, 256;
	add.s32 	%r400, %r400, 1;
	setp.ne.s32 	%p25, %r400, 0;
	@%p25 bra 	$L__BB18_82;
$L__BB18_83:
	setp.lt.u32 	%p26, %r22, 768;
	@%p26 bra 	$L__BB18_86;
	cvt.u64.u32 	%rd169, %r403;
	cvt.u64.u32 	%rd170, %r399;
	add.s64 	%rd171, %rd169, %rd170;
	shl.b64 	%rd172, %rd171, 4;
	add.s64 	%rd173, %rd172, %rd105;
	add.s64 	%rd350, %rd173, 12296;
	add.s32 	%r404, %r403, %r399;
$L__BB18_85:
	mul.wide.u32 	%rd190, %r404, 16;
	add.s64 	%rd175, %rd105, %rd190;
	// begin inline asm
	ld.global.nc.u64 %rd174, [%rd175];
	// end inline asm
	add.s64 	%rd177, %rd175, 8;
	// begin inline asm
	ld.global.nc.u64 %rd176, [%rd177];
	// end inline asm
	cvt.u16.u64 	%rs122, %rd174;
	and.b16  	%rs123, %rs122, 255;
	and.b16  	%rs124, %rs311, 255;
	setp.eq.s16 	%p27, %rs124, 0;
	setp.eq.s16 	%p28, %rs123, 0;
	min.s64 	%rd191, %rd176, %rd329;
	selp.b16 	%rs125, %rs311, 1, %p28;
	selp.b16 	%rs126, %rs122, %rs125, %p27;
	and.b16  	%rs127, %rs126, 255;
	selp.b64 	%rd192, %rd329, %rd191, %p28;
	selp.b64 	%rd193, %rd176, %rd192, %p27;
	add.s64 	%rd179, %rd350, -8200;
	// begin inline asm
	ld.global.nc.u64 %rd178, [%rd179];
	// end inline asm
	add.s64 	%rd181, %rd350, -8192;
	// begin inline asm
	ld.global.nc.u64 %rd180, [%rd181];
	// end inline asm
	cvt.u16.u64 	%rs128, %rd178;
	and.b16  	%rs129, %rs128, 255;
	setp.eq.s16 	%p29, %rs127, 0;
	setp.eq.s16 	%p30, %rs129, 0;
	min.s64 	%rd194, %rd180, %rd193;
	selp.b16 	%rs130, %rs126, 1, %p30;
	selp.b16 	%rs131, %rs128, %rs130, %p29;
	and.b16  	%rs132, %rs131, 255;
	selp.b64 	%rd195, %rd193, %rd194, %p30;
	selp.b64 	%rd196, %rd180, %rd195, %p29;
	add.s64 	%rd183, %rd350, -4104;
	// begin inline asm
	ld.global.nc.u64 %rd182, [%rd183];
	// end inline asm
	add.s64 	%rd185, %rd350, -4096;
	// begin inline asm
	ld.global.nc.u64 %rd184, [%rd185];
	// end inline asm
	cvt.u16.u64 	%rs133, %rd182;
	and.b16  	%rs134, %rs133, 255;
	setp.eq.s16 	%p31, %rs132, 0;
	setp.eq.s16 	%p32, %rs134, 0;
	min.s64 	%rd197, %rd184, %rd196;
	selp.b16 	%rs135, %rs131, 1, %p32;
	selp.b16 	%rs136, %rs133, %rs135, %p31;
	and.b16  	%rs137, %rs136, 255;
	selp.b64 	%rd198, %rd196, %rd197, %p32;
	selp.b64 	%rd199, %rd184, %rd198, %p31;
	add.s64 	%rd187, %rd350, -8;
	// begin inline asm
	ld.global.nc.u64 %rd186, [%rd187];
	// end inline asm
	// begin inline asm
	ld.global.nc.u64 %rd188, [%rd350];
	// end inline asm
	cvt.u16.u64 	%rs138, %rd186;
	and.b16  	%rs139, %rs138, 255;
	setp.eq.s16 	%p33, %rs137, 0;
	setp.eq.s16 	%p34, %rs139, 0;
	min.s64 	%rd200, %rd188, %rd199;
	selp.b16 	%rs140, %rs136, 1, %p34;
	selp.b16 	%rs311, %rs138, %rs140, %p33;
	selp.b64 	%rd201, %rd199, %rd200, %p34;
	selp.b64 	%rd329, %rd188, %rd201, %p33;
	add.s32 	%r403, %r403, 1024;
	add.s64 	%rd350, %rd350, 16384;
	add.s32 	%r404, %r404, 1024;
	setp.lt.s32 	%p35, %r403, %r21;
	@%p35 bra 	$L__BB18_85;
$L__BB18_86:
	// begin inline asm
	mov.u32 %r48, %laneid;
	// end inline asm
	cvt.u32.u16 	%r69, %rs311;
	and.b32  	%r50, %r69, 255;
	mov.b32 	%r66, 1;
	mov.b32 	%r67, 31;
	mov.b32 	%r68, -1;
	// begin inline asm
	shfl.sync.down.b32 %r49, %r50, %r66, %r67, %r68;
	// end inline asm
	// begin inline asm
	shfl.sync.down.b32 %r54, %r55, %r66, %r67, %r68;
	// end inline asm
	mov.b64 	{%r60, %r65}, %rd329;
	// begin inline asm
	shfl.sync.down.b32 %r59, %r60, %r66, %r67, %r68;
	// end inline asm
	// begin inline asm
	shfl.sync.down.b32 %r64, %r65, %r66, %r67, %r68;
	// end inline asm
	mov.b64 	%rd83, {%r59, %r64};
	cvt.u16.u32 	%rs65, %r49;
	setp.gt.s32 	%p36, %r48, 30;
	@%p36 bra 	$L__BB18_90;
	and.b16  	%rs141, %rs311, 255;
	setp.eq.s16 	%p37, %rs141, 0;
	and.b16  	%rs142, %rs65, 255;
	setp.eq.s16 	%p38, %rs142, 0;
	or.pred  	%p39, %p37, %p38;
	@%p39 bra 	$L__BB18_89;
	min.s64 	%rd329, %rd83, %rd329;
	mov.b16 	%rs311, 1;
	bra.uni 	$L__BB18_90;
$L__BB18_89:
	setp.eq.s16 	%p40, %rs141, 0;
	selp.b16 	%rs311, %rs65, %rs311, %p40;
	selp.b64 	%rd329, %rd83, %rd329, %p40;
$L__BB18_90:
	cvt.u32.u16 	%r90, %rs311;
	and.b32  	%r71, %r90, 255;
	mov.b32 	%r87, 2;
	mov.b32 	%r88, 31;
	mov.b32 	%r89, -1;
	// begin inline asm
	shfl.sync.down.b32 %r70, %r71, %r87, %r88, %r89;
	// end inline asm
	// begin inline asm
	shfl.sync.down.b32 %r75, %r76, %r87, %r88, %r89;
	// end inline asm
	mov.b64 	{%r81, %r86}, %rd329;
	// begin inline asm
	shfl.sync.down.b32 %r80, %r81, %r87, %r88, %r89;
	// end inline asm
	// begin inline asm
	shfl.sync.down.b32 %r85, %r86, %r87, %r88, %r89;
	// end inline asm
	mov.b64 	%rd87, {%r80, %r85};
	cvt.u16.u32 	%rs68, %r70;
	setp.gt.s32 	%p41, %r48, 29;
	@%p41 bra 	$L__BB18_94;
	and.b16  	%rs145, %rs311, 255;
	setp.eq.s16 	%p42, %rs145, 0;
	and.b16  	%rs146, %rs68, 255;
	setp.eq.s16 	%p43, %rs146, 0;
	or.pred  	%p44, %p42, %p43;
	@%p44 bra 	$L__BB18_93;
	min.s64 	%rd329, %rd87, %rd329;
	mov.b16 	%rs311, 1;
	bra.uni 	$L__BB18_94;
$L__BB18_93:
	setp.eq.s16 	%p45, %rs145, 0;
	selp.b16 	%rs311, %rs68, %rs311, %p45;
	selp.b64 	%rd329, %rd87, %rd329, %p45;
$L__BB18_94:
	cvt.u32.u16 	%r111, %rs311;
	and.b32  	%r92, %r111, 255;
	mov.b32 	%r108, 4;
	mov.b32 	%r109, 31;
	mov.b32 	%r110, -1;
	// begin inline asm
	shfl.sync.down.b32 %r91, %r92, %r108, %r109, %r110;
	// end inline asm
	// begin inline asm
	shfl.sync.down.b32 %r96, %r97, %r108, %r109, %r110;
	// end inline asm
	mov.b64 	{%r102, %r107}, %rd329;
	// begin inline asm
	shfl.sync.down.b32 %r101, %r102, %r108, %r109, %r110;
	// end inline asm
	// begin inline asm
	shfl.sync.down.b32 %r106, %r107, %r108, %r109, %r110;
	// end inline asm
	mov.b64 	%rd91, {%r101, %r106};
	cvt.u16.u32 	%rs71, %r91;
	setp.gt.s32 	%p46, %r48, 27;
	@%p46 bra 	$L__BB18_98;
	and.b16  	%rs149, %rs311, 255;
	setp.eq.s16 	%p47, %rs149, 0;
	and.b16  	%rs150, %rs71, 255;
	setp.eq.s16 	%p48, %rs150, 0;
	or.pred  	%p49, %p47, %p48;
	@%p49 bra 	$L__BB18_97;
	min.s64 	%rd329, %rd91, %rd329;
	mov.b16 	%rs311, 1;
	bra.uni 	$L__BB18_98;
$L__BB18_97:
	setp.eq.s16 	%p50, %rs149, 0;
	selp.b16 	%rs311, %rs71, %rs311, %p50;
	selp.b64 	%rd329, %rd91, %rd329, %p50;
$L__BB18_98:
	cvt.u32.u16 	%r132, %rs311;
	and.b32  	%r113, %r132, 255;
	mov.b32 	%r129, 8;
	mov.b32 	%r130, 31;
	mov.b32 	%r131, -1;
	// begin inline asm
	shfl.sync.down.b32 %r112, %r113, %r129, %r130, %r131;
	// end inline asm
	// begin inline asm
	shfl.sync.down.b32 %r117, %r118, %r129, %r130, %r131;
	// end inline asm
	mov.b64 	{%r123, %r128}, %rd329;
	// begin inline asm
	shfl.sync.down.b32 %r122, %r123, %r129, %r130, %r131;
	// end inline asm
	// begin inline asm
	shfl.sync.down.b32 %r127, %r128, %r129, %r130, %r131;
	// end inline asm
	mov.b64 	%rd95, {%r122, %r127};
	cvt.u16.u32 	%rs74, %r112;
	setp.gt.s32 	%p51, %r48, 23;
	@%p51 bra 	$L__BB18_102;
	and.b16  	%rs153, %rs311, 255;
	setp.eq.s16 	%p52, %rs153, 0;
	and.b16  	%rs154, %rs74, 255;
	setp.eq.s16 	%p53, %rs154, 0;
	or.pred  	%p54, %p52, %p53;
	@%p54 bra 	$L__BB18_101;
	min.s64 	%rd329, %rd95, %rd329;
	mov.b16 	%rs311, 1;
	bra.uni 	$L__BB18_102;
$L__BB18_101:
	setp.eq.s16 	%p55, %rs153, 0;
	selp.b16 	%rs311, %rs74, %rs311, %p55;
	selp.b64 	%rd329, %rd95, %rd329, %p55;
$L__BB18_102:
	cvt.u32.u16 	%r153, %rs311;
	and.b32  	%r134, %r153, 255;
	mov.b32 	%r150, 16;
	mov.b32 	%r151, 31;
	mov.b32 	%r152, -1;
	// begin inline asm
	shfl.sync.down.b32 %r133, %r134, %r150, %r151, %r152;
	// end inline asm
	// begin inline asm
	shfl.sync.down.b32 %r138, %r139, %r150, %r151, %r152;
	// end inline asm
	mov.b64 	{%r144, %r149}, %rd329;
	// begin inline asm
	shfl.sync.down.b32 %r143, %r144, %r150, %r151, %r152;
	// end inline asm
	// begin inline asm
	shfl.sync.down.b32 %r148, %r149, %r150, %r151, %r152;
	// end inline asm
	mov.b64 	%rd99, {%r143, %r148};
	cvt.u16.u32 	%rs77, %r133;
	setp.gt.s32 	%p56, %r48, 15;
	@%p56 bra 	$L__BB18_106;
	and.b16  	%rs157, %rs311, 255;
	setp.eq.s16 	%p57, %rs157, 0;
	and.b16  	%rs158, %rs77, 255;
	setp.eq.s16 	%p58, %rs158, 0;
	or.pred  	%p59, %p57, %p58;
	@%p59 bra 	$L__BB18_105;
	min.s64 	%rd329, %rd99, %rd329;
	mov.b16 	%rs311, 1;
	bra.uni 	$L__BB18_106;
$L__BB18_105:
	setp.eq.s16 	%p60, %rs157, 0;
	selp.b16 	%rs311, %rs77, %rs311, %p60;
	selp.b64 	%rd329, %rd99, %rd329, %p60;
$L__BB18_106:
	setp.ne.s32 	%p61, %r48, 0;
	@%p61 bra 	$L__BB18_108;
	shr.u32 	%r154, %r16, 1;
	and.b32  	%r155, %r154, 496;
	mov.u32 	%r156, _ZZN3cub18CUB_300001_SM_10006detail6reduce28DeviceReduceSingleTileKernelINS2_10policy_hubIN4cuda3std3__45tupleIJblEEEjN6thrust24THRUST_300001_SM_1000_NS8cuda_cub9__find_if7functorIS9_EEE10Policy1000EPS9_SI_iSF_S9_S9_NS7_10__identityEEEvT0_T1_T2_T3_T4_T6_E12temp_storage;
	add.s32 	%r157, %r156, %r155;
	st.shared.u8 	[%r157+8], %rs311;
	st.shared.u64 	[%r157+16], %rd329;
$L__BB18_108:
	bar.sync 	0;
	setp.ne.s32 	%p62, %r16, 0;
	@%p62 bra 	$L__BB18_110;
	ld.shared.u8 	%rs161, [_ZZN3cub18CUB_300001_SM_10006detail6reduce28DeviceReduceSingleTileKernelINS2_10policy_hubIN4cuda3std3__45tupleIJblEEEjN6thrust24THRUST_300001_SM_1000_NS8cuda_cub9__find_if7functorIS9_EEE10Policy1000EPS9_SI_iSF_S9_S9_NS7_10__identityEEEvT0_T1_T2_T3_T4_T6_E12temp_storage+24];
	ld.shared.u64 	%rd202, [_ZZN3cub18CUB_300001_SM_10006detail6reduce28DeviceReduceSingleTileKernelINS2_10policy_hubIN4cuda3std3__45tupleIJblEEEjN6thrust24THRUST_300001_SM_1000_NS8cuda_cub9__find_if7functorIS9_EEE10Policy1000EPS9_SI_iSF_S9_S9_NS7_10__identityEEEvT0_T1_T2_T3_T4_T6_E12temp_storage+32];
	and.b16  	%rs162, %rs311, 255;
	setp.eq.s16 	%p63, %rs162, 0;
	setp.eq.s16 	%p64, %rs161, 0;
	min.s64 	%rd203, %rd202, %rd329;
	selp.b16 	%rs163, %rs311, 1, %p64;
	selp.b16 	%rs164, %rs161, %rs163, %p63;
	and.b16  	%rs165, %rs164, 255;
	selp.b64 	%rd204, %rd329, %rd203, %p64;
	selp.b64 	%rd205, %rd202, %rd204, %p63;
	ld.shared.u8 	%rs166, [_ZZN3cub18CUB_300001_SM_10006detail6reduce28DeviceReduceSingleTileKernelINS2_10policy_hubIN4cuda3std3__45tupleIJblEEEjN6thrust24THRUST_300001_SM_1000_NS8cuda_cub9__find_if7functorIS9_EEE10Policy1000EPS9_SI_iSF_S9_S9_NS7_10__identityEEEvT0_T1_T2_T3_T4_T6_E12temp_storage+40];
	ld.shared.u64 	%rd206, [_ZZN3cub18CUB_300001_SM_10006detail6reduce28DeviceReduceSingleTileKernelINS2_10policy_hubIN4cuda3std3__45tupleIJblEEEjN6thrust24THRUST_300001_SM_1000_NS8cuda_cub9__find_if7functorIS9_EEE10Policy1000EPS9_SI_iSF_S9_S9_NS7_10__identityEEEvT0_T1_T2_T3_T4_T6_E12temp_storage+48];
	setp.eq.s16 	%p65, %rs165, 0;
	setp.eq.s16 	%p66, %rs166, 0;
	min.s64 	%rd207, %rd206, %rd205;
	selp.b16 	%rs167, %rs164, 1, %p66;
	selp.b16 	%rs168, %rs166, %rs167, %p65;
	and.b16  	%rs169, %rs168, 255;
	selp.b64 	%rd208, %rd205, %rd207, %p66;
	selp.b64 	%rd209, %rd206, %rd208, %p65;
	ld.shared.u8 	%rs170, [_ZZN3cub18CUB_300001_SM_10006detail6reduce28DeviceReduceSingleTileKernelINS2_10policy_hubIN4cuda3std3__45tupleIJblEEEjN6thrust24THRUST_300001_SM_1000_NS8cuda_cub9__find_if7functorIS9_EEE10Policy1000EPS9_SI_iSF_S9_S9_NS7_10__identityEEEvT0_T1_T2_T3_T4_T6_E12temp_storage+56];
	ld.shared.u64 	%rd210, [_ZZN3cub18CUB_300001_SM_10006detail6reduce28DeviceReduceSingleTileKernelINS2_10policy_hubIN4cuda3std3__45tupleIJblEEEjN6thrust24THRUST_300001_SM_1000_NS8cuda_cub9__find_if7functorIS9_EEE10Policy1000EPS9_SI_iSF_S9_S9_NS7_10__identityEEEvT0_T1_T2_T3_T4_T6_E12temp_storage+64];
	setp.eq.s16 	%p67, %rs169, 0;
	setp.eq.s16 	%p68, %rs170, 0;
	min.s64 	%rd211, %rd210, %rd209;
	selp.b16 	%rs171, %rs168, 1, %p68;
	selp.b16 	%rs172, %rs170, %rs171, %p67;
	and.b16  	%rs173, %rs172, 255;
	selp.b64 	%rd212, %rd209, %rd211, %p68;
	selp.b64 	%rd213, %rd210, %rd212, %p67;
	ld.shared.u8 	%rs174, [_ZZN3cub18CUB_300001_SM_10006detail6reduce28DeviceReduceSingleTileKernelINS2_10policy_hubIN4cuda3std3__45tupleIJblEEEjN6thrust24THRUST_300001_SM_1000_NS8cuda_cub9__find_if7functorIS9_EEE10Policy1000EPS9_SI_iSF_S9_S9_NS7_10__identityEEEvT0_T1_T2_T3_T4_T6_E12temp_storage+72];
	ld.shared.u64 	%rd214, [_ZZN3cub18CUB_300001_SM_10006detail6reduce28DeviceReduceSingleTileKernelINS2_10policy_hubIN4cuda3std3__45tupleIJblEEEjN6thrust24THRUST_300001_SM_1000_NS8cuda_cub9__find_if7functorIS9_EEE10Policy1000EPS9_SI_iSF_S9_S9_NS7_10__identityEEEvT0_T1_T2_T3_T4_T6_E12temp_storage+80];
	setp.eq.s16 	%p69, %rs173, 0;
	setp.eq.s16 	%p70, %rs174, 0;
	min.s64 	%rd215, %rd214, %rd213;
	selp.b16 	%rs175, %rs172, 1, %p70;
	selp.b16 	%rs176, %rs174, %rs175, %p69;
	and.b16  	%rs177, %rs176, 255;
	selp.b64 	%rd216, %rd213, %rd215, %p70;
	selp.b64 	%rd217, %rd214, %rd216, %p69;
	ld.shared.u8 	%rs178, [_ZZN3cub18CUB_300001_SM_10006detail6reduce28DeviceReduceSingleTileKernelINS2_10policy_hubIN4cuda3std3__45tupleIJblEEEjN6thrust24THRUST_300001_SM_1000_NS8cuda_cub9__find_if7functorIS9_EEE10Policy1000EPS9_SI_iSF_S9_S9_NS7_10__identityEEEvT0_T1_T2_T3_T4_T6_E12temp_storage+88];
	ld.shared.u64 	%rd218, [_ZZN3cub18CUB_300001_SM_10006detail6reduce28DeviceReduceSingleTileKernelINS2_10policy_hubIN4cuda3std3__45tupleIJblEEEjN6thrust24THRUST_300001_SM_1000_NS8cuda_cub9__find_if7functorIS9_EEE10Policy1000EPS9_SI_iSF_S9_S9_NS7_10__identityEEEvT0_T1_T2_T3_T4_T6_E12temp_storage+96];
	setp.eq.s16 	%p71, %rs177, 0;
	setp.eq.s16 	%p72, %rs178, 0;
	min.s64 	%rd219, %rd218, %rd217;
	selp.b16 	%rs179, %rs176, 1, %p72;
	selp.b16 	%rs180, %rs178, %rs179, %p71;
	and.b16  	%rs181, %rs180, 255;
	selp.b64 	%rd220, %rd217, %rd219, %p72;
	selp.b64 	%rd221, %rd218, %rd220, %p71;
	ld.shared.u8 	%rs182, [_ZZN3cub18CUB_300001_SM_10006detail6reduce28DeviceReduceSingleTileKernelINS2_10policy_hubIN4cuda3std3__45tupleIJblEEEjN6thrust24THRUST_300001_SM_1000_NS8cuda_cub9__find_if7functorIS9_EEE10Policy1000EPS9_SI_iSF_S9_S9_NS7_10__identityEEEvT0_T1_T2_T3_T4_T6_E12temp_storage+104];
	ld.shared.u64 	%rd222, [_ZZN3cub18CUB_300001_SM_10006detail6reduce28DeviceReduceSingleTileKernelINS2_10policy_hubIN4cuda3std3__45tupleIJblEEEjN6thrust24THRUST_300001_SM_1000_NS8cuda_cub9__find_if7functorIS9_EEE10Policy1000EPS9_SI_iSF_S9_S9_NS7_10__identityEEEvT0_T1_T2_T3_T4_T6_E12temp_storage+112];
	setp.eq.s16 	%p73, %rs181, 0;
	setp.eq.s16 	%p74, %rs182, 0;
	min.s64 	%rd223, %rd222, %rd221;
	selp.b16 	%rs183, %rs180, 1, %p74;
	selp.b16 	%rs184, %rs182, %rs183, %p73;
	and.b16  	%rs185, %rs184, 255;
	selp.b64 	%rd224, %rd221, %rd223, %p74;
	selp.b64 	%rd225, %rd222, %rd224, %p73;
	ld.shared.u8 	%rs186, [_ZZN3cub18CUB_300001_SM_10006detail6reduce28DeviceReduceSingleTileKernelINS2_10policy_hubIN4cuda3std3__45tupleIJblEEEjN6thrust24THRUST_300001_SM_1000_NS8cuda_cub9__find_if7functorIS9_EEE10Policy1000EPS9_SI_iSF_S9_S9_NS7_10__identityEEEvT0_T1_T2_T3_T4_T6_E12temp_storage+120];
	ld.shared.u64 	%rd226, [_ZZN3cub18CUB_300001_SM_10006detail6reduce28DeviceReduceSingleTileKernelINS2_10policy_hubIN4cuda3std3__45tupleIJblEEEjN6thrust24THRUST_300001_SM_1000_NS8cuda_cub9__find_if7functorIS9_EEE10Policy1000EPS9_SI_iSF_S9_S9_NS7_10__identityEEEvT0_T1_T2_T3_T4_T6_E12temp_storage+128];
	setp.eq.s16 	%p75, %rs185, 0;
	setp.eq.s16 	%p76, %rs186, 0;
	min.s64 	%rd227, %rd226, %rd225;
	selp.b16 	%rs187, %rs184, 1, %p76;
	selp.b16 	%rs311, %rs186, %rs187, %p75;
	selp.b64 	%rd228, %rd225, %rd227, %p76;
	selp.b64 	%rd329, %rd226, %rd228, %p75;
$L__BB18_110:
	mov.u32 	%r391, %tid.x;
	setp.ne.s32 	%p184, %r391, 0;
	@%p184 bra 	$L__BB18_112;
	setp.eq.s16 	%p185, %rs82, 0;
	and.b16  	%rs302, %rs311, 255;
	setp.eq.s16 	%p186, %rs302, 0;
	min.s64 	%rd319, %rd329, %rd106;
	selp.b16 	%rs303, %rs82, 1, %p186;
	selp.b16 	%rs304, %rs311, %rs303, %p185;
	selp.b64 	%rd320, %rd106, %rd319, %p186;
	selp.b64 	%rd321, %rd329, %rd320, %p185;
	st.global.u8 	[%rd1], %rs304;
	st.global.u64 	[%rd1+8], %rd321;
$L__BB18_112:
	ret;

}
	// .globl	_ZN3cub18CUB_300001_SM_10006detail6reduce28DeviceReduceSingleTileKernelINS2_10policy_hubIN4cuda3std3__45tupleIJblEEEyN6thrust24THRUST_300001_SM_1000_NS8cuda_cub9__find_if7functorIS9_EEE10Policy1000ENSB_12zip_iteratorINS8_IJNSD_26transform_input_iterator_tIbNSC_6detail35transform_pair_of_input_iterators_tIbNSB_6detail15normal_iteratorINSB_10device_ptrIKfEEEESR_NS7_8equal_toIfEEEENS7_10__not_fn_tINS7_10__identityEEEEENSB_17counting_iteratorIlNSB_11use_defaultES10_S10_EEEEEEEPS9_ySF_S9_S9_SW_EEvT0_T1_T2_T3_T4_T6_
.visible .entry _ZN3cub18CUB_300001_SM_10006detail6reduce28DeviceReduceSingleTileKernelINS2_10policy_hubIN4cuda3std3__45tupleIJblEEEyN6thrust24THRUST_300001_SM_1000_NS8cuda_cub9__find_if7functorIS9_EEE10Policy1000ENSB_12zip_iteratorINS8_IJNSD_26transform_input_iterator_tIbNSC_6detail35transform_pair_of_input_iterators_tIbNSB_6detail15normal_iteratorINSB_10device_ptrIKfEEEESR_NS7_8equal_toIfEEEENS7_10__not_fn_tINS7_10__identityEEEEENSB_17counting_iteratorIlNSB_11use_defaultES10_S10_EEEEEEEPS9_ySF_S9_S9_SW_EEvT0_T1_T2_T3_T4_T6_(
	.param .align 8 .b8 _ZN3cub18CUB_300001_SM_10006detail6reduce28DeviceReduceSingleTileKernelINS2_10policy_hubIN4cuda3std3__45tupleIJblEEEyN6thrust24THRUST_300001_SM_1000_NS8cuda_cub9__find_if7functorIS9_EEE10Policy1000ENSB_12zip_iteratorINS8_IJNSD_26transform_input_iterator_tIbNSC_6detail35transform_pair_of_input_iterators_tIbNSB_6detail15normal_iteratorINSB_10device_ptrIKfEEEESR_NS7_8equal_toIfEEEENS7_10__not_fn_tINS7_10__identityEEEEENSB_17counting_iteratorIlNSB_11use_defaultES10_S10_EEEEEEEPS9_ySF_S9_S9_SW_EEvT0_T1_T2_T3_T4_T6__param_0[40],
	.param .u64 .ptr .align 1 _ZN3cub18CUB_300001_SM_10006detail6reduce28DeviceReduceSingleTileKernelINS2_10policy_hubIN4cuda3std3__45tupleIJblEEEyN6thrust24THRUST_300001_SM_1000_NS8cuda_cub9__find_if7functorIS9_EEE10Policy1000ENSB_12zip_iteratorINS8_IJNSD_26transform_input_iterator_tIbNSC_6detail35transform_pair_of_input_iterators_tIbNSB_6detail15normal_iteratorINSB_10device_ptrIKfEEEESR_NS7_8equal_toIfEEEENS7_10__not_fn_tINS7_10__identityEEEEENSB_17counting_iteratorIlNSB_11use_defaultES10_S10_EEEEEEEPS9_ySF_S9_S9_SW_EEvT0_T1_T2_T3_T4_T6__param_1,
	.param .u64 _ZN3cub18CUB_300001_SM_10006detail6reduce28DeviceReduceSingleTileKernelINS2_10policy_hubIN4cuda3std3__45tupleIJblEEEyN6thrust24THRUST_300001_SM_1000_NS8cuda_cub9__find_if7functorIS9_EEE10Policy1000ENSB_12zip_iteratorINS8_IJNSD_26transform_input_iterator_tIbNSC_6detail35transform_pair_of_input_iterators_tIbNSB_6detail15normal_iteratorINSB_10device_ptrIKfEEEESR_NS7_8equal_toIfEEEENS7_10__not_fn_tINS7_10__identityEEEEENSB_17counting_iteratorIlNSB_11use_defaultES10_S10_EEEEEEEPS9_ySF_S9_S9_SW_EEvT0_T1_T2_T3_T4_T6__param_2,
	.param .align 1 .b8 _ZN3cub18CUB_300001_SM_10006detail6reduce28DeviceReduceSingleTileKernelINS2_10policy_hubIN4cuda3std3__45tupleIJblEEEyN6thrust24THRUST_300001_SM_1000_NS8cuda_cub9__find_if7functorIS9_EEE10Policy1000ENSB_12zip_iteratorINS8_IJNSD_26transform_input_iterator_tIbNSC_6detail35transform_pair_of_input_iterators_tIbNSB_6detail15normal_iteratorINSB_10device_ptrIKfEEEESR_NS7_8equal_toIfEEEENS7_10__not_fn_tINS7_10__identityEEEEENSB_17counting_iteratorIlNSB_11use_defaultES10_S10_EEEEEEEPS9_ySF_S9_S9_SW_EEvT0_T1_T2_T3_T4_T6__param_3[1],
	.param .align 8 .b8 _ZN3cub18CUB_300001_SM_10006detail6reduce28DeviceReduceSingleTileKernelINS2_10policy_hubIN4cuda3std3__45tupleIJblEEEyN6thrust24THRUST_300001_SM_1000_NS8cuda_cub9__find_if7functorIS9_EEE10Policy1000ENSB_12zip_iteratorINS8_IJNSD_26transform_input_iterator_tIbNSC_6detail35transform_pair_of_input_iterators_tIbNSB_6detail15normal_iteratorINSB_10device_ptrIKfEEEESR_NS7_8equal_toIfEEEENS7_10__not_fn_tINS7_10__identityEEEEENSB_17counting_iteratorIlNSB_11use_defaultES10_S10_EEEEEEEPS9_ySF_S9_S9_SW_EEvT0_T1_T2_T3_T4_T6__param_4[16],
	.param .align 1 .b8 _ZN3cub18CUB_300001_SM_10006detail6reduce28DeviceReduceSingleTileKernelINS2_10policy_hubIN4cuda3std3__45tupleIJblEEEyN6thrust24THRUST_300001_SM_1000_NS8cuda_cub9__find_if7functorIS9_EEE10Policy1000ENSB_12zip_iteratorINS8_IJNSD_26transform_input_iterator_tIbNSC_6detail35transform_pair_of_input_iterators_tIbNSB_6detail15normal_iteratorINSB_10device_ptrIKfEEEESR_NS7_8equal_toIfEEEENS7_10__not_fn_tINS7_10__identityEEEEENSB_17counting_iteratorIlNSB_11use_defaultES10_S10_EEEEEEEPS9_ySF_S9_S9_SW_EEvT0_T1_T2_T3_T4_T6__param_5[1]
)
.maxntid 256
.minnctapersm 1
{
	.reg .pred 	%p<331>;
	.reg .b16 	%rs<424>;
	.reg .b32 	%r<434>;
	.reg .b32 	%f<81>;
	.reg .b64 	%rd<450>;
	// demoted variable
	.shared .align 8 .b8 _ZZN3cub18CUB_300001_SM_10006detail6reduce28DeviceReduceSingleTileKernelINS2_10policy_hubIN4cuda3std3__45tupleIJblEEEyN6thrust24THRUST_300001_SM_1000_NS8cuda_cub9__find_if7functorIS9_EEE10Policy1000ENSB_12zip_iteratorINS8_IJNSD_26transform_input_iterator_tIbNSC_6detail35transform_pair_of_input_iterators_tIbNSB_6detail15normal_iteratorINSB_10device_ptrIKfEEEESR_NS7_8equal_toIfEEEENS7_10__not_fn_tINS7_10__identityEEEEENSB_17counting_iteratorIlNSB_11use_defaultES10_S10_EEEEEEEPS9_ySF_S9_S9_SW_EEvT0_T1_T2_T3_T4_T6_E12temp_storage[152];
	ld.param.u64 	%rd125, [_ZN3cub18CUB_300001_SM_10006detail6reduce28DeviceReduceSingleTileKernelINS2_10policy_hubIN4cuda3std3__45tupleIJblEEEyN6thrust24THRUST_300001_SM_1000_NS8cuda_cub9__find_if7functorIS9_EEE10Policy1000ENSB_12zip_iteratorINS8_IJNSD_26transform_input_iterator_tIbNSC_6detail35transform_pair_of_input_iterators_tIbNSB_6detail15normal_iteratorINSB_10device_ptrIKfEEEESR_NS7_8equal_toIfEEEENS7_10__not_fn_tINS7_10__identityEEEEENSB_17counting_iteratorIlNSB_11use_defaultES10_S10_EEEEEEEPS9_ySF_S9_S9_SW_EEvT0_T1_T2_T3_T4_T6__param_4+8];
	ld.param.u64 	%rd123, [_ZN3cub18CUB_300001_SM_10006detail6reduce28DeviceReduceSingleTileKernelINS2_10policy_hubIN4cuda3std3__45tupleIJblEEEyN6thrust24THRUST_300001_SM_1000_NS8cuda_cub9__find_if7functorIS9_EEE10Policy1000ENSB_12zip_iteratorINS8_IJNSD_26transform_input_iterator_tIbNSC_6detail35transform_pair_of_input_iterators_tIbNSB_6detail15normal_iteratorINSB_10device_ptrIKfEEEESR_NS7_8equal_toIfEEEENS7_10__not_fn_tINS7_10__identityEEEEENSB_17counting_iteratorIlNSB_11use_defaultES10_S10_EEEEEEEPS9_ySF_S9_S9_SW_EEvT0_T1_T2_T3_T4_T6__param_0+32];
	ld.param.u64 	%rd122, [_ZN3cub18CUB_300001_SM_10006detail6reduce28DeviceReduceSingleTileKernelINS2_10policy_hubIN4cuda3std3__45tupleIJblEEEyN6thrust24THRUST_300001_SM_1000_NS8cuda_cub9__find_if7functorIS9_EEE10Policy1000ENSB_12zip_iteratorINS8_IJNSD_26transform_input_iterator_tIbNSC_6detail35transform_pair_of_input_iterators_tIbNSB_6detail15normal_iteratorINSB_10device_ptrIKfEEEESR_NS7_8equal_toIfEEEENS7_10__not_fn_tINS7_10__identityEEEEENSB_17counting_iteratorIlNSB_11use_defaultES10_S10_EEEEEEEPS9_ySF_S9_S9_SW_EEvT0_T1_T2_T3_T4_T6__param_0+8];
	ld.param.u64 	%rd121, [_ZN3cub18CUB_300001_SM_10006detail6reduce28DeviceReduceSingleTileKernelINS2_10policy_hubIN4cuda3std3__45tupleIJblEEEyN6thrust24THRUST_300001_SM_1000_NS8cuda_cub9__find_if7functorIS9_EEE10Policy1000ENSB_12zip_iteratorINS8_IJNSD_26transform_input_iterator_tIbNSC_6detail35transform_pair_of_input_iterators_tIbNSB_6detail15normal_iteratorINSB_10device_ptrIKfEEEESR_NS7_8equal_toIfEEEENS7_10__not_fn_tINS7_10__identityEEEEENSB_17counting_iteratorIlNSB_11use_defaultES10_S10_EEEEEEEPS9_ySF_S9_S9_SW_EEvT0_T1_T2_T3_T4_T6__param_0];
	ld.param.u64 	%rd126, [_ZN3cub18CUB_300001_SM_10006detail6reduce28DeviceReduceSingleTileKernelINS2_10policy_hubIN4cuda3std3__45tupleIJblEEEyN6thrust24THRUST_300001_SM_1000_NS8cuda_cub9__find_if7functorIS9_EEE10Policy1000ENSB_12zip_iteratorINS8_IJNSD_26transform_input_iterator_tIbNSC_6detail35transform_pair_of_input_iterators_tIbNSB_6detail15normal_iteratorINSB_10device_ptrIKfEEEESR_NS7_8equal_toIfEEEENS7_10__not_fn_tINS7_10__identityEEEEENSB_17counting_iteratorIlNSB_11use_defaultES10_S10_EEEEEEEPS9_ySF_S9_S9_SW_EEvT0_T1_T2_T3_T4_T6__param_1];
	ld.param.u64 	%rd124, [_ZN3cub18CUB_300001_SM_10006detail6reduce28DeviceReduceSingleTileKernelINS2_10policy_hubIN4cuda3std3__45tupleIJblEEEyN6thrust24THRUST_300001_SM_1000_NS8cuda_cub9__find_if7functorIS9_EEE10Policy1000ENSB_12zip_iteratorINS8_IJNSD_26transform_input_iterator_tIbNSC_6detail35transform_pair_of_input_iterators_tIbNSB_6detail15normal_iteratorINSB_10device_ptrIKfEEEESR_NS7_8equal_toIfEEEENS7_10__not_fn_tINS7_10__identityEEEEENSB_17counting_iteratorIlNSB_11use_defaultES10_S10_EEEEEEEPS9_ySF_S9_S9_SW_EEvT0_T1_T2_T3_T4_T6__param_2];
	ld.param.u8 	%rs110, [_ZN3cub18CUB_300001_SM_10006detail6reduce28DeviceReduceSingleTileKernelINS2_10policy_hubIN4cuda3std3__45tupleIJblEEEyN6thrust24THRUST_300001_SM_1000_NS8cuda_cub9__find_if7functorIS9_EEE10Policy1000ENSB_12zip_iteratorINS8_IJNSD_26transform_input_iterator_tIbNSC_6detail35transform_pair_of_input_iterators_tIbNSB_6detail15normal_iteratorINSB_10device_ptrIKfEEEESR_NS7_8equal_toIfEEEENS7_10__not_fn_tINS7_10__identityEEEEENSB_17counting_iteratorIlNSB_11use_defaultES10_S10_EEEEEEEPS9_ySF_S9_S9_SW_EEvT0_T1_T2_T3_T4_T6__param_4];
	cvta.to.global.u64 	%rd1, %rd126;
	setp.ne.s64 	%p1, %rd124, 0;
	@%p1 bra 	$L__BB19_3;
	mov.u32 	%r422, %tid.x;
	setp.ne.s32 	%p330, %r422, 0;
	@%p330 bra 	$L__BB19_126;
	st.global.u8 	[%rd1], %rs110;
	st.global.u64 	[%rd1+8], %rd125;
	bra.uni 	$L__BB19_126;
$L__BB19_3:
	cvta.to.global.u64 	%rd2, %rd121;
	cvta.to.global.u64 	%rd3, %rd122;
	setp.gt.u64 	%p2, %rd124, 1023;
	@%p2 bra 	$L__BB19_80;
	cvt.u32.u64 	%r1, %rd124;
	mov.u32 	%r2, %tid.x;
	setp.ge.u32 	%p151, %r2, %r1;
	mov.b16 	%rs391, 0;
	mov.b64 	%rd415, 0;
	mov.u32 	%r426, %r2;
	@%p151 bra 	$L__BB19_6;
	cvt.u64.u32 	%rd272, %r2;
	mul.wide.u32 	%rd273, %r2, 4;
	add.s64 	%rd274, %rd2, %rd273;
	add.s64 	%rd275, %rd3, %rd273;
	add.s64 	%rd415, %rd123, %rd272;
	ld.global.f32 	%f49, [%rd274];
	ld.global.f32 	%f50, [%rd275];
	setp.neu.f32 	%p152, %f49, %f50;
	selp.u16 	%rs391, 1, 0, %p152;
	add.s32 	%r426, %r2, 256;
$L__BB19_6:
	setp.ge.u32 	%p153, %r426, %r1;
	@%p153 bra 	$L__BB19_18;
	not.b32 	%r184, %r426;
	add.s32 	%r5, %r184, %r1;
	shr.u32 	%r185, %r5, 8;
	add.s32 	%r6, %r185, 1;
	and.b32  	%r7, %r6, 7;
	setp.lt.u32 	%p154, %r5, 1792;
	@%p154 bra 	$L__BB19_10;
	and.b32  	%r186, %r6, 33554424;
	neg.s32 	%r424, %r186;
$L__BB19_9:
	.pragma "nounroll";
	cvt.u64.u32 	%rd277, %r426;
	mul.wide.u32 	%rd278, %r426, 4;
	add.s64 	%rd279, %rd2, %rd278;
	add.s64 	%rd280, %rd3, %rd278;
	add.s64 	%rd281, %rd123, %rd277;
	ld.global.f32 	%f51, [%rd279];
	ld.global.f32 	%f52, [%rd280];
	setp.neu.f32 	%p155, %f51, %f52;
	selp.u16 	%rs232, 1, 0, %p155;
	and.b16  	%rs233, %rs391, 255;
	setp.ne.s16 	%p157, %rs233, 0;
	and.pred  	%p158, %p157, %p155;
	min.s64 	%rd282, %rd281, %rd415;
	setp.eq.s16 	%p159, %rs233, 0;
	selp.b64 	%rd283, %rd281, %rd415, %p159;
	selp.b16 	%rs234, %rs232, %rs391, %p159;
	selp.b64 	%rd284, %rd282, %rd283, %p158;
	selp.b16 	%rs235, 1, %rs234, %p158;
	and.b16  	%rs236, %rs235, 255;
	add.s64 	%rd285, %rd281, 256;
	ld.global.f32 	%f53, [%rd279+1024];
	ld.global.f32 	%f54, [%rd280+1024];
	setp.neu.f32 	%p160, %f53, %f54;
	selp.u16 	%rs237, 1, 0, %p160;
	setp.ne.s16 	%p162, %rs236, 0;
	and.pred  	%p163, %p162, %p160;
	min.s64 	%rd286, %rd285, %rd284;
	setp.eq.s16 	%p164, %rs236, 0;
	selp.b64 	%rd287, %rd285, %rd284, %p164;
	selp.b16 	%rs238, %rs237, %rs235, %p164;
	selp.b64 	%rd288, %rd286, %rd287, %p163;
	selp.b16 	%rs239, 1, %rs238, %p163;
	and.b16  	%rs240, %rs239, 255;
	add.s64 	%rd289, %rd281, 512;
	ld.global.f32 	%f55, [%rd279+2048];
	ld.global.f32 	%f56, [%rd280+2048];
	setp.neu.f32 	%p165, %f55, %f56;
	selp.u16 	%rs241, 1, 0, %p165;
	setp.ne.s16 	%p167, %rs240, 0;
	and.pred  	%p168, %p167, %p165;
	min.s64 	%rd290, %rd289, %rd288;
	setp.eq.s16 	%p169, %rs240, 0;
	selp.b64 	%rd291, %rd289, %rd288, %p169;
	selp.b16 	%rs242, %rs241, %rs239, %p169;
	selp.b64 	%rd292, %rd290, %rd291, %p168;
	selp.b16 	%rs243, 1, %rs242, %p168;
	and.b16  	%rs244, %rs243, 255;
	add.s64 	%rd293, %rd281, 768;
	ld.global.f32 	%f57, [%rd279+3072];
	ld.global.f32 	%f58, [%rd280+3072];
	setp.neu.f32 	%p170, %f57, %f58;
	selp.u16 	%rs245, 1, 0, %p170;
	setp.ne.s16 	%p172, %rs244, 0;
	and.pred  	%p173, %p172, %p170;
	min.s64 	%rd294, %rd293, %rd292;
	setp.eq.s16 	%p174, %rs244, 0;
	selp.b64 	%rd295, %rd293, %rd292, %p174;
	selp.b16 	%rs246, %rs245, %rs243, %p174;
	selp.b64 	%rd296, %rd294, %rd295, %p173;
	selp.b16 	%rs247, 1, %rs246, %p173;
	and.b16  	%rs248, %rs247, 255;
	add.s64 	%rd297, %rd281, 1024;
	ld.global.f32 	%f59, [%rd279+4096];
	ld.global.f32 	%f60, [%rd280+4096];
	setp.neu.f32 	%p175, %f59, %f60;
	selp.u16 	%rs249, 1, 0, %p175;
	setp.ne.s16 	%p177, %rs248, 0;
	and.pred  	%p178, %p177, %p175;
	min.s64 	%rd298, %rd297, %rd296;
	setp.eq.s16 	%p179, %rs248, 0;
	selp.b64 	%rd299, %rd297, %rd296, %p179;
	selp.b16 	%rs250, %rs249, %rs247, %p179;
	selp.b64 	%rd300, %rd298, %rd299, %p178;
	selp.b16 	%rs251, 1, %rs250, %p178;
	and.b16  	%rs252, %rs251, 255;
	add.s64 	%rd301, %rd281, 1280;
	ld.global.f32 	%f61, [%rd279+5120];
	ld.global.f32 	%f62, [%rd280+5120];
	setp.neu.f32 	%p180, %f61, %f62;
	selp.u16 	%rs253, 1, 0, %p180;
	setp.ne.s16 	%p182, %rs252, 0;
	and.pred  	%p183, %p182, %p180;
	min.s64 	%rd302, %rd301, %rd300;
	setp.eq.s16 	%p184, %rs252, 0;
	selp.b64 	%rd303, %rd301, %rd300, %p184;
	selp.b16 	%rs254, %rs253, %rs251, %p184;
	selp.b64 	%rd304, %rd302, %rd303, %p183;
	selp.b16 	%rs255, 1, %rs254, %p183;
	and.b16  	%rs256, %rs255, 255;
	add.s64 	%rd305, %rd281, 1536;
	ld.global.f32 	%f63, [%rd279+6144];
	ld.global.f32 	%f64, [%rd280+6144];
	setp.neu.f32 	%p185, %f63, %f64;
	selp.u16 	%rs257, 1, 0, %p185;
	setp.ne.s16 	%p187, %rs256, 0;
	and.pred  	%p188, %p187, %p185;
	min.s64 	%rd306, %rd305, %rd304;
	setp.eq.s16 	%p189, %rs256, 0;
	selp.b64 	%rd307, %rd305, %rd304, %p189;
	selp.b16 	%rs258, %rs257, %rs255, %p189;
	selp.b64 	%rd308, %rd306, %rd307, %p188;
	selp.b16 	%rs259, 1, %rs258, %p188;
	and.b16  	%rs260, %rs259, 255;
	add.s64 	%rd309, %rd281, 1792;
	ld.global.f32 	%f65, [%rd279+7168];
	ld.global.f32 	%f66, [%rd280+7168];
	setp.neu.f32 	%p190, %f65, %f66;
	selp.u16 	%rs261, 1, 0, %p190;
	setp.ne.s16 	%p192, %rs260, 0;
	and.pred  	%p193, %p192, %p190;
	min.s64 	%rd310, %rd309, %rd308;
	setp.eq.s16 	%p194, %rs260, 0;
	selp.b64 	%rd311, %rd309, %rd308, %p194;
	selp.b16 	%rs262, %rs261, %rs259, %p194;
	selp.b64 	%rd415, %rd310, %rd311, %p193;
	selp.b16 	%rs391, 1, %rs262, %p193;
	add.s32 	%r426, %r426, 2048;
	add.s32 	%r424, %r424, 8;
	setp.ne.s32 	%p195, %r424, 0;
	@%p195 bra 	$L__BB19_9;
$L__BB19_10:
	setp.eq.s32 	%p196, %r7, 0;
	@%p196 bra 	$L__BB19_18;
	setp.lt.u32 	%p197, %r7, 4;
	@%p197 bra 	$L__BB19_13;
	cvt.u64.u32 	%rd313, %r426;
	mul.wide.u32 	%rd314, %r426, 4;
	add.s64 	%rd315, %rd2, %rd314;
	add.s64 	%rd316, %rd3, %rd314;
	add.s64 	%rd317, %rd123, %rd313;
	ld.global.f32 	%f67, [%rd315];
	ld.global.f32 	%f68, [%rd316];
	setp.neu.f32 	%p198, %f67, %f68;
	selp.u16 	%rs264, 1, 0, %p198;
	and.b16  	%rs265, %rs391, 255;
	setp.ne.s16 	%p200, %rs265, 0;
	and.pred  	%p201, %p200, %p198;
	min.s64 	%rd318, %rd317, %rd415;
	setp.eq.s16 	%p202, %rs265, 0;
	selp.b64 	%rd319, %rd317, %rd415, %p202;
	selp.b16 	%rs266, %rs264, %rs391, %p202;
	selp.b64 	%rd320, %rd318, %rd319, %p201;
	selp.b16 	%rs267, 1, %rs266, %p201;
	and.b16  	%rs268, %rs267, 255;
	add.s32 	%r187, %r426, 256;
	cvt.u64.u32 	%rd321, %r187;
	add.s64 	%rd322, %rd123, %rd321;
	ld.global.f32 	%f69, [%rd315+1024];
	ld.global.f32 	%f70, [%rd316+1024];
	setp.neu.f32 	%p203, %f69, %f70;
	selp.u16 	%rs269, 1, 0, %p203;
	setp.ne.s16 	%p205, %rs268, 0;
	and.pred  	%p206, %p205, %p203;
	min.s64 	%rd323, %rd322, %rd320;
	setp.eq.s16 	%p207, %rs268, 0;
	selp.b64 	%rd324, %rd322, %rd320, %p207;
	selp.b16 	%rs270, %rs269, %rs267, %p207;
	selp.b64 	%rd325, %rd323, %rd324, %p206;
	selp.b16 	%rs271, 1, %rs270, %p206;
	and.b16  	%rs272, %rs271, 255;
	add.s32 	%r188, %r426, 512;
	cvt.u64.u32 	%rd326, %r188;
	add.s64 	%rd327, %rd123, %rd326;
	ld.global.f32 	%f71, [%rd315+2048];
	ld.global.f32 	%f72, [%rd316+2048];
	setp.neu.f32 	%p208, %f71, %f72;
	selp.u16 	%rs273, 1, 0, %p208;
	setp.ne.s16 	%p210, %rs272, 0;
	and.pred  	%p211, %p210, %p208;
	min.s64 	%rd328, %rd327, %rd325;
	setp.eq.s16 	%p212, %rs272, 0;
	selp.b64 	%rd329, %rd327, %rd325, %p212;
	selp.b16 	%rs274, %rs273, %rs271, %p212;
	selp.b64 	%rd330, %rd328, %rd329, %p211;
	selp.b16 	%rs275, 1, %rs274, %p211;
	and.b16  	%rs276, %rs275, 255;
	add.s32 	%r189, %r426, 768;
	cvt.u64.u32 	%rd331, %r189;
	add.s64 	%rd332, %rd123, %rd331;
	ld.global.f32 	%f73, [%rd315+3072];
	ld.global.f32 	%f74, [%rd316+3072];
	setp.neu.f32 	%p213, %f73, %f74;
	selp.u16 	%rs277, 1, 0, %p213;
	setp.ne.s16 	%p215, %rs276, 0;
	and.pred  	%p216, %p215, %p213;
	min.s64 	%rd333, %rd332, %rd330;
	setp.eq.s16 	%p217, %rs276, 0;
	selp.b64 	%rd334, %rd332, %rd330, %p217;
	selp.b16 	%rs278, %rs277, %rs275, %p217;
	selp.b64 	%rd415, %rd333, %rd334, %p216;
	selp.b16 	%rs391, 1, %rs278, %p216;
	add.s32 	%r426, %r426, 1024;
$L__BB19_13:
	and.b32  	%r190, %r6, 3;
	setp.eq.s32 	%p218, %r190, 0;
	@%p218 bra 	$L__BB19_18;
	setp.eq.s32 	%p219, %r190, 1;
	@%p219 bra 	$L__BB19_16;
	cvt.u64.u32 	%rd336, %r426;
	mul.wide.u32 	%rd337, %r426, 4;
	add.s64 	%rd338, %rd2, %rd337;
	add.s64 	%rd339, %rd3, %rd337;
	add.s64 	%rd340, %rd123, %rd336;
	ld.global.f32 	%f75, [%rd338];
	ld.global.f32 	%f76, [%rd339];
	setp.neu.f32 	%p220, %f75, %f76;
	selp.u16 	%rs280, 1, 0, %p220;
	and.b16  	%rs281, %rs391, 255;
	setp.ne.s16 	%p222, %rs281, 0;
	and.pred  	%p223, %p222, %p220;
	min.s64 	%rd341, %rd340, %rd415;
	setp.eq.s16 	%p224, %rs281, 0;
	selp.b64 	%rd342, %rd340, %rd415, %p224;
	selp.b16 	%rs282, %rs280, %rs391, %p224;
	selp.b64 	%rd343, %rd341, %rd342, %p223;
	selp.b16 	%rs283, 1, %rs282, %p223;
	and.b16  	%rs284, %rs283, 255;
	add.s32 	%r191, %r426, 256;
	cvt.u64.u32 	%rd344, %r191;
	add.s64 	%rd345, %rd123, %rd344;
	ld.global.f32 	%f77, [%rd338+1024];
	ld.global.f32 	%f78, [%rd339+1024];
	setp.neu.f32 	%p225, %f77, %f78;
	selp.u16 	%rs285, 1, 0, %p225;
	setp.ne.s16 	%p227, %rs284, 0;
	and.pred  	%p228, %p227, %p225;
	min.s64 	%rd346, %rd345, %rd343;
	setp.eq.s16 	%p229, %rs284, 0;
	selp.b64 	%rd347, %rd345, %rd343, %p229;
	selp.b16 	%rs286, %rs285, %rs283, %p229;
	selp.b64 	%rd415, %rd346, %rd347, %p228;
	selp.b16 	%rs391, 1, %rs286, %p228;
	add.s32 	%r426, %r426, 512;
$L__BB19_16:
	and.b32  	%r192, %r5, 256;
	setp.ne.s32 	%p230, %r192, 0;
	@%p230 bra 	$L__BB19_18;
	cvt.u64.u32 	%rd348, %r426;
	mul.wide.u32 	%rd349, %r426, 4;
	add.s64 	%rd350, %rd2, %rd349;
	add.s64 	%rd351, %rd3, %rd349;
	add.s64 	%rd352, %rd123, %rd348;
	ld.global.f32 	%f79, [%rd350];
	ld.global.f32 	%f80, [%rd351];
	setp.neu.f32 	%p231, %f79, %f80;
	selp.u16 	%rs287, 1, 0, %p231;
	and.b16  	%rs288, %rs391, 255;
	setp.ne.s16 	%p233, %rs288, 0;
	and.pred  	%p234, %p233, %p231;
	min.s64 	%rd353, %rd352, %rd415;
	setp.eq.s16 	%p235, %rs288, 0;
	selp.b64 	%rd354, %rd352, %rd415, %p235;
	selp.b16 	%rs289, %rs287, %rs391, %p235;
	selp.b64 	%rd415, %rd353, %rd354, %p234;
	selp.b16 	%rs391, 1, %rs289, %p234;
$L__BB19_18:
	setp.lt.u64 	%p236, %rd124, 256;
	@%p236 bra 	$L__BB19_43;
	// begin inline asm
	mov.u32 %r311, %laneid;
	// end inline asm
	cvt.u32.u16 	%r332, %rs391;
	and.b32  	%r313, %r332, 255;
	mov.b32 	%r329, 1;
	mov.b32 	%r330, 31;
	mov.b32 	%r331, -1;
	// begin inline asm
	shfl.sync.down.b32 %r312, %r313, %r329, %r330, %r331;
	// end inline asm
	// begin inline asm
	shfl.sync.down.b32 %r317, %r318, %r329, %r330, %r331;
	// end inline asm
	mov.b64 	{%r323, %r328}, %rd415;
	// begin inline asm
	shfl.sync.down.b32 %r322, %r323, %r329, %r330, %r331;
	// end inline asm
	// begin inline asm
	shfl.sync.down.b32 %r327, %r328, %r329, %r330, %r331;
	// end inline asm
	mov.b64 	%rd19, {%r322, %r327};
	cvt.u16.u32 	%rs15, %r312;
	setp.gt.s32 	%p286, %r311, 30;
	@%p286 bra 	$L__BB19_23;
	and.b16  	%rs331, %rs391, 255;
	setp.eq.s16 	%p287, %rs331, 0;
	and.b16  	%rs332, %rs15, 255;
	setp.eq.s16 	%p288, %rs332, 0;
	or.pred  	%p289, %p287, %p288;
	@%p289 bra 	$L__BB19_22;
	min.s64 	%rd415, %rd19, %rd415;
	mov.b16 	%rs391, 1;
	bra.uni 	$L__BB19_23;
$L__BB19_22:
	setp.eq.s16 	%p290, %rs331, 0;
	selp.b64 	%rd415, %rd19, %rd415, %p290;
	selp.b16 	%rs391, %rs15, %rs391, %p290;
$L__BB19_23:
	cvt.u32.u16 	%r353, %rs391;
	and.b32  	%r334, %r353, 255;
	mov.b32 	%r350, 2;
	mov.b32 	%r351, 31;
	mov.b32 	%r352, -1;
	// begin inline asm
	shfl.sync.down.b32 %r333, %r334, %r350, %r351, %r352;
	// end inline asm
	// begin inline asm
	shfl.sync.down.b32 %r338, %r339, %r350, %r351, %r352;
	// end inline asm
	mov.b64 	{%r344, %r349}, %rd415;
	// begin inline asm
	shfl.sync.down.b32 %r343, %r344, %r350, %r351, %r352;
	// end inline asm
	// begin inline asm
	shfl.sync.down.b32 %r348, %r349, %r350, %r351, %r352;
	// end inline asm
	mov.b64 	%rd23, {%r343, %r348};
	cvt.u16.u32 	%rs18, %r333;
	setp.gt.s32 	%p291, %r311, 29;
	@%p291 bra 	$L__BB19_27;
	and.b16  	%rs335, %rs391, 255;
	setp.eq.s16 	%p292, %rs335, 0;
	and.b16  	%rs336, %rs18, 255;
	setp.eq.s16 	%p293, %rs336, 0;
	or.pred  	%p294, %p292, %p293;
	@%p294 bra 	$L__BB19_26;
	min.s64 	%rd415, %rd23, %rd415;
	mov.b16 	%rs391, 1;
	bra.uni 	$L__BB19_27;
$L__BB19_26:
	setp.eq.s16 	%p295, %rs335, 0;
	selp.b16 	%rs391, %rs18, %rs391, %p295;
	selp.b64 	%rd415, %rd23, %rd415, %p295;
$L__BB19_27:
	cvt.u32.u16 	%r374, %rs391;
	and.b32  	%r355, %r374, 255;
	mov.b32 	%r371, 4;
	mov.b32 	%r372, 31;
	mov.b32 	%r373, -1;
	// begin inline asm
	shfl.sync.down.b32 %r354, %r355, %r371, %r372, %r373;
	// end inline asm
	// begin inline asm
	shfl.sync.down.b32 %r359, %r360, %r371, %r372, %r373;
	// end inline asm
	mov.b64 	{%r365, %r370}, %rd415;
	// begin inline asm
	shfl.sync.down.b32 %r364, %r365, %r371, %r372, %r373;
	// end inline asm
	// begin inline asm
	shfl.sync.down.b32 %r369, %r370, %r371, %r372, %r373;
	// end inline asm
	mov.b64 	%rd27, {%r364, %r369};
	cvt.u16.u32 	%rs21, %r354;
	setp.gt.s32 	%p296, %r311, 27;
	@%p296 bra 	$L__BB19_31;
	and.b16  	%rs339, %rs391, 255;
	setp.eq.s16 	%p297, %rs339, 0;
	and.b16  	%rs340, %rs21, 255;
	setp.eq.s16 	%p298, %rs340, 0;
	or.pred  	%p299, %p297, %p298;
	@%p299 bra 	$L__BB19_30;
	min.s64 	%rd415, %rd27, %rd415;
	mov.b16 	%rs391, 1;
	bra.uni 	$L__BB19_31;
$L__BB19_30:
	setp.eq.s16 	%p300, %rs339, 0;
	selp.b16 	%rs391, %rs21, %rs391, %p300;
	selp.b64 	%rd415, %rd27, %rd415, %p300;
$L__BB19_31:
	cvt.u32.u16 	%r395, %rs391;
	and.b32  	%r376, %r395, 255;
	mov.b32 	%r392, 8;
	mov.b32 	%r393, 31;
	mov.b32 	%r394, -1;
	// begin inline asm
	shfl.sync.down.b32 %r375, %r376, %r392, %r393, %r394;
	// end inline asm
	// begin inline asm
	shfl.sync.down.b32 %r380, %r381, %r392, %r393, %r394;
	// end inline asm
	mov.b64 	{%r386, %r391}, %rd415;
	// begin inline asm
	shfl.sync.down.b32 %r385, %r386, %r392, %r393, %r394;
	// end inline asm
	// begin inline asm
	shfl.sync.down.b32 %r390, %r391, %r392, %r393, %r394;
	// end inline asm
	mov.b64 	%rd31, {%r385, %r390};
	cvt.u16.u32 	%rs24, %r375;
	setp.gt.s32 	%p301, %r311, 23;
	@%p301 bra 	$L__BB19_35;
	and.b16  	%rs343, %rs391, 255;
	setp.eq.s16 	%p302, %rs343, 0;
	and.b16  	%rs344, %rs24, 255;
	setp.eq.s16 	%p303, %rs344, 0;
	or.pred  	%p304, %p302, %p303;
	@%p304 bra 	$L__BB19_34;
	min.s64 	%rd415, %rd31, %rd415;
	mov.b16 	%rs391, 1;
	bra.uni 	$L__BB19_35;
$L__BB19_34:
	setp.eq.s16 	%p305, %rs343, 0;
	selp.b16 	%rs391, %rs24, %rs391, %p305;
	selp.b64 	%rd415, %rd31, %rd415, %p305;
$L__BB19_35:
	cvt.u32.u16 	%r416, %rs391;
	and.b32  	%r397, %r416, 255;
	mov.b32 	%r413, 16;
	mov.b32 	%r414, 31;
	mov.b32 	%r415, -1;
	// begin inline asm
	shfl.sync.down.b32 %r396, %r397, %r413, %r414, %r415;
	// end inline asm
	// begin inline asm
	shfl.sync.down.b32 %r401, %r402, %r413, %r414, %r415;
	// end inline asm
	mov.b64 	{%r407, %r412}, %rd415;
	// begin inline asm
	shfl.sync.down.b32 %r406, %r407, %r413, %r414, %r415;
	// end inline asm
	// begin inline asm
	shfl.sync.down.b32 %r411, %r412, %r413, %r414, %r415;
	// end inline asm
	mov.b64 	%rd35, {%r406, %r411};
	cvt.u16.u32 	%rs27, %r396;
	setp.gt.s32 	%p306, %r311, 15;
	@%p306 bra 	$L__BB19_39;
	and.b16  	%rs347, %rs391, 255;
	setp.eq.s16 	%p307, %rs347, 0;
	and.b16  	%rs348, %rs27, 255;
	setp.eq.s16 	%p308, %rs348, 0;
	or.pred  	%p309, %p307, %p308;
	@%p309 bra 	$L__BB19_38;
	min.s64 	%rd415, %rd35, %rd415;
	mov.b16 	%rs391, 1;
	bra.uni 	$L__BB19_39;
$L__BB19_38:
	setp.eq.s16 	%p310, %rs347, 0;
	selp.b16 	%rs391, %rs27, %rs391, %p310;
	selp.b64 	%rd415, %rd35, %rd415, %p310;
$L__BB19_39:
	setp.ne.s32 	%p311, %r311, 0;
	@%p311 bra 	$L__BB19_41;
	shr.u32 	%r417, %r2, 1;
	and.b32  	%r418, %r417, 496;
	mov.u32 	%r419, _ZZN3cub18CUB_300001_SM_10006detail6reduce28DeviceReduceSingleTileKernelINS2_10policy_hubIN4cuda3std3__45tupleIJblEEEyN6thrust24THRUST_300001_SM_1000_NS8cuda_cub9__find_if7functorIS9_EEE10Policy1000ENSB_12zip_iteratorINS8_IJNSD_26transform_input_iterator_tIbNSC_6detail35transform_pair_of_input_iterators_tIbNSB_6detail15normal_iteratorINSB_10device_ptrIKfEEEESR_NS7_8equal_toIfEEEENS7_10__not_fn_tINS7_10__identityEEEEENSB_17counting_iteratorIlNSB_11use_defaultES10_S10_EEEEEEEPS9_ySF_S9_S9_SW_EEvT0_T1_T2_T3_T4_T6_E12temp_storage;
	add.s32 	%r420, %r419, %r418;
	st.shared.u8 	[%r420+8], %rs391;
	st.shared.u64 	[%r420+16], %rd415;
$L__BB19_41:
	bar.sync 	0;
	setp.ne.s32 	%p312, %r2, 0;
	@%p312 bra 	$L__BB19_124;
	ld.shared.u8 	%rs351, [_ZZN3cub18CUB_300001_SM_10006detail6reduce28DeviceReduceSingleTileKernelINS2_10policy_hubIN4cuda3std3__45tupleIJblEEEyN6thrust24THRUST_300001_SM_1000_NS8cuda_cub9__find_if7functorIS9_EEE10Policy1000ENSB_12zip_iteratorINS8_IJNSD_26transform_input_iterator_tIbNSC_6detail35transform_pair_of_input_iterators_tIbNSB_6detail15normal_iteratorINSB_10device_ptrIKfEEEESR_NS7_8equal_toIfEEEENS7_10__not_fn_tINS7_10__identityEEEEENSB_17counting_iteratorIlNSB_11use_defaultES10_S10_EEEEEEEPS9_ySF_S9_S9_SW_EEvT0_T1_T2_T3_T4_T6_E12temp_storage+24];
	ld.shared.u64 	%rd376, [_ZZN3cub18CUB_300001_SM_10006detail6reduce28DeviceReduceSingleTileKernelINS2_10policy_hubIN4cuda3std3__45tupleIJblEEEyN6thrust24THRUST_300001_SM_1000_NS8cuda_cub9__find_if7functorIS9_EEE10Policy1000ENSB_12zip_iteratorINS8_IJNSD_26transform_input_iterator_tIbNSC_6detail35transform_pair_of_input_iterators_tIbNSB_6detail15normal_iteratorINSB_10device_ptrIKfEEEESR_NS7_8equal_toIfEEEENS7_10__not_fn_tINS7_10__identityEEEEENSB_17counting_iteratorIlNSB_11use_defaultES10_S10_EEEEEEEPS9_ySF_S9_S9_SW_EEvT0_T1_T2_T3_T4_T6_E12temp_storage+32];
	and.b16  	%rs352, %rs391, 255;
	setp.eq.s16 	%p313, %rs352, 0;
	setp.eq.s16 	%p314, %rs351, 0;
	min.s64 	%rd377, %rd376, %rd415;
	selp.b16 	%rs353, %rs391, 1, %p314;
	selp.b16 	%rs354, %rs351, %rs353, %p313;
	and.b16  	%rs355, %rs354, 255;
	selp.b64 	%rd378, %rd415, %rd377, %p314;
	selp.b64 	%rd379, %rd376, %rd378, %p313;
	ld.shared.u8 	%rs356, [_ZZN3cub18CUB_300001_SM_10006detail6reduce28DeviceReduceSingleTileKernelINS2_10policy_hubIN4cuda3std3__45tupleIJblEEEyN6thrust24THRUST_300001_SM_1000_NS8cuda_cub9__find_if7functorIS9_EEE10Policy1000ENSB_12zip_iteratorINS8_IJNSD_26transform_input_iterator_tIbNSC_6detail35transform_pair_of_input_iterators_tIbNSB_6detail15normal_iteratorINSB_10device_ptrIKfEEEESR_NS7_8equal_toIfEEEENS7_10__not_fn_tINS7_10__identityEEEEENSB_17counting_iteratorIlNSB_11use_defaultES10_S10_EEEEEEEPS9_ySF_S9_S9_SW_EEvT0_T1_T2_T3_T4_T6_E12temp_storage+40];
	ld.shared.u64 	%rd380, [_ZZN3cub18CUB_300001_SM_10006detail6reduce28DeviceReduceSingleTileKernelINS2_10policy_hubIN4cuda3std3__45tupleIJblEEEyN6thrust24THRUST_300001_SM_1000_NS8cuda_cub9__find_if7functorIS9_EEE10Policy1000ENSB_12zip_iteratorINS8_IJNSD_26transform_input_iterator_tIbNSC_6detail35transform_pair_of_input_iterators_tIbNSB_6detail15normal_iteratorINSB_10device_ptrIKfEEEESR_NS7_8equal_toIfEEEENS7_10__not_fn_tINS7_10__identityEEEEENSB_17counting_iteratorIlNSB_11use_defaultES10_S10_EEEEEEEPS9_ySF_S9_S9_SW_EEvT0_T1_T2_T3_T4_T6_E12temp_storage+48];
	setp.eq.s16 	%p315, %rs355, 0;
	setp.eq.s16 	%p316, %rs356, 0;
	min.s64 	%rd381, %rd380, %rd379;
	selp.b16 	%rs357, %rs354, 1, %p316;
	selp.b16 	%rs358, %rs356, %rs357, %p315;
	and.b16  	%rs359, %rs358, 255;
	selp.b64 	%rd382, %rd379, %rd381, %p316;
	selp.b64 	%rd383, %rd380, %rd382, %p315;
	ld.shared.u8 	%rs360, [_ZZN3cub18CUB_300001_SM_10006detail6reduce28DeviceReduceSingleTileKernelINS2_10policy_hubIN4cuda3std3__45tupleIJblEEEyN6thrust24THRUST_300001_SM_1000_NS8cuda_cub9__find_if7functorIS9_EEE10Policy1000ENSB_12zip_iteratorINS8_IJNSD_26transform_input_iterator_tIbNSC_6detail35transform_pair_of_input_iterators_tIbNSB_6detail15normal_iteratorINSB_10device_ptrIKfEEEESR_NS7_8equal_toIfEEEENS7_10__not_fn_tINS7_10__identityEEEEENSB_17counting_iteratorIlNSB_11use_defaultES10_S10_EEEEEEEPS9_ySF_S9_S9_SW_EEvT0_T1_T2_T3_T4_T6_E12temp_storage+56];
	ld.shared.u64 	%rd384, [_ZZN3cub18CUB_300001_SM_10006detail6reduce28DeviceReduceSingleTileKernelINS2_10policy_hubIN4cuda3std3__45tupleIJblEEEyN6thrust24THRUST_300001_SM_1000_NS8cuda_cub9__find_if7functorIS9_EEE10Policy1000ENSB_12zip_iteratorINS8_IJNSD_26transform_input_iterator_tIbNSC_6detail35transform_pair_of_input_iterators_tIbNSB_6detail15normal_iteratorINSB_10device_ptrIKfEEEESR_NS7_8equal_toIfEEEENS7_10__not_fn_tINS7_10__identityEEEEENSB_17counting_iteratorIlNSB_11use_defaultES10_S10_EEEEEEEPS9_ySF_S9_S9_SW_EEvT0_T1_T2_T3_T4_T6_E12temp_storage+64];
	setp.eq.s16 	%p317, %rs359, 0;
	setp.eq.s16 	%p318, %rs360, 0;
	min.s64 	%rd385, %rd384, %rd383;
	selp.b16 	%rs361, %rs358, 1, %p318;
	selp.b16 	%rs362, %rs360, %rs361, %p317;
	and.b16  	%rs363, %rs362, 255;
	selp.b64 	%rd386, %rd383, %rd385, %p318;
	selp.b64 	%rd387, %rd384, %rd386, %p317;
	ld.shared.u8 	%rs364, [_ZZN3cub18CUB_300001_SM_10006detail6reduce28DeviceReduceSingleTileKernelINS2_10policy_hubIN4cuda3std3__45tupleIJblEEEyN6thrust24THRUST_300001_SM_1000_NS8cuda_cub9__find_if7functorIS9_EEE10Policy1000ENSB_12zip_iteratorINS8_IJNSD_26transform_input_iterator_tIbNSC_6detail35transform_pair_of_input_iterators_tIbNSB_6detail15normal_iteratorINSB_10device_ptrIKfEEEESR_NS7_8equal_toIfEEEENS7_10__not_fn_tINS7_10__identityEEEEENSB_17counting_iteratorIlNSB_11use_defaultES10_S10_EEEEEEEPS9_ySF_S9_S9_SW_EEvT0_T1_T2_T3_T4_T6_E12temp_storage+72];
	ld.shared.u64 	%rd388, [_ZZN3cub18CUB_300001_SM_10006detail6reduce28DeviceReduceSingleTileKernelINS2_10policy_hubIN4cuda3std3__45tupleIJblEEEyN6thrust24THRUST_300001_SM_1000_NS8cuda_cub9__find_if7functorIS9_EEE10Policy1000ENSB_12zip_iteratorINS8_IJNSD_26transform_input_iterator_tIbNSC_6detail35transform_pair_of_input_iterators_tIbNSB_6detail15normal_iteratorINSB_10device_ptrIKfEEEESR_NS7_8equal_toIfEEEENS7_10__not_fn_tINS7_10__identityEEEEENSB_17counting_iteratorIlNSB_11use_defaultES10_S10_EEEEEEEPS9_ySF_S9_S9_SW_EEvT0_T1_T2_T3_T4_T6_E12temp_storage+80];
	setp.eq.s16 	%p319, %rs363, 0;
	setp.eq.s16 	%p320, %rs364, 0;
	min.s64 	%rd389, %rd388, %rd387;
	selp.b16 	%rs365, %rs362, 1, %p320;
	selp.b16 	%rs366, %rs364, %rs365, %p319;
	and.b16  	%rs367, %rs366, 255;
	selp.b64 	%rd390, %rd387, %rd389, %p320;
	selp.b64 	%rd391, %rd388, %rd390, %p319;
	ld.shared.u8 	%rs368, [_ZZN3cub18CUB_300001_SM_10006detail6reduce28DeviceReduceSingleTileKernelINS2_10policy_hubIN4cuda3std3__45tupleIJblEEEyN6thrust24THRUST_300001_SM_1000_NS8cuda_cub9__find_if7functorIS9_EEE10Policy1000ENSB_12zip_iteratorINS8_IJNSD_26transform_input_iterator_tIbNSC_6detail35transform_pair_of_input_iterators_tIbNSB_6detail15normal_iteratorINSB_10device_ptrIKfEEEESR_NS7_8equal_toIfEEEENS7_10__not_fn_tINS7_10__identityEEEEENSB_17counting_iteratorIlNSB_11use_defaultES10_S10_EEEEEEEPS9_ySF_S9_S9_SW_EEvT0_T1_T2_T3_T4_T6_E12temp_storage+88];
	ld.shared.u64 	%rd392, [_ZZN3cub18CUB_300001_SM_10006detail6reduce28DeviceReduceSingleTileKernelINS2_10policy_hubIN4cuda3std3__45tupleIJblEEEyN6thrust24THRUST_300001_SM_1000_NS8cuda_cub9__find_if7functorIS9_EEE10Policy1000ENSB_12zip_iteratorINS8_IJNSD_26transform_input_iterator_tIbNSC_6detail35transform_pair_of_input_iterators_tIbNSB_6detail15normal_iteratorINSB_10device_ptrIKfEEEESR_NS7_8equal_toIfEEEENS7_10__not_fn_tINS7_10__identityEEEEENSB_17counting_iteratorIlNSB_11use_defaultES10_S10_EEEEEEEPS9_ySF_S9_S9_SW_EEvT0_T1_T2_T3_T4_T6_E12temp_storage+96];
	setp.eq.s16 	%p321, %rs367, 0;
	setp.eq.s16 	%p322, %rs368, 0;
	min.s64 	%rd393, %rd392, %rd391;
	selp.b16 	%rs369, %rs366, 1, %p322;
	selp.b16 	%rs370, %rs368, %rs369, %p321;
	and.b16  	%rs371, %rs370, 255;
	selp.b64 	%rd394, %rd391, %rd393, %p322;
	selp.b64 	%rd395, %rd392, %rd394, %p321;
	ld.shared.u8 	%rs372, [_ZZN3cub18CUB_300001_SM_10006detail6reduce28DeviceReduceSingleTileKernelINS2_10policy_hubIN4cuda3std3__45tupleIJblEEEyN6thrust24THRUST_300001_SM_1000_NS8cuda_cub9__find_if7functorIS9_EEE10Policy1000ENSB_12zip_iteratorINS8_IJNSD_26transform_input_iterator_tIbNSC_6detail35transform_pair_of_input_iterators_tIbNSB_6detail15normal_iteratorINSB_10device_ptrIKfEEEESR_NS7_8equal_toIfEEEENS7_10__not_fn_tINS7_10__identityEEEEENSB_17counting_iteratorIlNSB_11use_defaultES10_S10_EEEEEEEPS9_ySF_S9_S9_SW_EEvT0_T1_T2_T3_T4_T6_E12temp_storage+104];
	ld.shared.u64 	%rd396, [_ZZN3cub18CUB_300001_SM_10006detail6reduce28DeviceReduceSingleTileKernelINS2_10policy_hubIN4cuda3std3__45tupleIJblEEEyN6thrust24THRUST_300001_SM_1000_NS8cuda_cub9__find_if7functorIS9_EEE10Policy1000ENSB_12zip_iteratorINS8_IJNSD_26transform_input_iterator_tIbNSC_6detail35transform_pair_of_input_iterators_tIbNSB_6detail15normal_iteratorINSB_10device_ptrIKfEEEESR_NS7_8equal_toIfEEEENS7_10__not_fn_tINS7_10__identityEEEEENSB_17counting_iteratorIlNSB_11use_defaultES10_S10_EEEEEEEPS9_ySF_S9_S9_SW_EEvT0_T1_T2_T3_T4_T6_E12temp_storage+112];
	setp.eq.s16 	%p323, %rs371, 0;
	setp.eq.s16 	%p324, %rs372, 0;
	min.s64 	%rd397, %rd396, %rd395;
	selp.b16 	%rs373, %rs370, 1, %p324;
	selp.b16 	%rs374, %rs372, %rs373, %p323;
	and.b16  	%rs375, %rs374, 255;
	selp.b64 	%rd398, %rd395, %rd397, %p324;
	selp.b64 	%rd399, %rd396, %rd398, %p323;
	ld.shared.u8 	%rs376, [_ZZN3cub18CUB_300001_SM_10006detail6reduce28DeviceReduceSingleTileKernelINS2_10policy_hubIN4cuda3std3__45tupleIJblEEEyN6thrust24THRUST_300001_SM_1000_NS8cuda_cub9__find_if7functorIS9_EEE10Policy1000ENSB_12zip_iteratorINS8_IJNSD_26transform_input_iterator_tIbNSC_6detail35transform_pair_of_input_iterators_tIbNSB_6detail15normal_iteratorINSB_10device_ptrIKfEEEESR_NS7_8equal_toIfEEEENS7_10__not_fn_tINS7_10__identityEEEEENSB_17counting_iteratorIlNSB_11use_defaultES10_S10_EEEEEEEPS9_ySF_S9_S9_SW_EEvT0_T1_T2_T3_T4_T6_E12temp_storage+120];
	ld.shared.u64 	%rd400, [_ZZN3cub18CUB_300001_SM_10006detail6reduce28DeviceReduceSingleTileKernelINS2_10policy_hubIN4cuda3std3__45tupleIJblEEEyN6thrust24THRUST_300001_SM_1000_NS8cuda_cub9__find_if7functorIS9_EEE10Policy1000ENSB_12zip_iteratorINS8_IJNSD_26transform_input_iterator_tIbNSC_6detail35transform_pair_of_input_iterators_tIbNSB_6detail15normal_iteratorINSB_10device_ptrIKfEEEESR_NS7_8equal_toIfEEEENS7_10__not_fn_tINS7_10__identityEEEEENSB_17counting_iteratorIlNSB_11use_defaultES10_S10_EEEEEEEPS9_ySF_S9_S9_SW_EEvT0_T1_T2_T3_T4_T6_E12temp_storage+128];
	setp.eq.s16 	%p325, %rs375, 0;
	setp.eq.s16 	%p326, %rs376, 0;
	min.s64 	%rd401, %rd400, %rd399;
	selp.b16 	%rs377, %rs374, 1, %p326;
	selp.b16 	%rs391, %rs376, %rs377, %p325;
	selp.b64 	%rd402, %rd399, %rd401, %p326;
	selp.b64 	%rd415, %rd400, %rd402, %p325;
	bra.uni 	$L__BB19_124;
$L__BB19_43:
	// begin inline asm
	mov.u32 %r193, %laneid;
	// end inline asm
	and.b32  	%r214, %r2, 992;
	add.s32 	%r215, %r214, 32;
	setp.gt.u32 	%p237, %r215, %r1;
	not.b32 	%r216, %r214;
	add.s32 	%r217, %r1, %r216;
	selp.b32 	%r212, %r217, 31, %p237;
	cvt.u32.u16 	%r218, %rs391;
	and.b32  	%r195, %r218, 255;
	mov.b32 	%r211, 1;
	mov.b32 	%r213, -1;
	// begin inline asm
	shfl.sync.down.b32 %r194, %r195, %r211, %r212, %r213;
	// end inline asm
	// begin inline asm
	shfl.sync.down.b32 %r199, %r200, %r211, %r212, %r213;
	// end inline asm
	mov.b64 	{%r205, %r210}, %rd415;
	// begin inline asm
	shfl.sync.down.b32 %r204, %r205, %r211, %r212, %r213;
	// end inline asm
	// begin inline asm
	shfl.sync.down.b32 %r209, %r210, %r211, %r212, %r213;
	// end inline asm
	mov.b64 	%rd40, {%r204, %r209};
	cvt.u16.u32 	%rs31, %r194;
	setp.ge.s32 	%p238, %r193, %r212;
	@%p238 bra 	$L__BB19_47;
	and.b16  	%rs290, %rs391, 255;
	setp.eq.s16 	%p239, %rs290, 0;
	and.b16  	%rs291, %rs31, 255;
	setp.eq.s16 	%p240, %rs291, 0;
	or.pred  	%p241, %p239, %p240;
	@%p241 bra 	$L__BB19_46;
	min.s64 	%rd415, %rd40, %rd415;
	mov.b16 	%rs391, 1;
	bra.uni 	$L__BB19_47;
$L__BB19_46:
	setp.eq.s16 	%p242, %rs290, 0;
	selp.b16 	%rs391, %rs31, %rs391, %p242;
	selp.b64 	%rd415, %rd40, %rd415, %p242;
$L__BB19_47:
	cvt.u32.u16 	%r239, %rs391;
	and.b32  	%r220, %r239, 255;
	mov.b32 	%r236, 2;
	mov.b32 	%r238, -1;
	// begin inline asm
	shfl.sync.down.b32 %r219, %r220, %r236, %r212, %r238;
	// end inline asm
	// begin inline asm
	shfl.sync.down.b32 %r224, %r225, %r236, %r212, %r238;
	// end inline asm
	mov.b64 	{%r230, %r235}, %rd415;
	// begin inline asm
	shfl.sync.down.b32 %r229, %r230, %r236, %r212, %r238;
	// end inline asm
	// begin inline asm
	shfl.sync.down.b32 %r234, %r235, %r236, %r212, %r238;
	// end inline asm
	mov.b64 	%rd44, {%r229, %r234};
	cvt.u16.u32 	%rs34, %r219;
	add.s32 	%r240, %r193, 2;
	setp.gt.s32 	%p243, %r240, %r212;
	@%p243 bra 	$L__BB19_51;
	and.b16  	%rs294, %rs391, 255;
	setp.eq.s16 	%p244, %rs294, 0;
	and.b16  	%rs295, %rs34, 255;
	setp.eq.s16 	%p245, %rs295, 0;
	or.pred  	%p246, %p244, %p245;
	@%p246 bra 	$L__BB19_50;
	min.s64 	%rd415, %rd44, %rd415;
	mov.b16 	%rs391, 1;
	bra.uni 	$L__BB19_51;
$L__BB19_50:
	setp.eq.s16 	%p247, %rs294, 0;
	selp.b16 	%rs391, %rs34, %rs391, %p247;
	selp.b64 	%rd415, %rd44, %rd415, %p247;
$L__BB19_51:
	cvt.u32.u16 	%r261, %rs391;
	and.b32  	%r242, %r261, 255;
	mov.b32 	%r258, 4;
	mov.b32 	%r260, -1;
	// begin inline asm
	shfl.sync.down.b32 %r241, %r242, %r258, %r212, %r260;
	// end inline asm
	// begin inline asm
	shfl.sync.down.b32 %r246, %r247, %r258, %r212, %r260;
	// end inline asm
	mov.b64 	{%r252, %r257}, %rd415;
	// begin inline asm
	shfl.sync.down.b32 %r251, %r252, %r258, %r212, %r260;
	// end inline asm
	// begin inline asm
	shfl.sync.down.b32 %r256, %r257, %r258, %r212, %r260;
	// end inline asm
	mov.b64 	%rd48, {%r251, %r256};
	cvt.u16.u32 	%rs37, %r241;
	add.s32 	%r262, %r193, 4;
	setp.gt.s32 	%p248, %r262, %r212;
	@%p248 bra 	$L__BB19_55;
	and.b16  	%rs298, %rs391, 255;
	setp.eq.s16 	%p249, %rs298, 0;
	and.b16  	%rs299, %rs37, 255;
	setp.eq.s16 	%p250, %rs299, 0;
	or.pred  	%p251, %p249, %p250;
	@%p251 bra 	$L__BB19_54;
	min.s64 	%rd415, %rd48, %rd415;
	mov.b16 	%rs391, 1;
	bra.uni 	$L__BB19_55;
$L__BB19_54:
	setp.eq.s16 	%p252, %rs298, 0;
	selp.b16 	%rs391, %rs37, %rs391, %p252;
	selp.b64 	%rd415, %rd48, %rd415, %p252;
$L__BB19_55:
	cvt.u32.u16 	%r283, %rs391;
	and.b32  	%r264, %r283, 255;
	mov.b32 	%r280, 8;
	mov.b32 	%r282, -1;
	// begin inline asm
	shfl.sync.down.b32 %r263, %r264, %r280, %r212, %r282;
	// end inline asm
	// begin inline asm
	shfl.sync.down.b32 %r268, %r269, %r280, %r212, %r282;
	// end inline asm
	mov.b64 	{%r274, %r279}, %rd415;
	// begin inline asm
	shfl.sync.down.b32 %r273, %r274, %r280, %r212, %r282;
	// end inline asm
	// begin inline asm
	shfl.sync.down.b32 %r278, %r279, %r280, %r212, %r282;
	// end inline asm
	mov.b64 	%rd52, {%r273, %r278};
	cvt.u16.u32 	%rs40, %r263;
	add.s32 	%r284, %r193, 8;
	setp.gt.s32 	%p253, %r284, %r212;
	@%p253 bra 	$L__BB19_59;
	and.b16  	%rs302, %rs391, 255;
	setp.eq.s16 	%p254, %rs302, 0;
	and.b16  	%rs303, %rs40, 255;
	setp.eq.s16 	%p255, %rs303, 0;
	or.pred  	%p256, %p254, %p255;
	@%p256 bra 	$L__BB19_58;
	min.s64 	%rd415, %rd52, %rd415;
	mov.b16 	%rs391, 1;
	bra.uni 	$L__BB19_59;
$L__BB19_58:
	setp.eq.s16 	%p257, %rs302, 0;
	selp.b16 	%rs391, %rs40, %rs391, %p257;
	selp.b64 	%rd415, %rd52, %rd415, %p257;
$L__BB19_59:
	cvt.u32.u16 	%r305, %rs391;
	and.b32  	%r286, %r305, 255;
	mov.b32 	%r302, 16;
	mov.b32 	%r304, -1;
	// begin inline asm
	shfl.sync.down.b32 %r285, %r286, %r302, %r212, %r304;
	// end inline asm
	// begin inline asm
	shfl.sync.down.b32 %r290, %r291, %r302, %r212, %r304;
	// end inline asm
	mov.b64 	{%r296, %r301}, %rd415;
	// begin inline asm
	shfl.sync.down.b32 %r295, %r296, %r302, %r212, %r304;
	// end inline asm
	// begin inline asm
	shfl.sync.down.b32 %r300, %r301, %r302, %r212, %r304;
	// end inline asm
	mov.b64 	%rd56, {%r295, %r300};
	cvt.u16.u32 	%rs43, %r285;
	add.s32 	%r306, %r193, 16;
	setp.gt.s32 	%p258, %r306, %r212;
	@%p258 bra 	$L__BB19_63;
	and.b16  	%rs306, %rs391, 255;
	setp.eq.s16 	%p259, %rs306, 0;
	and.b16  	%rs307, %rs43, 255;
	setp.eq.s16 	%p260, %rs307, 0;
	or.pred  	%p261, %p259, %p260;
	@%p261 bra 	$L__BB19_62;
	min.s64 	%rd415, %rd56, %rd415;
	mov.b16 	%rs391, 1;
	bra.uni 	$L__BB19_63;
$L__BB19_62:
	setp.eq.s16 	%p262, %rs306, 0;
	selp.b16 	%rs391, %rs43, %rs391, %p262;
	selp.b64 	%rd415, %rd56, %rd415, %p262;
$L__BB19_63:
	setp.ne.s32 	%p263, %r193, 0;
	@%p263 bra 	$L__BB19_65;
	shr.u32 	%r307, %r2, 1;
	and.b32  	%r308, %r307, 496;
	mov.u32 	%r309, _ZZN3cub18CUB_300001_SM_10006detail6reduce28DeviceReduceSingleTileKernelINS2_10policy_hubIN4cuda3std3__45tupleIJblEEEyN6thrust24THRUST_300001_SM_1000_NS8cuda_cub9__find_if7functorIS9_EEE10Policy1000ENSB_12zip_iteratorINS8_IJNSD_26transform_input_iterator_tIbNSC_6detail35transform_pair_of_input_iterators_tIbNSB_6detail15normal_iteratorINSB_10device_ptrIKfEEEESR_NS7_8equal_toIfEEEENS7_10__not_fn_tINS7_10__identityEEEEENSB_17counting_iteratorIlNSB_11use_defaultES10_S10_EEEEEEEPS9_ySF_S9_S9_SW_EEvT0_T1_T2_T3_T4_T6_E12temp_storage;
	add.s32 	%r310, %r309, %r308;
	st.shared.u8 	[%r310+8], %rs391;
	st.shared.u64 	[%r310+16], %rd415;
$L__BB19_65:
	bar.sync 	0;
	setp.ne.s32 	%p264, %r2, 0;
	@%p264 bra 	$L__BB19_124;
	setp.lt.u64 	%p265, %rd124, 33;
	@%p265 bra 	$L__BB19_68;
	ld.shared.u8 	%rs310, [_ZZN3cub18CUB_300001_SM_10006detail6reduce28DeviceReduceSingleTileKernelINS2_10policy_hubIN4cuda3std3__45tupleIJblEEEyN6thrust24THRUST_300001_SM_1000_NS8cuda_cub9__find_if7functorIS9_EEE10Policy1000ENSB_12zip_iteratorINS8_IJNSD_26transform_input_iterator_tIbNSC_6detail35transform_pair_of_input_iterators_tIbNSB_6detail15normal_iteratorINSB_10device_ptrIKfEEEESR_NS7_8equal_toIfEEEENS7_10__not_fn_tINS7_10__identityEEEEENSB_17counting_iteratorIlNSB_11use_defaultES10_S10_EEEEEEEPS9_ySF_S9_S9_SW_EEvT0_T1_T2_T3_T4_T6_E12temp_storage+24];
	ld.shared.u64 	%rd355, [_ZZN3cub18CUB_300001_SM_10006detail6reduce28DeviceReduceSingleTileKernelINS2_10policy_hubIN4cuda3std3__45tupleIJblEEEyN6thrust24THRUST_300001_SM_1000_NS8cuda_cub9__find_if7functorIS9_EEE10Policy1000ENSB_12zip_iteratorINS8_IJNSD_26transform_input_iterator_tIbNSC_6detail35transform_pair_of_input_iterators_tIbNSB_6detail15normal_iteratorINSB_10device_ptrIKfEEEESR_NS7_8equal_toIfEEEENS7_10__not_fn_tINS7_10__identityEEEEENSB_17counting_iteratorIlNSB_11use_defaultES10_S10_EEEEEEEPS9_ySF_S9_S9_SW_EEvT0_T1_T2_T3_T4_T6_E12temp_storage+32];
	and.b16  	%rs311, %rs391, 255;
	setp.eq.s16 	%p266, %rs311, 0;
	setp.eq.s16 	%p267, %rs310, 0;
	min.s64 	%rd356, %rd355, %rd415;
	selp.b16 	%rs312, %rs391, 1, %p267;
	selp.b16 	%rs391, %rs310, %rs312, %p266;
	selp.b64 	%rd357, %rd415, %rd356, %p267;
	selp.b64 	%rd415, %rd355, %rd357, %p266;
$L__BB19_68:
	setp.lt.u64 	%p268, %rd124, 65;
	@%p268 bra 	$L__BB19_70;
	ld.shared.u8 	%rs313, [_ZZN3cub18CUB_300001_SM_10006detail6reduce28DeviceReduceSingleTileKernelINS2_10policy_hubIN4cuda3std3__45tupleIJblEEEyN6thrust24THRUST_300001_SM_1000_NS8cuda_cub9__find_if7functorIS9_EEE10Policy1000ENSB_12zip_iteratorINS8_IJNSD_26transform_input_iterator_tIbNSC_6detail35transform_pair_of_input_iterators_tIbNSB_6detail15normal_iteratorINSB_10device_ptrIKfEEEESR_NS7_8equal_toIfEEEENS7_10__not_fn_tINS7_10__identityEEEEENSB_17counting_iteratorIlNSB_11use_defaultES10_S10_EEEEEEEPS9_ySF_S9_S9_SW_EEvT0_T1_T2_T3_T4_T6_E12temp_storage+40];
	ld.shared.u64 	%rd358, [_ZZN3cub18CUB_300001_SM_10006detail6reduce28DeviceReduceSingleTileKernelINS2_10policy_hubIN4cuda3std3__45tupleIJblEEEyN6thrust24THRUST_300001_SM_1000_NS8cuda_cub9__find_if7functorIS9_EEE10Policy1000ENSB_12zip_iteratorINS8_IJNSD_26transform_input_iterator_tIbNSC_6detail35transform_pair_of_input_iterators_tIbNSB_6detail15normal_iteratorINSB_10device_ptrIKfEEEESR_NS7_8equal_toIfEEEENS7_10__not_fn_tINS7_10__identityEEEEENSB_17counting_iteratorIlNSB_11use_defaultES10_S10_EEEEEEEPS9_ySF_S9_S9_SW_EEvT0_T1_T2_T3_T4_T6_E12temp_storage+48];
	and.b16  	%rs314, %rs391, 255;
	setp.eq.s16 	%p269, %rs314, 0;
	setp.eq.s16 	%p270, %rs313, 0;
	min.s64 	%rd359, %rd358, %rd415;
	selp.b16 	%rs315, %rs391, 1, %p270;
	selp.b16 	%rs391, %rs313, %rs315, %p269;
	selp.b64 	%rd360, %rd415, %rd359, %p270;
	selp.b64 	%rd415, %rd358, %rd360, %p269;
$L__BB19_70:
	setp.lt.u64 	%p271, %rd124, 97;
	@%p271 bra 	$L__BB19_72;
	ld.shared.u8 	%rs316, [_ZZN3cub18CUB_300001_SM_10006detail6reduce28DeviceReduceSingleTileKernelINS2_10policy_hubIN4cuda3std3__45tupleIJblEEEyN6thrust24THRUST_300001_SM_1000_NS8cuda_cub9__find_if7functorIS9_EEE10Policy1000ENSB_12zip_iteratorINS8_IJNSD_26transform_input_iterator_tIbNSC_6detail35transform_pair_of_input_iterators_tIbNSB_6detail15normal_iteratorINSB_10device_ptrIKfEEEESR_NS7_8equal_toIfEEEENS7_10__not_fn_tINS7_10__identityEEEEENSB_17counting_iteratorIlNSB_11use_defaultES10_S10_EEEEEEEPS9_ySF_S9_S9_SW_EEvT0_T1_T2_T3_T4_T6_E12temp_storage+56];
	ld.shared.u64 	%rd361, [_ZZN3cub18CUB_300001_SM_10006detail6reduce28DeviceReduceSingleTileKernelINS2_10policy_hubIN4cuda3std3__45tupleIJblEEEyN6thrust24THRUST_300001_SM_1000_NS8cuda_cub9__find_if7functorIS9_EEE10Policy1000ENSB_12zip_iteratorINS8_IJNSD_26transform_input_iterator_tIbNSC_6detail35transform_pair_of_input_iterators_tIbNSB_6detail15normal_iteratorINSB_10device_ptrIKfEEEESR_NS7_8equal_toIfEEEENS7_10__not_fn_tINS7_10__identityEEEEENSB_17counting_iteratorIlNSB_11use_defaultES10_S10_EEEEEEEPS9_ySF_S9_S9_SW_EEvT0_T1_T2_T3_T4_T6_E12temp_storage+64];
	and.b16  	%rs317, %rs391, 255;
	setp.eq.s16 	%p272, %rs317, 0;
	setp.eq.s16 	%p273, %rs316, 0;
	min.s64 	%rd362, %rd361, %rd415;
	selp.b16 	%rs318, %rs391, 1, %p273;
	selp.b16 	%rs391, %rs316, %rs318, %p272;
	selp.b64 	%rd363, %rd415, %rd362, %p273;
	selp.b64 	%rd415, %rd361, %rd363, %p272;
$L__BB19_72:
	setp.lt.u64 	%p274, %rd124, 129;
	@%p274 bra 	$L__BB19_74;
	ld.shared.u8 	%rs319, [_ZZN3cub18CUB_300001_SM_10006detail6reduce28DeviceReduceSingleTileKernelINS2_10policy_hubIN4cuda3std3__45tupleIJblEEEyN6thrust24THRUST_300001_SM_1000_NS8cuda_cub9__find_if7functorIS9_EEE10Policy1000ENSB_12zip_iteratorINS8_IJNSD_26transform_input_iterator_tIbNSC_6detail35transform_pair_of_input_iterators_tIbNSB_6detail15normal_iteratorINSB_10device_ptrIKfEEEESR_NS7_8equal_toIfEEEENS7_10__not_fn_tINS7_10__identityEEEEENSB_17counting_iteratorIlNSB_11use_defaultES10_S10_EEEEEEEPS9_ySF_S9_S9_SW_EEvT0_T1_T2_T3_T4_T6_E12temp_storage+72];
	ld.shared.u64 	%rd364, [_ZZN3cub18CUB_300001_SM_10006detail6reduce28DeviceReduceSingleTileKernelINS2_10policy_hubIN4cuda3std3__45tupleIJblEEEyN6thrust24THRUST_300001_SM_1000_NS8cuda_cub9__find_if7functorIS9_EEE10Policy1000ENSB_12zip_iteratorINS8_IJNSD_26transform_input_iterator_tIbNSC_6detail35transform_pair_of_input_iterators_tIbNSB_6detail15normal_iteratorINSB_10device_ptrIKfEEEESR_NS7_8equal_toIfEEEENS7_10__not_fn_tINS7_10__identityEEEEENSB_17counting_iteratorIlNSB_11use_defaultES10_S10_EEEEEEEPS9_ySF_S9_S9_SW_EEvT0_T1_T2_T3_T4_T6_E12temp_storage+80];
	and.b16  	%rs320, %rs391, 255;
	setp.eq.s16 	%p275, %rs320, 0;
	setp.eq.s16 	%p276, %rs319, 0;
	min.s64 	%rd365, %rd364, %rd415;
	selp.b16 	%rs321, %rs391, 1, %p276;
	selp.b16 	%rs391, %rs319, %rs321, %p275;
	selp.b64 	%rd366, %rd415, %rd365, %p276;
	selp.b64 	%rd415, %rd364, %rd366, %p275;
$L__BB19_74:
	setp.lt.u64 	%p277, %rd124, 161;
	@%p277 bra 	$L__BB19_76;
	ld.shared.u8 	%rs322, [_ZZN3cub18CUB_300001_SM_10006detail6reduce28DeviceReduceSingleTileKernelINS2_10policy_hubIN4cuda3std3__45tupleIJblEEEyN6thrust24THRUST_300001_SM_1000_NS8cuda_cub9__find_if7functorIS9_EEE10Policy1000ENSB_12zip_iteratorINS8_IJNSD_26transform_input_iterator_tIbNSC_6detail35transform_pair_of_input_iterators_tIbNSB_6detail15normal_iteratorINSB_10device_ptrIKfEEEESR_NS7_8equal_toIfEEEENS7_10__not_fn_tINS7_10__identityEEEEENSB_17counting_iteratorIlNSB_11use_defaultES10_S10_EEEEEEEPS9_ySF_S9_S9_SW_EEvT0_T1_T2_T3_T4_T6_E12temp_storage+88];
	ld.shared.u64 	%rd367, [_ZZN3cub18CUB_300001_SM_10006detail6reduce28DeviceReduceSingleTileKernelINS2_10policy_hubIN4cuda3std3__45tupleIJblEEEyN6thrust24THRUST_300001_SM_1000_NS8cuda_cub9__find_if7functorIS9_EEE10Policy1000ENSB_12zip_iteratorINS8_IJNSD_26transform_input_iterator_tIbNSC_6detail35transform_pair_of_input_iterators_tIbNSB_6detail15normal_iteratorINSB_10device_ptrIKfEEEESR_NS7_8equal_toIfEEEENS7_10__not_fn_tINS7_10__identityEEEEENSB_17counting_iteratorIlNSB_11use_defaultES10_S10_EEEEEEEPS9_ySF_S9_S9_SW_EEvT0_T1_T2_T3_T4_T6_E12temp_storage+96];
	and.b16  	%rs323, %rs391, 255;
	setp.eq.s16 	%p278, %rs323, 0;
	setp.eq.s16 	%p279, %rs322, 0;
	min.s64 	%rd368, %rd367, %rd415;
	selp.b16 	%rs324, %rs391, 1, %p279;
	selp.b16 	%rs391, %rs322, %rs324, %p278;
	selp.b64 	%rd369, %rd415, %rd368, %p279;
	selp.b64 	%rd415, %rd367, %rd369, %p278;
$L__BB19_76:
	setp.lt.u64 	%p280, %rd124, 193;
	@%p280 bra 	$L__BB19_78;
	ld.shared.u8 	%rs325, [_ZZN3cub18CUB_300001_SM_10006detail6reduce28DeviceReduceSingleTileKernelINS2_10policy_hubIN4cuda3std3__45tupleIJblEEEyN6thrust24THRUST_300001_SM_1000_NS8cuda_cub9__find_if7functorIS9_EEE10Policy1000ENSB_12zip_iteratorINS8_IJNSD_26transform_input_iterator_tIbNSC_6detail35transform_pair_of_input_iterators_tIbNSB_6detail15normal_iteratorINSB_10device_ptrIKfEEEESR_NS7_8equal_toIfEEEENS7_10__not_fn_tINS7_10__identityEEEEENSB_17counting_iteratorIlNSB_11use_defaultES10_S10_EEEEEEEPS9_ySF_S9_S9_SW_EEvT0_T1_T2_T3_T4_T6_E12temp_storage+104];
	ld.shared.u64 	%rd370, [_ZZN3cub18CUB_300001_SM_10006detail6reduce28DeviceReduceSingleTileKernelINS2_10policy_hubIN4cuda3std3__45tupleIJblEEEyN6thrust24THRUST_300001_SM_1000_NS8cuda_cub9__find_if7functorIS9_EEE10Policy1000ENSB_12zip_iteratorINS8_IJNSD_26transform_input_iterator_tIbNSC_6detail35transform_pair_of_input_iterators_tIbNSB_6detail15normal_iteratorINSB_10device_ptrIKfEEEESR_NS7_8equal_toIfEEEENS7_10__not_fn_tINS7_10__identityEEEEENSB_17counting_iteratorIlNSB_11use_defaultES10_S10_EEEEEEEPS9_ySF_S9_S9_SW_EEvT0_T1_T2_T3_T4_T6_E12temp_storage+112];
	and.b16  	%rs326, %rs391, 255;
	setp.eq.s16 	%p281, %rs326, 0;
	setp.eq.s16 	%p282, %rs325, 0;
	min.s64 	%rd371, %rd370, %rd415;
	selp.b16 	%rs327, %rs391, 1, %p282;
	selp.b16 	%rs391, %rs325, %rs327, %p281;
	selp.b64 	%rd372, %rd415, %rd371, %p282;
	selp.b64 	%rd415, %rd370, %rd372, %p281;
$L__BB19_78:
	setp.lt.u64 	%p283, %rd124, 225;
	@%p283 bra 	$L__BB19_124;
	ld.shared.u8 	%rs328, [_ZZN3cub18CUB_300001_SM_10006detail6reduce28DeviceReduceSingleTileKernelINS2_10policy_hubIN4cuda3std3__45tupleIJblEEEyN6thrust24THRUST_300001_SM_1000_NS8cuda_cub9__find_if7functorIS9_EEE10Policy1000ENSB_12zip_iteratorINS8_IJNSD_26transform_input_iterator_tIbNSC_6detail35transform_pair_of_input_iterators_tIbNSB_6detail15normal_iteratorINSB_10device_ptrIKfEEEESR_NS7_8equal_toIfEEEENS7_10__not_fn_tINS7_10__identityEEEEENSB_17counting_iteratorIlNSB_11use_defaultES10_S10_EEEEEEEPS9_ySF_S9_S9_SW_EEvT0_T1_T2_T3_T4_T6_E12temp_storage+120];
	ld.shared.u64 	%rd373, [_ZZN3cub18CUB_300001_SM_10006detail6reduce28DeviceReduceSingleTileKernelINS2_10policy_hubIN4cuda3std3__45tupleIJblEEEyN6thrust24THRUST_300001_SM_1000_NS8cuda_cub9__find_if7functorIS9_EEE10Policy1000ENSB_12zip_iteratorINS8_IJNSD_26transform_input_iterator_tIbNSC_6detail35transform_pair_of_input_iterators_tIbNSB_6detail15normal_iteratorINSB_10device_ptrIKfEEEESR_NS7_8equal_toIfEEEENS7_10__not_fn_tINS7_10__identityEEEEENSB_17counting_iteratorIlNSB_11use_defaultES10_S10_EEEEEEEPS9_ySF_S9_S9_SW_EEvT0_T1_T2_T3_T4_T6_E12temp_storage+128];
	and.b16  	%rs329, %rs391, 255;
	setp.eq.s16 	%p284, %rs329, 0;
	setp.eq.s16 	%p285, %rs328, 0;
	min.s64 	%rd374, %rd373, %rd415;
	selp.b16 	%rs330, %rs391, 1, %p285;
	selp.b16 	%rs391, %rs328, %rs330, %p284;
	selp.b64 	%rd375, %rd415, %rd374, %p285;
	selp.b64 	%rd415, %rd373, %rd375, %p284;
	bra.uni 	$L__BB19_124;
$L__BB19_80:
	mov.u32 	%r21, %tid.x;
	cvt.u64.u32 	%rd73, %r21;
	mul.wide.u32 	%rd128, %r21, 4;
	add.s64 	%rd74, %rd2, %rd128;
	add.s64 	%rd75, %rd3, %rd128;
	ld.global.f32 	%f9, [%rd74];
	ld.global.f32 	%f10, [%rd75];
	setp.eq.f32 	%p3, %f9, %f10;
	add.s32 	%r56, %r21, 256;
	cvt.u64.u32 	%rd129, %r56;
	ld.global.f32 	%f11, [%rd74+1024];
	ld.global.f32 	%f13, [%rd75+1024];
	setp.eq.f32 	%p4, %f11, %f13;
	add.s32 	%r57, %r21, 512;
	cvt.u64.u32 	%rd130, %r57;
	add.s64 	%rd131, %rd123, %rd130;
	ld.global.f32 	%f15, [%rd74+2048];
	ld.global.f32 	%f16, [%rd75+2048];
	setp.eq.f32 	%p5, %f15, %f16;
	add.s64 	%rd132, %rd131, 256;
	ld.global.f32 	%f17, [%rd74+3072];
	ld.global.f32 	%f18, [%rd75+3072];
	setp.neu.f32 	%p7, %f17, %f18;
	and.pred  	%p9, %p3, %p4;
	selp.b64 	%rd133, %rd129, %rd73, %p3;
	add.s64 	%rd134, %rd123, %rd133;
	min.s64 	%rd135, %rd131, %rd134;
	and.pred  	%p10, %p9, %p5;
	selp.b64 	%rd136, %rd134, %rd135, %p5;
	selp.b64 	%rd137, %rd131, %rd136, %p9;
	min.s64 	%rd138, %rd132, %rd137;
	not.pred 	%p11, %p10;
	or.pred  	%p12, %p11, %p7;
	selp.u16 	%rs391, 1, 0, %p12;
	selp.b64 	%rd139, %rd138, %rd137, %p7;
	selp.b64 	%rd415, %rd132, %rd139, %p10;
	add.s64 	%rd77, %rd124, -1024;
	setp.lt.u64 	%p13, %rd77, 1024;
	mov.b64 	%rd435, 1024;
	@%p13 bra 	$L__BB19_88;
	mov.b64 	%rd435, 1024;
$L__BB19_82:
	add.s64 	%rd141, %rd435, %rd73;
	shl.b64 	%rd142, %rd435, 2;
	add.s64 	%rd143, %rd74, %rd142;
	add.s64 	%rd144, %rd75, %rd142;
	add.s64 	%rd80, %rd141, %rd123;
	ld.global.f32 	%f1, [%rd143];
	ld.global.f32 	%f2, [%rd144];
	ld.global.f32 	%f3, [%rd143+1024];
	ld.global.f32 	%f4, [%rd144+1024];
	ld.global.f32 	%f5, [%rd143+2048];
	ld.global.f32 	%f6, [%rd144+2048];
	ld.global.f32 	%f7, [%rd143+3072];
	ld.global.f32 	%f8, [%rd144+3072];
	and.b16  	%rs111, %rs391, 255;
	setp.eq.s16 	%p14, %rs111, 0;
	@%p14 bra 	$L__BB19_85;
	setp.eq.f32 	%p15, %f1, %f2;
	@%p15 bra 	$L__BB19_86;
	min.s64 	%rd415, %rd80, %rd415;
	mov.b16 	%rs391, 1;
	bra.uni 	$L__BB19_86;
$L__BB19_85:
	setp.neu.f32 	%p16, %f1, %f2;
	selp.u16 	%rs391, 1, 0, %p16;
	mov.u64 	%rd415, %rd80;
$L__BB19_86:
	add.s64 	%rd145, %rd80, 256;
	add.s64 	%rd146, %rd80, 512;
	add.s64 	%rd147, %rd80, 768;
	setp.neu.f32 	%p17, %f7, %f8;
	setp.neu.f32 	%p18, %f5, %f6;
	setp.neu.f32 	%p19, %f3, %f4;
	and.b16  	%rs113, %rs391, 255;
	setp.eq.s16 	%p20, %rs113, 0;
	min.s64 	%rd148, %rd145, %rd415;
	selp.b16 	%rs114, 1, %rs391, %p19;
	selp.u16 	%rs115, 1, 0, %p19;
	selp.b16 	%rs116, %rs115, %rs114, %p20;
	and.b16  	%rs117, %rs116, 255;
	selp.b64 	%rd149, %rd148, %rd415, %p19;
	selp.b64 	%rd150, %rd145, %rd149, %p20;
	setp.eq.s16 	%p21, %rs117, 0;
	min.s64 	%rd151, %rd146, %rd150;
	selp.b16 	%rs118, 1, %rs116, %p18;
	selp.u16 	%rs119, 1, 0, %p18;
	selp.b16 	%rs120, %rs119, %rs118, %p21;
	and.b16  	%rs121, %rs120, 255;
	selp.b64 	%rd152, %rd151, %rd150, %p18;
	selp.b64 	%rd153, %rd146, %rd152, %p21;
	setp.eq.s16 	%p22, %rs121, 0;
	min.s64 	%rd154, %rd147, %rd153;
	selp.b16 	%rs122, 1, %rs120, %p17;
	selp.u16 	%rs123, 1, 0, %p17;
	selp.b16 	%rs391, %rs123, %rs122, %p22;
	selp.b64 	%rd155, %rd154, %rd153, %p17;
	selp.b64 	%rd415, %rd147, %rd155, %p22;
	sub.s64 	%rd156, %rd124, %rd435;
	setp.lt.u64 	%p23, %rd156, 1024;
	@%p23 bra 	$L__BB19_100;
	add.s64 	%rd435, %rd435, 1024;
	setp.le.u64 	%p24, %rd435, %rd77;
	@%p24 bra 	$L__BB19_82;
$L__BB19_88:
	setp.le.u64 	%p25, %rd124, %rd435;
	cvt.u32.u64 	%r58, %rd435;
	cvt.u32.u64 	%r59, %rd124;
	sub.s32 	%r60, %r59, %r58;
	setp.ge.s32 	%p26, %r21, %r60;
	or.pred  	%p27, %p25, %p26;
	@%p27 bra 	$L__BB19_100;
	not.b32 	%r63, %r21;
	add.s32 	%r64, %r63, %r59;
	sub.s32 	%r22, %r64, %r58;
	shr.u32 	%r66, %r22, 8;
	add.s32 	%r23, %r66, 1;
	and.b32  	%r24, %r23, 7;
	setp.lt.u32 	%p28, %r22, 1792;
	mov.u32 	%r431, %r21;
	@%p28 bra 	$L__BB19_92;
	and.b32  	%r67, %r23, 33554424;
	neg.s32 	%r429, %r67;
	mov.u32 	%r431, %r21;
$L__BB19_91:
	.pragma "nounroll";
	cvt.u64.u32 	%rd158, %r431;
	add.s64 	%rd159, %rd435, %rd158;
	shl.b64 	%rd160, %rd159, 2;
	add.s64 	%rd161, %rd2, %rd160;
	add.s64 	%rd162, %rd3, %rd160;
	add.s64 	%rd163, %rd159, %rd123;
	ld.global.f32 	%f19, [%rd161];
	ld.global.f32 	%f20, [%rd162];
	setp.neu.f32 	%p29, %f19, %f20;
	selp.u16 	%rs125, 1, 0, %p29;
	and.b16  	%rs126, %rs391, 255;
	setp.ne.s16 	%p31, %rs126, 0;
	and.pred  	%p32, %p31, %p29;
	min.s64 	%rd164, %rd163, %rd415;
	setp.eq.s16 	%p33, %rs126, 0;
	selp.b16 	%rs127, %rs125, %rs391, %p33;
	selp.b64 	%rd165, %rd163, %rd415, %p33;
	selp.b16 	%rs128, 1, %rs127, %p32;
	and.b16  	%rs129, %rs128, 255;
	selp.b64 	%rd166, %rd164, %rd165, %p32;
	add.s64 	%rd167, %rd163, 256;
	ld.global.f32 	%f21, [%rd161+1024];
	ld.global.f32 	%f22, [%rd162+1024];
	setp.neu.f32 	%p34, %f21, %f22;
	selp.u16 	%rs130, 1, 0, %p34;
	setp.ne.s16 	%p36, %rs129, 0;
	and.pred  	%p37, %p36, %p34;
	min.s64 	%rd168, %rd167, %rd166;
	setp.eq.s16 	%p38, %rs129, 0;
	selp.b16 	%rs131, %rs130, %rs128, %p38;
	selp.b64 	%rd169, %rd167, %rd166, %p38;
	selp.b16 	%rs132, 1, %rs131, %p37;
	and.b16  	%rs133, %rs132, 255;
	selp.b64 	%rd170, %rd168, %rd169, %p37;
	add.s64 	%rd171, %rd163, 512;
	ld.global.f32 	%f23, [%rd161+2048];
	ld.global.f32 	%f24, [%rd162+2048];
	setp.neu.f32 	%p39, %f23, %f24;
	selp.u16 	%rs134, 1, 0, %p39;
	setp.ne.s16 	%p41, %rs133, 0;
	and.pred  	%p42, %p41, %p39;
	min.s64 	%rd172, %rd171, %rd170;
	setp.eq.s16 	%p43, %rs133, 0;
	selp.b16 	%rs135, %rs134, %rs132, %p43;
	selp.b64 	%rd173, %rd171, %rd170, %p43;
	selp.b16 	%rs136, 1, %rs135, %p42;
	and.b16  	%rs137, %rs136, 255;
	selp.b64 	%rd174, %rd172, %rd173, %p42;
	add.s64 	%rd175, %rd163, 768;
	ld.global.f32 	%f25, [%rd161+3072];
	ld.global.f32 	%f26, [%rd162+3072];
	setp.neu.f32 	%p44, %f25, %f26;
	selp.u16 	%rs138, 1, 0, %p44;
	setp.ne.s16 	%p46, %rs137, 0;
	and.pred  	%p47, %p46, %p44;
	min.s64 	%rd176, %rd175, %rd174;
	setp.eq.s16 	%p48, %rs137, 0;
	selp.b16 	%rs139, %rs138, %rs136, %p48;
	selp.b64 	%rd177, %rd175, %rd174, %p48;
	selp.b16 	%rs140, 1, %rs139, %p47;
	and.b16  	%rs141, %rs140, 255;
	selp.b64 	%rd178, %rd176, %rd177, %p47;
	add.s64 	%rd179, %rd163, 1024;
	ld.global.f32 	%f27, [%rd161+4096];
	ld.global.f32 	%f28, [%rd162+4096];
	setp.neu.f32 	%p49, %f27, %f28;
	selp.u16 	%rs142, 1, 0, %p49;
	setp.ne.s16 	%p51, %rs141, 0;
	and.pred  	%p52, %p51, %p49;
	min.s64 	%rd180, %rd179, %rd178;
	setp.eq.s16 	%p53, %rs141, 0;
	selp.b16 	%rs143, %rs142, %rs140, %p53;
	selp.b64 	%rd181, %rd179, %rd178, %p53;
	selp.b16 	%rs144, 1, %rs143, %p52;
	and.b16  	%rs145, %rs144, 255;
	selp.b64 	%rd182, %rd180, %rd181, %p52;
	add.s64 	%rd183, %rd163, 1280;
	ld.global.f32 	%f29, [%rd161+5120];
	ld.global.f32 	%f30, [%rd162+5120];
	setp.neu.f32 	%p54, %f29, %f30;
	selp.u16 	%rs146, 1, 0, %p54;
	setp.ne.s16 	%p56, %rs145, 0;
	and.pred  	%p57, %p56, %p54;
	min.s64 	%rd184, %rd183, %rd182;
	setp.eq.s16 	%p58, %rs145, 0;
	selp.b16 	%rs147, %rs146, %rs144, %p58;
	selp.b64 	%rd185, %rd183, %rd182, %p58;
	selp.b16 	%rs148, 1, %rs147, %p57;
	and.b16  	%rs149, %rs148, 255;
	selp.b64 	%rd186, %rd184, %rd185, %p57;
	add.s64 	%rd187, %rd163, 1536;
	ld.global.f32 	%f31, [%rd161+6144];
	ld.global.f32 	%f32, [%rd162+6144];
	setp.neu.f32 	%p59, %f31, %f32;
	selp.u16 	%rs150, 1, 0, %p59;
	setp.ne.s16 	%p61, %rs149, 0;
	and.pred  	%p62, %p61, %p59;
	min.s64 	%rd188, %rd187, %rd186;
	setp.eq.s16 	%p63, %rs149, 0;
	selp.b16 	%rs151, %rs150, %rs148, %p63;
	selp.b64 	%rd189, %rd187, %rd186, %p63;
	selp.b16 	%rs152, 1, %rs151, %p62;
	and.b16  	%rs153, %rs152, 255;
	selp.b64 	%rd190, %rd188, %rd189, %p62;
	add.s64 	%rd191, %rd163, 1792;
	ld.global.f32 	%f33, [%rd161+7168];
	ld.global.f32 	%f34, [%rd162+7168];
	setp.neu.f32 	%p64, %f33, %f34;
	selp.u16 	%rs154, 1, 0, %p64;
	setp.ne.s16 	%p66, %rs153, 0;
	and.pred  	%p67, %p66, %p64;
	min.s64 	%rd192, %rd191, %rd190;
	setp.eq.s16 	%p68, %rs153, 0;
	selp.b16 	%rs155, %rs154, %rs152, %p68;
	selp.b64 	%rd193, %rd191, %rd190, %p68;
	selp.b16 	%rs391, 1, %rs155, %p67;
	selp.b64 	%rd415, %rd192, %rd193, %p67;
	add.s32 	%r431, %r431, 2048;
	add.s32 	%r429, %r429, 8;
	setp.ne.s32 	%p69, %r429, 0;
	@%p69 bra 	$L__BB19_91;
$L__BB19_92:
	setp.eq.s32 	%p70, %r24, 0;
	@%p70 bra 	$L__BB19_100;
	setp.lt.u32 	%p71, %r24, 4;
	@%p71 bra 	$L__BB19_95;
	cvt.u64.u32 	%rd195, %r431;
	add.s64 	%rd196, %rd435, %rd195;
	shl.b64 	%rd197, %rd196, 2;
	add.s64 	%rd198, %rd2, %rd197;
	add.s64 	%rd199, %rd3, %rd197;
	add.s64 	%rd200, %rd196, %rd123;
	ld.global.f32 	%f35, [%rd198];
	ld.global.f32 	%f36, [%rd199];
	setp.neu.f32 	%p72, %f35, %f36;
	selp.u16 	%rs157, 1, 0, %p72;
	and.b16  	%rs158, %rs391, 255;
	setp.ne.s16 	%p74, %rs158, 0;
	and.pred  	%p75, %p74, %p72;
	min.s64 	%rd201, %rd200, %rd415;
	setp.eq.s16 	%p76, %rs158, 0;
	selp.b16 	%rs159, %rs157, %rs391, %p76;
	selp.b64 	%rd202, %rd200, %rd415, %p76;
	selp.b16 	%rs160, 1, %rs159, %p75;
	and.b16  	%rs161, %rs160, 255;
	selp.b64 	%rd203, %rd201, %rd202, %p75;
	add.s32 	%r68, %r431, 256;
	cvt.u64.u32 	%rd204, %r68;
	add.s64 	%rd205, %rd435, %rd204;
	add.s64 	%rd206, %rd205, %rd123;
	ld.global.f32 	%f37, [%rd198+1024];
	ld.global.f32 	%f38, [%rd199+1024];
	setp.neu.f32 	%p77, %f37, %f38;
	selp.u16 	%rs162, 1, 0, %p77;
	setp.ne.s16 	%p79, %rs161, 0;
	and.pred  	%p80, %p79, %p77;
	min.s64 	%rd207, %rd206, %rd203;
	setp.eq.s16 	%p81, %rs161, 0;
	selp.b16 	%rs163, %rs162, %rs160, %p81;
	selp.b64 	%rd208, %rd206, %rd203, %p81;
	selp.b16 	%rs164, 1, %rs163, %p80;
	and.b16  	%rs165, %rs164, 255;
	selp.b64 	%rd209, %rd207, %rd208, %p80;
	add.s32 	%r69, %r431, 512;
	cvt.u64.u32 	%rd210, %r69;
	add.s64 	%rd211, %rd435, %rd210;
	add.s64 	%rd212, %rd211, %rd123;
	ld.global.f32 	%f39, [%rd198+2048];
	ld.global.f32 	%f40, [%rd199+2048];
	setp.neu.f32 	%p82, %f39, %f40;
	selp.u16 	%rs166, 1, 0, %p82;
	setp.ne.s16 	%p84, %rs165, 0;
	and.pred  	%p85, %p84, %p82;
	min.s64 	%rd213, %rd212, %rd209;
	setp.eq.s16 	%p86, %rs165, 0;
	selp.b16 	%rs167, %rs166, %rs164, %p86;
	selp.b64 	%rd214, %rd212, %rd209, %p86;
	selp.b16 	%rs168, 1, %rs167, %p85;
	and.b16  	%rs169, %rs168, 255;
	selp.b64 	%rd215, %rd213, %rd214, %p85;
	add.s32 	%r70, %r431, 768;
	cvt.u64.u32 	%rd216, %r70;
	add.s64 	%rd217, %rd435, %rd216;
	add.s64 	%rd218, %rd217, %rd123;
	ld.global.f32 	%f41, [%rd198+3072];
	ld.global.f32 	%f42, [%rd199+3072];
	setp.neu.f32 	%p87, %f41, %f42;
	selp.u16 	%rs170, 1, 0, %p87;
	setp.ne.s16 	%p89, %rs169, 0;
	and.pred  	%p90, %p89, %p87;
	min.s64 	%rd219, %rd218, %rd215;
	setp.eq.s16 	%p91, %rs169, 0;
	selp.b16 	%rs171, %rs170, %rs168, %p91;
	selp.b64 	%rd220, %rd218, %rd215, %p91;
	selp.b16 	%rs391, 1, %rs171, %p90;
	selp.b64 	%rd415, %rd219, %rd220, %p90;
	add.s32 	%r431, %r431, 1024;
$L__BB19_95:
	and.b32  	%r71, %r23, 3;
	setp.eq.s32 	%p92, %r71, 0;
	@%p92 bra 	$L__BB19_100;
	setp.eq.s32 	%p93, %r71, 1;
	@%p93 bra 	$L__BB19_98;
	cvt.u64.u32 	%rd222, %r431;
	add.s64 	%rd223, %rd435, %rd222;
	shl.b64 	%rd224, %rd223, 2;
	add.s64 	%rd225, %rd2, %rd224;
	add.s64 	%rd226, %rd3, %rd224;
	add.s64 	%rd227, %rd223, %rd123;
	ld.global.f32 	%f43, [%rd225];
	ld.global.f32 	%f44, [%rd226];
	setp.neu.f32 	%p94, %f43, %f44;
	selp.u16 	%rs173, 1, 0, %p94;
	and.b16  	%rs174, %rs391, 255;
	setp.ne.s16 	%p96, %rs174, 0;
	and.pred  	%p97, %p96, %p94;
	min.s64 	%rd228, %rd227, %rd415;
	setp.eq.s16 	%p98, %rs174, 0;
	selp.b16 	%rs175, %rs173, %rs391, %p98;
	selp.b64 	%rd229, %rd227, %rd415, %p98;
	selp.b16 	%rs176, 1, %rs175, %p97;
	and.b16  	%rs177, %rs176, 255;
	selp.b64 	%rd230, %rd228, %rd229, %p97;
	add.s32 	%r72, %r431, 256;
	cvt.u64.u32 	%rd231, %r72;
	add.s64 	%rd232, %rd435, %rd231;
	add.s64 	%rd233, %rd232, %rd123;
	ld.global.f32 	%f45, [%rd225+1024];
	ld.global.f32 	%f46, [%rd226+1024];
	setp.neu.f32 	%p99, %f45, %f46;
	selp.u16 	%rs178, 1, 0, %p99;
	setp.ne.s16 	%p101, %rs177, 0;
	and.pred  	%p102, %p101, %p99;
	min.s64 	%rd234, %rd233, %rd230;
	setp.eq.s16 	%p103, %rs177, 0;
	selp.b16 	%rs179, %rs178, %rs176, %p103;
	selp.b64 	%rd235, %rd233, %rd230, %p103;
	selp.b16 	%rs391, 1, %rs179, %p102;
	selp.b64 	%rd415, %rd234, %rd235, %p102;
	add.s32 	%r431, %r431, 512;
$L__BB19_98:
	and.b32  	%r73, %r22, 256;
	setp.ne.s32 	%p104, %r73, 0;
	@%p104 bra 	$L__BB19_100;
	cvt.u64.u32 	%rd236, %r431;
	add.s64 	%rd237, %rd435, %rd236;
	shl.b64 	%rd238, %rd237, 2;
	add.s64 	%rd239, %rd2, %rd238;
	add.s64 	%rd240, %rd3, %rd238;
	add.s64 	%rd241, %rd237, %rd123;
	ld.global.f32 	%f47, [%rd239];
	ld.global.f32 	%f48, [%rd240];
	setp.neu.f32 	%p105, %f47, %f48;
	selp.u16 	%rs180, 1, 0, %p105;
	and.b16  	%rs181, %rs391, 255;
	setp.ne.s16 	%p107, %rs181, 0;
	and.pred  	%p108, %p107, %p105;
	min.s64 	%rd242, %rd241, %rd415;
	setp.eq.s16 	%p109, %rs181, 0;
	selp.b16 	%rs182, %rs180, %rs391, %p109;
	selp.b64 	%rd243, %rd241, %rd415, %p109;
	selp.b16 	%rs391, 1, %rs182, %p108;
	selp.b64 	%rd415, %rd242, %rd243, %p108;
$L__BB19_100:
	// begin inline asm
	mov.u32 %r74, %laneid;
	// end inline asm
	cvt.u32.u16 	%r95, %rs391;
	and.b32  	%r76, %r95, 255;
	mov.b32 	%r92, 1;
	mov.b32 	%r93, 31;
	mov.b32 	%r94, -1;
	// begin inline asm
	shfl.sync.down.b32 %r75, %r76, %r92, %r93, %r94;
	// end inline asm
	// begin inline asm
	shfl.sync.down.b32 %r80, %r81, %r92, %r93, %r94;
	// end inline asm
	mov.b64 	{%r86, %r91}, %rd415;
	// begin inline asm
	shfl.sync.down.b32 %r85, %r86, %r92, %r93, %r94;
	// end inline asm
	// begin inline asm
	shfl.sync.down.b32 %r90, %r91, %r92, %r93, %r94;
	// end inline asm
	mov.b64 	%rd99, {%r85, %r90};
	cvt.u16.u32 	%rs77, %r75;
	setp.gt.s32 	%p110, %r74, 30;
	@%p110 bra 	$L__BB19_104;
	and.b16  	%rs183, %rs391, 255;
	setp.eq.s16 	%p111, %rs183, 0;
	and.b16  	%rs184, %rs77, 255;
	setp.eq.s16 	%p112, %rs184, 0;
	or.pred  	%p113, %p111, %p112;
	@%p113 bra 	$L__BB19_103;
	min.s64 	%rd415, %rd99, %rd415;
	mov.b16 	%rs391, 1;
	bra.uni 	$L__BB19_104;
$L__BB19_103:
	setp.eq.s16 	%p114, %rs183, 0;
	selp.b16 	%rs391, %rs77, %rs391, %p114;
	selp.b64 	%rd415, %rd99, %rd415, %p114;
$L__BB19_104:
	cvt.u32.u16 	%r116, %rs391;
	and.b32  	%r97, %r116, 255;
	mov.b32 	%r113, 2;
	mov.b32 	%r114, 31;
	mov.b32 	%r115, -1;
	// begin inline asm
	shfl.sync.down.b32 %r96, %r97, %r113, %r114, %r115;
	// end inline asm
	// begin inline asm
	shfl.sync.down.b32 %r101, %r102, %r113, %r114, %r115;
	// end inline asm
	mov.b64 	{%r107, %r112}, %rd415;
	// begin inline asm
	shfl.sync.down.b32 %r106, %r107, %r113, %r114, %r115;
	// end inline asm
	// begin inline asm
	shfl.sync.down.b32 %r111, %r112, %r113, %r114, %r115;
	// end inline asm
	mov.b64 	%rd103, {%r106, %r111};
	cvt.u16.u32 	%rs80, %r96;
	setp.gt.s32 	%p115, %r74, 29;
	@%p115 bra 	$L__BB19_108;
	and.b16  	%rs187, %rs391, 255;
	setp.eq.s16 	%p116, %rs187, 0;
	and.b16  	%rs188, %rs80, 255;
	setp.eq.s16 	%p117, %rs188, 0;
	or.pred  	%p118, %p116, %p117;
	@%p118 bra 	$L__BB19_107;
	min.s64 	%rd415, %rd103, %rd415;
	mov.b16 	%rs391, 1;
	bra.uni 	$L__BB19_108;
$L__BB19_107:
	setp.eq.s16 	%p119, %rs187, 0;
	selp.b16 	%rs391, %rs80, %rs391, %p119;
	selp.b64 	%rd415, %rd103, %rd415, %p119;
$L__BB19_108:
	cvt.u32.u16 	%r137, %rs391;
	and.b32  	%r118, %r137, 255;
	mov.b32 	%r134, 4;
	mov.b32 	%r135, 31;
	mov.b32 	%r136, -1;
	// begin inline asm
	shfl.sync.down.b32 %r117, %r118, %r134, %r135, %r136;
	// end inline asm
	// begin inline asm
	shfl.sync.down.b32 %r122, %r123, %r134, %r135, %r136;
	// end inline asm
	mov.b64 	{%r128, %r133}, %rd415;
	// begin inline asm
	shfl.sync.down.b32 %r127, %r128, %r134, %r135, %r136;
	// end inline asm
	// begin inline asm
	shfl.sync.down.b32 %r132, %r133, %r134, %r135, %r136;
	// end inline asm
	mov.b64 	%rd107, {%r127, %r132};
	cvt.u16.u32 	%rs83, %r117;
	setp.gt.s32 	%p120, %r74, 27;
	@%p120 bra 	$L__BB19_112;
	and.b16  	%rs191, %rs391, 255;
	setp.eq.s16 	%p121, %rs191, 0;
	and.b16  	%rs192, %rs83, 255;
	setp.eq.s16 	%p122, %rs192, 0;
	or.pred  	%p123, %p121, %p122;
	@%p123 bra 	$L__BB19_111;
	min.s64 	%rd415, %rd107, %rd415;
	mov.b16 	%rs391, 1;
	bra.uni 	$L__BB19_112;
$L__BB19_111:
	setp.eq.s16 	%p124, %rs191, 0;
	selp.b16 	%rs391, %rs83, %rs391, %p124;
	selp.b64 	%rd415, %rd107, %rd415, %p124;
$L__BB19_112:
	cvt.u32.u16 	%r158, %rs391;
	and.b32  	%r139, %r158, 255;
	mov.b32 	%r155, 8;
	mov.b32 	%r156, 31;
	mov.b32 	%r157, -1;
	// begin inline asm
	shfl.sync.down.b32 %r138, %r139, %r155, %r156, %r157;
	// end inline asm
	// begin inline asm
	shfl.sync.down.b32 %r143, %r144, %r155, %r156, %r157;
	// end inline asm
	mov.b64 	{%r149, %r154}, %rd415;
	// begin inline asm
	shfl.sync.down.b32 %r148, %r149, %r155, %r156, %r157;
	// end inline asm
	// begin inline asm
	shfl.sync.down.b32 %r153, %r154, %r155, %r156, %r157;
	// end inline asm
	mov.b64 	%rd111, {%r148, %r153};
	cvt.u16.u32 	%rs86, %r138;
	setp.gt.s32 	%p125, %r74, 23;
	@%p125 bra 	$L__BB19_116;
	and.b16  	%rs195, %rs391, 255;
	setp.eq.s16 	%p126, %rs195, 0;
	and.b16  	%rs196, %rs86, 255;
	setp.eq.s16 	%p127, %rs196, 0;
	or.pred  	%p128, %p126, %p127;
	@%p128 bra 	$L__BB19_115;
	min.s64 	%rd415, %rd111, %rd415;
	mov.b16 	%rs391, 1;
	bra.uni 	$L__BB19_116;
$L__BB19_115:
	setp.eq.s16 	%p129, %rs195, 0;
	selp.b16 	%rs391, %rs86, %rs391, %p129;
	selp.b64 	%rd415, %rd111, %rd415, %p129;
$L__BB19_116:
	cvt.u32.u16 	%r179, %rs391;
	and.b32  	%r160, %r179, 255;
	mov.b32 	%r176, 16;
	mov.b32 	%r177, 31;
	mov.b32 	%r178, -1;
	// begin inline asm
	shfl.sync.down.b32 %r159, %r160, %r176, %r177, %r178;
	// end inline asm
	// begin inline asm
	shfl.sync.down.b32 %r164, %r165, %r176, %r177, %r178;
	// end inline asm
	mov.b64 	{%r170, %r175}, %rd415;
	// begin inline asm
	shfl.sync.down.b32 %r169, %r170, %r176, %r177, %r178;
	// end inline asm
	// begin inline asm
	shfl.sync.down.b32 %r174, %r175, %r176, %r177, %r178;
	// end inline asm
	mov.b64 	%rd115, {%r169, %r174};
	cvt.u16.u32 	%rs89, %r159;
	setp.gt.s32 	%p130, %r74, 15;
	@%p130 bra 	$L__BB19_120;
	and.b16  	%rs199, %rs391, 255;
	setp.eq.s16 	%p131, %rs199, 0;
	and.b16  	%rs200, %rs89, 255;
	setp.eq.s16 	%p132, %rs200, 0;
	or.pred  	%p133, %p131, %p132;
	@%p133 bra 	$L__BB19_119;
	min.s64 	%rd415, %rd115, %rd415;
	mov.b16 	%rs391, 1;
	bra.uni 	$L__BB19_120;
$L__BB19_119:
	setp.eq.s16 	%p134, %rs199, 0;
	selp.b16 	%rs391, %rs89, %rs391, %p134;
	selp.b64 	%rd415, %rd115, %rd415, %p134;
$L__BB19_120:
	setp.ne.s32 	%p135, %r74, 0;
	@%p135 bra 	$L__BB19_122;
	shr.u32 	%r180, %r21, 1;
	and.b32  	%r181, %r180, 496;
	mov.u32 	%r182, _ZZN3cub18CUB_300001_SM_10006detail6reduce28DeviceReduceSingleTileKernelINS2_10policy_hubIN4cuda3std3__45tupleIJblEEEyN6thrust24THRUST_300001_SM_1000_NS8cuda_cub9__find_if7functorIS9_EEE10Policy1000ENSB_12zip_iteratorINS8_IJNSD_26transform_input_iterator_tIbNSC_6detail35transform_pair_of_input_iterators_tIbNSB_6detail15normal_iteratorINSB_10device_ptrIKfEEEESR_NS7_8equal_toIfEEEENS7_10__not_fn_tINS7_10__identityEEEEENSB_17counting_iteratorIlNSB_11use_defaultES10_S10_EEEEEEEPS9_ySF_S9_S9_SW_EEvT0_T1_T2_T3_T4_T6_E12temp_storage;
	add.s32 	%r183, %r182, %r181;
	st.shared.u8 	[%r183+8], %rs391;
	st.shared.u64 	[%r183+16], %rd415;
$L__BB19_122:
	bar.sync 	0;
	setp.ne.s32 	%p136, %r21, 0;
	@%p136 bra 	$L__BB19_124;
	ld.shared.u8 	%rs203, [_ZZN3cub18CUB_300001_SM_10006detail6reduce28DeviceReduceSingleTileKernelINS2_10policy_hubIN4cuda3std3__45tupleIJblEEEyN6thrust24THRUST_300001_SM_1000_NS8cuda_cub9__find_if7functorIS9_EEE10Policy1000ENSB_12zip_iteratorINS8_IJNSD_26transform_input_iterator_tIbNSC_6detail35transform_pair_of_input_iterators_tIbNSB_6detail15normal_iteratorINSB_10device_ptrIKfEEEESR_NS7_8equal_toIfEEEENS7_10__not_fn_tINS7_10__identityEEEEENSB_17counting_iteratorIlNSB_11use_defaultES10_S10_EEEEEEEPS9_ySF_S9_S9_SW_EEvT0_T1_T2_T3_T4_T6_E12temp_storage+24];
	ld.shared.u64 	%rd244, [_ZZN3cub18CUB_300001_SM_10006detail6reduce28DeviceReduceSingleTileKernelINS2_10policy_hubIN4cuda3std3__45tupleIJblEEEyN6thrust24THRUST_300001_SM_1000_NS8cuda_cub9__find_if7functorIS9_EEE10Policy1000ENSB_12zip_iteratorINS8_IJNSD_26transform_input_iterator_tIbNSC_6detail35transform_pair_of_input_iterators_tIbNSB_6detail15normal_iteratorINSB_10device_ptrIKfEEEESR_NS7_8equal_toIfEEEENS7_10__not_fn_tINS7_10__identityEEEEENSB_17counting_iteratorIlNSB_11use_defaultES10_S10_EEEEEEEPS9_ySF_S9_S9_SW_EEvT0_T1_T2_T3_T4_T6_E12temp_storage+32];
	and.b16  	%rs204, %rs391, 255;
	setp.eq.s16 	%p137, %rs204, 0;
	setp.eq.s16 	%p138, %rs203, 0;
	min.s64 	%rd245, %rd244, %rd415;
	selp.b16 	%rs205, %rs391, 1, %p138;
	selp.b16 	%rs206, %rs203, %rs205, %p137;
	and.b16  	%rs207, %rs206, 255;
	selp.b64 	%rd246, %rd415, %rd245, %p138;
	selp.b64 	%rd247, %rd244, %rd246, %p137;
	ld.shared.u8 	%rs208, [_ZZN3cub18CUB_300001_SM_10006detail6reduce28DeviceReduceSingleTileKernelINS2_10policy_hubIN4cuda3std3__45tupleIJblEEEyN6thrust24THRUST_300001_SM_1000_NS8cuda_cub9__find_if7functorIS9_EEE10Policy1000ENSB_12zip_iteratorINS8_IJNSD_26transform_input_iterator_tIbNSC_6detail35transform_pair_of_input_iterators_tIbNSB_6detail15normal_iteratorINSB_10device_ptrIKfEEEESR_NS7_8equal_toIfEEEENS7_10__not_fn_tINS7_10__identityEEEEENSB_17counting_iteratorIlNSB_11use_defaultES10_S10_EEEEEEEPS9_ySF_S9_S9_SW_EEvT0_T1_T2_T3_T4_T6_E12temp_storage+40];
	ld.shared.u64 	%rd248, [_ZZN3cub18CUB_300001_SM_10006detail6reduce28DeviceReduceSingleTileKernelINS2_10policy_hubIN4cuda3std3__45tupleIJblEEEyN6thrust24THRUST_300001_SM_1000_NS8cuda_cub9__find_if7functorIS9_EEE10Policy1000ENSB_12zip_iteratorINS8_IJNSD_26transform_input_iterator_tIbNSC_6detail35transform_pair_of_input_iterators_tIbNSB_6detail15normal_iteratorINSB_10device_ptrIKfEEEESR_NS7_8equal_toIfEEEENS7_10__not_fn_tINS7_10__identityEEEEENSB_17counting_iteratorIlNSB_11use_defaultES10_S10_EEEEEEEPS9_ySF_S9_S9_SW_EEvT0_T1_T2_T3_T4_T6_E12temp_storage+48];
	setp.eq.s16 	%p139, %rs207, 0;
	setp.eq.s16 	%p140, %rs208, 0;
	min.s64 	%rd249, %rd248, %rd247;
	selp.b16 	%rs209, %rs206, 1, %p140;
	selp.b16 	%rs210, %rs208, %rs209, %p139;
	and.b16  	%rs211, %rs210, 255;
	selp.b64 	%rd250, %rd247, %rd249, %p140;
	selp.b64 	%rd251, %rd248, %rd250, %p139;
	ld.shared.u8 	%rs212, [_ZZN3cub18CUB_300001_SM_10006detail6reduce28DeviceReduceSingleTileKernelINS2_10policy_hubIN4cuda3std3__45tupleIJblEEEyN6thrust24THRUST_300001_SM_1000_NS8cuda_cub9__find_if7functorIS9_EEE10Policy1000ENSB_12zip_iteratorINS8_IJNSD_26transform_input_iterator_tIbNSC_6detail35transform_pair_of_input_iterators_tIbNSB_6detail15normal_iteratorINSB_10device_ptrIKfEEEESR_NS7_8equal_toIfEEEENS7_10__not_fn_tINS7_10__identityEEEEENSB_17counting_iteratorIlNSB_11use_defaultES10_S10_EEEEEEEPS9_ySF_S9_S9_SW_EEvT0_T1_T2_T3_T4_T6_E12temp_storage+56];
	ld.shared.u64 	%rd252, [_ZZN3cub18CUB_300001_SM_10006detail6reduce28DeviceReduceSingleTileKernelINS2_10policy_hubIN4cuda3std3__45tupleIJblEEEyN6thrust24THRUST_300001_SM_1000_NS8cuda_cub9__find_if7functorIS9_EEE10Policy1000ENSB_12zip_iteratorINS8_IJNSD_26transform_input_iterator_tIbNSC_6detail35transform_pair_of_input_iterators_tIbNSB_6detail15normal_iteratorINSB_10device_ptrIKfEEEESR_NS7_8equal_toIfEEEENS7_10__not_fn_tINS7_10__identityEEEEENSB_17counting_iteratorIlNSB_11use_defaultES10_S10_EEEEEEEPS9_ySF_S9_S9_SW_EEvT0_T1_T2_T3_T4_T6_E12temp_storage+64];
	setp.eq.s16 	%p141, %rs211, 0;
	setp.eq.s16 	%p142, %rs212, 0;
	min.s64 	%rd253, %rd252, %rd251;
	selp.b16 	%rs213, %rs210, 1, %p142;
	selp.b16 	%rs214, %rs212, %rs213, %p141;
	and.b16  	%rs215, %rs214, 255;
	selp.b64 	%rd254, %rd251, %rd253, %p142;
	selp.b64 	%rd255, %rd252, %rd254, %p141;
	ld.shared.u8 	%rs216, [_ZZN3cub18CUB_300001_SM_10006detail6reduce28DeviceReduceSingleTileKernelINS2_10policy_hubIN4cuda3std3__45tupleIJblEEEyN6thrust24THRUST_300001_SM_1000_NS8cuda_cub9__find_if7functorIS9_EEE10Policy1000ENSB_12zip_iteratorINS8_IJNSD_26transform_input_iterator_tIbNSC_6detail35transform_pair_of_input_iterators_tIbNSB_6detail15normal_iteratorINSB_10device_ptrIKfEEEESR_NS7_8equal_toIfEEEENS7_10__not_fn_tINS7_10__identityEEEEENSB_17counting_iteratorIlNSB_11use_defaultES10_S10_EEEEEEEPS9_ySF_S9_S9_SW_EEvT0_T1_T2_T3_T4_T6_E12temp_storage+72];
	ld.shared.u64 	%rd256, [_ZZN3cub18CUB_300001_SM_10006detail6reduce28DeviceReduceSingleTileKernelINS2_10policy_hubIN4cuda3std3__45tupleIJblEEEyN6thrust24THRUST_300001_SM_1000_NS8cuda_cub9__find_if7functorIS9_EEE10Policy1000ENSB_12zip_iteratorINS8_IJNSD_26transform_input_iterator_tIbNSC_6detail35transform_pair_of_input_iterators_tIbNSB_6detail15normal_iteratorINSB_10device_ptrIKfEEEESR_NS7_8equal_toIfEEEENS7_10__not_fn_tINS7_10__identityEEEEENSB_17counting_iteratorIlNSB_11use_defaultES10_S10_EEEEEEEPS9_ySF_S9_S9_SW_EEvT0_T1_T2_T3_T4_T6_E12temp_storage+80];
	setp.eq.s16 	%p143, %rs215, 0;
	setp.eq.s16 	%p144, %rs216, 0;
	min.s64 	%rd257, %rd256, %rd255;
	selp.b16 	%rs217, %rs214, 1, %p144;
	selp.b16 	%rs218, %rs216, %rs217, %p143;
	and.b16  	%rs219, %rs218, 255;
	selp.b64 	%rd258, %rd255, %rd257, %p144;
	selp.b64 	%rd259, %rd256, %rd258, %p143;
	ld.shared.u8 	%rs220, [_ZZN3cub18CUB_300001_SM_10006detail6reduce28DeviceReduceSingleTileKernelINS2_10policy_hubIN4cuda3std3__45tupleIJblEEEyN6thrust24THRUST_300001_SM_1000_NS8cuda_cub9__find_if7functorIS9_EEE10Policy1000ENSB_12zip_iteratorINS8_IJNSD_26transform_input_iterator_tIbNSC_6detail35transform_pair_of_input_iterators_tIbNSB_6detail15normal_iteratorINSB_10device_ptrIKfEEEESR_NS7_8equal_toIfEEEENS7_10__not_fn_tINS7_10__identityEEEEENSB_17counting_iteratorIlNSB_11use_defaultES10_S10_EEEEEEEPS9_ySF_S9_S9_SW_EEvT0_T1_T2_T3_T4_T6_E12temp_storage+88];
	ld.shared.u64 	%rd260, [_ZZN3cub18CUB_300001_SM_10006detail6reduce28DeviceReduceSingleTileKernelINS2_10policy_hubIN4cuda3std3__45tupleIJblEEEyN6thrust24THRUST_300001_SM_1000_NS8cuda_cub9__find_if7functorIS9_EEE10Policy1000ENSB_12zip_iteratorINS8_IJNSD_26transform_input_iterator_tIbNSC_6detail35transform_pair_of_input_iterators_tIbNSB_6detail15normal_iteratorINSB_10device_ptrIKfEEEESR_NS7_8equal_toIfEEEENS7_10__not_fn_tINS7_10__identityEEEEENSB_17counting_iteratorIlNSB_11use_defaultES10_S10_EEEEEEEPS9_ySF_S9_S9_SW_EEvT0_T1_T2_T3_T4_T6_E12temp_storage+96];
	setp.eq.s16 	%p145, %rs219, 0;
	setp.eq.s16 	%p146, %rs220, 0;
	min.s64 	%rd261, %rd260, %rd259;
	selp.b16 	%rs221, %rs218, 1, %p146;
	selp.b16 	%rs222, %rs220, %rs221, %p145;
	and.b16  	%rs223, %rs222, 255;
	selp.b64 	%rd262, %rd259, %rd261, %p146;
	selp.b64 	%rd263, %rd260, %rd262, %p145;
	ld.shared.u8 	%rs224, [_ZZN3cub18CUB_300001_SM_10006detail6reduce28DeviceReduceSingleTileKernelINS2_10policy_hubIN4cuda3std3__45tupleIJblEEEyN6thrust24THRUST_300001_SM_1000_NS8cuda_cub9__find_if7functorIS9_EEE10Policy1000ENSB_12zip_iteratorINS8_IJNSD_26transform_input_iterator_tIbNSC_6detail35transform_pair_of_input_iterators_tIbNSB_6detail15normal_iteratorINSB_10device_ptrIKfEEEESR_NS7_8equal_toIfEEEENS7_10__not_fn_tINS7_10__identityEEEEENSB_17counting_iteratorIlNSB_11use_defaultES10_S10_EEEEEEEPS9_ySF_S9_S9_SW_EEvT0_T1_T2_T3_T4_T6_E12temp_storage+104];
	ld.shared.u64 	%rd264, [_ZZN3cub18CUB_300001_SM_10006detail6reduce28DeviceReduceSingleTileKernelINS2_10policy_hubIN4cuda3std3__45tupleIJblEEEyN6thrust24THRUST_300001_SM_1000_NS8cuda_cub9__find_if7functorIS9_EEE10Policy1000ENSB_12zip_iteratorINS8_IJNSD_26transform_input_iterator_tIbNSC_6detail35transform_pair_of_input_iterators_tIbNSB_6detail15normal_iteratorINSB_10device_ptrIKfEEEESR_NS7_8equal_toIfEEEENS7_10__not_fn_tINS7_10__identityEEEEENSB_17counting_iteratorIlNSB_11use_defaultES10_S10_EEEEEEEPS9_ySF_S9_S9_SW_EEvT0_T1_T2_T3_T4_T6_E12temp_storage+112];
	setp.eq.s16 	%p147, %rs223, 0;
	setp.eq.s16 	%p148, %rs224, 0;
	min.s64 	%rd265, %rd264, %rd263;
	selp.b16 	%rs225, %rs222, 1, %p148;
	selp.b16 	%rs226, %rs224, %rs225, %p147;
	and.b16  	%rs227, %rs226, 255;
	selp.b64 	%rd266, %rd263, %rd265, %p148;
	selp.b64 	%rd267, %rd264, %rd266, %p147;
	ld.shared.u8 	%rs228, [_ZZN3cub18CUB_300001_SM_10006detail6reduce28DeviceReduceSingleTileKernelINS2_10policy_hubIN4cuda3std3__45tupleIJblEEEyN6thrust24THRUST_300001_SM_1000_NS8cuda_cub9__find_if7functorIS9_EEE10Policy1000ENSB_12zip_iteratorINS8_IJNSD_26transform_input_iterator_tIbNSC_6detail35transform_pair_of_input_iterators_tIbNSB_6detail15normal_iteratorINSB_10device_ptrIKfEEEESR_NS7_8equal_toIfEEEENS7_10__not_fn_tINS7_10__identityEEEEENSB_17counting_iteratorIlNSB_11use_defaultES10_S10_EEEEEEEPS9_ySF_S9_S9_SW_EEvT0_T1_T2_T3_T4_T6_E12temp_storage+120];
	ld.shared.u64 	%rd268, [_ZZN3cub18CUB_300001_SM_10006detail6reduce28DeviceReduceSingleTileKernelINS2_10policy_hubIN4cuda3std3__45tupleIJblEEEyN6thrust24THRUST_300001_SM_1000_NS8cuda_cub9__find_if7functorIS9_EEE10Policy1000ENSB_12zip_iteratorINS8_IJNSD_26transform_input_iterator_tIbNSC_6detail35transform_pair_of_input_iterators_tIbNSB_6detail15normal_iteratorINSB_10device_ptrIKfEEEESR_NS7_8equal_toIfEEEENS7_10__not_fn_tINS7_10__identityEEEEENSB_17counting_iteratorIlNSB_11use_defaultES10_S10_EEEEEEEPS9_ySF_S9_S9_SW_EEvT0_T1_T2_T3_T4_T6_E12temp_storage+128];
	setp.eq.s16 	%p149, %rs227, 0;
	setp.eq.s16 	%p150, %rs228, 0;
	min.s64 	%rd269, %rd268, %rd267;
	selp.b16 	%rs229, %rs226, 1, %p150;
	selp.b16 	%rs391, %rs228, %rs229, %p149;
	selp.b64 	%rd270, %rd267, %rd269, %p150;
	selp.b64 	%rd415, %rd268, %rd270, %p149;
$L__BB19_124:
	mov.u32 	%r421, %tid.x;
	setp.ne.s32 	%p327, %r421, 0;
	@%p327 bra 	$L__BB19_126;
	setp.eq.s16 	%p328, %rs110, 0;
	and.b16  	%rs379, %rs391, 255;
	setp.eq.s16 	%p329, %rs379, 0;
	min.s64 	%rd403, %rd415, %rd125;
	selp.b16 	%rs380, %rs110, 1, %p329;
	selp.b16 	%rs381, %rs391, %rs380, %p328;
	selp.b64 	%rd404, %rd125, %rd403, %p329;
	selp.b64 	%rd405, %rd415, %rd404, %p328;
	st.global.u8 	[%rd1], %rs381;
	st.global.u64 	[%rd1+8], %rd405;
$L__BB19_126:
	ret;

}
	// .globl	_ZN3cub18CUB_300001_SM_10006detail6reduce18DeviceReduceKernelINS2_10policy_hubIN4cuda3std3__45tupleIJblEEEyN6thrust24THRUST_300001_SM_1000_NS8cuda_cub9__find_if7functorIS9_EEE10Policy1000ENSB_12zip_iteratorINS8_IJNSD_26transform_input_iterator_tIbNSC_6detail35transform_pair_of_input_iterators_tIbNSB_6detail15normal_iteratorINSB_10device_ptrIKfEEEESR_NS7_8equal_toIfEEEENS7_10__not_fn_tINS7_10__identityEEEEENSB_17counting_iteratorIlNSB_11use_defaultES10_S10_EEEEEEEySF_S9_SW_EEvT0_PT3_T1_NS0_13GridEvenShareIS17_EET2_T4_
.visible .entry _ZN3cub18CUB_300001_SM_10006detail6reduce18DeviceReduceKernelINS2_10policy_hubIN4cuda3std3__45tupleIJblEEEyN6thrust24THRUST_300001_SM_1000_NS8cuda_cub9__find_if7functorIS9_EEE10Policy1000ENSB_12zip_iteratorINS8_IJNSD_26transform_input_iterator_tIbNSC_6detail35transform_pair_of_input_iterators_tIbNSB_6detail15normal_iteratorINSB_10device_ptrIKfEEEESR_NS7_8equal_toIfEEEENS7_10__not_fn_tINS7_10__identityEEEEENSB_17counting_iteratorIlNSB_11use_defaultES10_S10_EEEEEEEySF_S9_SW_EEvT0_PT3_T1_NS0_13GridEvenShareIS17_EET2_T4_(
	.param .align 8 .b8 _ZN3cub18CUB_300001_SM_10006detail6reduce18DeviceReduceKernelINS2_10policy_hubIN4cuda3std3__45tupleIJblEEEyN6thrust24THRUST_300001_SM_1000_NS8cuda_cub9__find_if7functorIS9_EEE10Policy1000ENSB_12zip_iteratorINS8_IJNSD_26transform_input_iterator_tIbNSC_6detail35transform_pair_of_input_iterators_tIbNSB_6detail15normal_iteratorINSB_10device_ptrIKfEEEESR_NS7_8equal_toIfEEEENS7_10__not_fn_tINS7_10__identityEEEEENSB_17counting_iteratorIlNSB_11use_defaultES10_S10_EEEEEEEySF_S9_SW_EEvT0_PT3_T1_NS0_13GridEvenShareIS17_EET2_T4__param_0[40],
	.param .u64 .ptr .align 1 _ZN3cub18CUB_300001_SM_10006detail6reduce18DeviceReduceKernelINS2_10policy_hubIN4cuda3std3__45tupleIJblEEEyN6thrust24THRUST_300001_SM_1000_NS8cuda_cub9__find_if7functorIS9_EEE10Policy1000ENSB_12zip_iteratorINS8_IJNSD_26transform_input_iterator_tIbNSC_6detail35transform_pair_of_input_iterators_tIbNSB_6detail15normal_iteratorINSB_10device_ptrIKfEEEESR_NS7_8equal_toIfEEEENS7_10__not_fn_tINS7_10__identityEEEEENSB_17counting_iteratorIlNSB_11use_defaultES10_S10_EEEEEEEySF_S9_SW_EEvT0_PT3_T1_NS0_13GridEvenShareIS17_EET2_T4__param_1,
	.param .u64 _ZN3cub18CUB_300001_SM_10006detail6reduce18DeviceReduceKernelINS2_10policy_hubIN4cuda3std3__45tupleIJblEEEyN6thrust24THRUST_300001_SM_1000_NS8cuda_cub9__find_if7functorIS9_EEE10Policy1000ENSB_12zip_iteratorINS8_IJNSD_26transform_input_iterator_tIbNSC_6detail35transform_pair_of_input_iterators_tIbNSB_6detail15normal_iteratorINSB_10device_ptrIKfEEEESR_NS7_8equal_toIfEEEENS7_10__not_fn_tINS7_10__identityEEEEENSB_17counting_iteratorIlNSB_11use_defaultES10_S10_EEEEEEEySF_S9_SW_EEvT0_PT3_T1_NS0_13GridEvenShareIS17_EET2_T4__param_2,
	.param .align 8 .b8 _ZN3cub18CUB_300001_SM_10006detail6reduce18DeviceReduceKernelINS2_10policy_hubIN4cuda3std3__45tupleIJblEEEyN6thrust24THRUST_300001_SM_1000_NS8cuda_cub9__find_if7functorIS9_EEE10Policy1000ENSB_12zip_iteratorINS8_IJNSD_26transform_input_iterator_tIbNSC_6detail35transform_pair_of_input_iterators_tIbNSB_6detail15normal_iteratorINSB_10device_ptrIKfEEEESR_NS7_8equal_toIfEEEENS7_10__not_fn_tINS7_10__identityEEEEENSB_17counting_iteratorIlNSB_11use_defaultES10_S10_EEEEEEEySF_S9_SW_EEvT0_PT3_T1_NS0_13GridEvenShareIS17_EET2_T4__param_3[72],
	.param .align 1 .b8 _ZN3cub18CUB_300001_SM_10006detail6reduce18DeviceReduceKernelINS2_10policy_hubIN4cuda3std3__45tupleIJblEEEyN6thrust24THRUST_300001_SM_1000_NS8cuda_cub9__find_if7functorIS9_EEE10Policy1000ENSB_12zip_iteratorINS8_IJNSD_26transform_input_iterator_tIbNSC_6detail35transform_pair_of_input_iterators_tIbNSB_6detail15normal_iteratorINSB_10device_ptrIKfEEEESR_NS7_8equal_toIfEEEENS7_10__not_fn_tINS7_10__identityEEEEENSB_17counting_iteratorIlNSB_11use_defaultES10_S10_EEEEEEEySF_S9_SW_EEvT0_PT3_T1_NS0_13GridEvenShareIS17_EET2_T4__param_4[1],
	.param .align 1 .b8 _ZN3cub18CUB_300001_SM_10006detail6reduce18DeviceReduceKernelINS2_10policy_hubIN4cuda3std3__45tupleIJblEEEyN6thrust24THRUST_300001_SM_1000_NS8cuda_cub9__find_if7functorIS9_EEE10Policy1000ENSB_12zip_iteratorINS8_IJNSD_26transform_input_iterator_tIbNSC_6detail35transform_pair_of_input_iterators_tIbNSB_6detail15normal_iteratorINSB_10device_ptrIKfEEEESR_NS7_8equal_toIfEEEENS7_10__not_fn_tINS7_10__identityEEEEENSB_17counting_iteratorIlNSB_11use_defaultES10_S10_EEEEEEEySF_S9_SW_EEvT0_PT3_T1_NS0_13GridEvenShareIS17_EET2_T4__param_5[1]
)
.maxntid 256
{
	.reg .pred 	%p<327>;
	.reg .b16 	%rs<401>;
	.reg .b32 	%r<453>;
	.reg .b32 	%f<81>;
	.reg .b64 	%rd<471>;
	// demoted variable
	.shared .align 8 .b8 _ZZN3cub18CUB_300001_SM_10006detail6reduce18DeviceReduceKernelINS2_10policy_hubIN4cuda3std3__45tupleIJblEEEyN6thrust24THRUST_300001_SM_1000_NS8cuda_cub9__find_if7functorIS9_EEE10Policy1000ENSB_12zip_iteratorINS8_IJNSD_26transform_input_iterator_tIbNSC_6detail35transform_pair_of_input_iterators_tIbNSB_6detail15normal_iteratorINSB_10device_ptrIKfEEEESR_NS7_8equal_toIfEEEENS7_10__not_fn_tINS7_10__identityEEEEENSB_17counting_iteratorIlNSB_11use_defaultES10_S10_EEEEEEEySF_S9_SW_EEvT0_PT3_T1_NS0_13GridEvenShareIS17_EET2_T4_E12temp_storage[152];
	ld.param.u64 	%rd4, [_ZN3cub18CUB_300001_SM_10006detail6reduce18DeviceReduceKernelINS2_10policy_hubIN4cuda3std3__45tupleIJblEEEyN6thrust24THRUST_300001_SM_1000_NS8cuda_cub9__find_if7functorIS9_EEE10Policy1000ENSB_12zip_iteratorINS8_IJNSD_26transform_input_iterator_tIbNSC_6detail35transform_pair_of_input_iterators_tIbNSB_6detail15normal_iteratorINSB_10device_ptrIKfEEEESR_NS7_8equal_toIfEEEENS7_10__not_fn_tINS7_10__identityEEEEENSB_17counting_iteratorIlNSB_11use_defaultES10_S10_EEEEEEEySF_S9_SW_EEvT0_PT3_T1_NS0_13GridEvenShareIS17_EET2_T4__param_0+32];
	ld.param.u64 	%rd1, [_ZN3cub18CUB_300001_SM_10006detail6reduce18DeviceReduceKernelINS2_10policy_hubIN4cuda3std3__45tupleIJblEEEyN6thrust24THRUST_300001_SM_1000_NS8cuda_cub9__find_if7functorIS9_EEE10Policy1000ENSB_12zip_iteratorINS8_IJNSD_26transform_input_iterator_tIbNSC_6detail35transform_pair_of_input_iterators_tIbNSB_6detail15normal_iteratorINSB_10device_ptrIKfEEEESR_NS7_8equal_toIfEEEENS7_10__not_fn_tINS7_10__identityEEEEENSB_17counting_iteratorIlNSB_11use_defaultES10_S10_EEEEEEEySF_S9_SW_EEvT0_PT3_T1_NS0_13GridEvenShareIS17_EET2_T4__param_3+32];
	ld.param.u32 	%r1, [_ZN3cub18CUB_300001_SM_10006detail6reduce18DeviceReduceKernelINS2_10policy_hubIN4cuda3std3__45tupleIJblEEEyN6thrust24THRUST_300001_SM_1000_NS8cuda_cub9__find_if7functorIS9_EEE10Policy1000ENSB_12zip_iteratorINS8_IJNSD_26transform_input_iterator_tIbNSC_6detail35transform_pair_of_input_iterators_tIbNSB_6detail15normal_iteratorINSB_10device_ptrIKfEEEESR_NS7_8equal_toIfEEEENS7_10__not_fn_tINS7_10__identityEEEEENSB_17counting_iteratorIlNSB_11use_defaultES10_S10_EEEEEEEySF_S9_SW_EEvT0_PT3_T1_NS0_13GridEvenShareIS17_EET2_T4__param_3+40];
	ld.param.u64 	%rd120, [_ZN3cub18CUB_300001_SM_10006detail6reduce18DeviceReduceKernelINS2_10policy_hubIN4cuda3std3__45tupleIJblEEEyN6thrust24THRUST_300001_SM_1000_NS8cuda_cub9__find_if7functorIS9_EEE10Policy1000ENSB_12zip_iteratorINS8_IJNSD_26transform_input_iterator_tIbNSC_6detail35transform_pair_of_input_iterators_tIbNSB_6detail15normal_iteratorINSB_10device_ptrIKfEEEESR_NS7_8equal_toIfEEEENS7_10__not_fn_tINS7_10__identityEEEEENSB_17counting_iteratorIlNSB_11use_defaultES10_S10_EEEEEEEySF_S9_SW_EEvT0_PT3_T1_NS0_13GridEvenShareIS17_EET2_T4__param_0+8];
	ld.param.u64 	%rd121, [_ZN3cub18CUB_300001_SM_10006detail6reduce18DeviceReduceKernelINS2_10policy_hubIN4cuda3std3__45tupleIJblEEEyN6thrust24THRUST_300001_SM_1000_NS8cuda_cub9__find_if7functorIS9_EEE10Policy1000ENSB_12zip_iteratorINS8_IJNSD_26transform_input_iterator_tIbNSC_6detail35transform_pair_of_input_iterators_tIbNSB_6detail15normal_iteratorINSB_10device_ptrIKfEEEESR_NS7_8equal_toIfEEEENS7_10__not_fn_tINS7_10__identityEEEEENSB_17counting_iteratorIlNSB_11use_defaultES10_S10_EEEEEEEySF_S9_SW_EEvT0_PT3_T1_NS0_13GridEvenShareIS17_EET2_T4__param_0];
	cvta.to.global.u64 	%rd2, %rd121;
	cvta.to.global.u64 	%rd3, %rd120;
	mov.u32 	%r2, %ctaid.x;
	shl.b32 	%r47, %r1, 10;
	cvt.s64.s32 	%rd5, %r47;
	shl.b32 	%r48, %r2, 10;
	cvt.u64.u32 	%rd6, %r48;
	sub.s64 	%rd7, %rd1, %rd6;
	setp.gt.u64 	%p1, %rd7, 1023;
	@%p1 bra 	$L__BB20_78;
	cvt.u32.u64 	%r190, %rd6;
	cvt.u32.u64 	%r3, %rd1;
	sub.s32 	%r4, %r3, %r190;
	mov.u32 	%r5, %tid.x;
	setp.ge.s32 	%p150, %r5, %r4;
	mov.b16 	%rs369, 0;
	mov.b64 	%rd438, 0;
	mov.u32 	%r443, %r5;
	@%p150 bra 	$L__BB20_3;
	add.s32 	%r192, %r190, %r5;
	cvt.u64.u32 	%rd272, %r192;
	mul.wide.u32 	%rd273, %r192, 4;
	add.s64 	%rd274, %rd2, %rd273;
	add.s64 	%rd275, %rd3, %rd273;
	add.s64 	%rd438, %rd4, %rd272;
	ld.global.f32 	%f49, [%rd274];
	ld.global.f32 	%f50, [%rd275];
	setp.neu.f32 	%p151, %f49, %f50;
	selp.u16 	%rs369, 1, 0, %p151;
	add.s32 	%r443, %r5, 256;
$L__BB20_3:
	setp.ge.s32 	%p152, %r443, %r4;
	@%p152 bra 	$L__BB20_16;
	not.b32 	%r194, %r443;
	add.s32 	%r8, %r194, %r3;
	sub.s32 	%r195, %r8, %r190;
	shr.u32 	%r196, %r195, 8;
	add.s32 	%r9, %r196, 1;
	and.b32  	%r10, %r9, 7;
	setp.lt.u32 	%p153, %r195, 1792;
	@%p153 bra 	$L__BB20_8;
	add.s32 	%r442, %r443, 1024;
	and.b32  	%r197, %r9, 33554424;
	neg.s32 	%r441, %r197;
$L__BB20_6:
	.pragma "nounroll";
	add.s32 	%r198, %r442, -1024;
	cvt.s64.s32 	%rd277, %r198;
	add.s64 	%rd278, %rd277, %rd6;
	shl.b64 	%rd279, %rd278, 2;
	add.s64 	%rd280, %rd2, %rd279;
	add.s64 	%rd281, %rd3, %rd279;
	add.s64 	%rd282, %rd278, %rd4;
	ld.global.f32 	%f51, [%rd280];
	ld.global.f32 	%f52, [%rd281];
	setp.neu.f32 	%p154, %f51, %f52;
	selp.u16 	%rs214, 1, 0, %p154;
	and.b16  	%rs215, %rs369, 255;
	setp.ne.s16 	%p156, %rs215, 0;
	and.pred  	%p157, %p156, %p154;
	min.s64 	%rd283, %rd282, %rd438;
	setp.eq.s16 	%p158, %rs215, 0;
	selp.b64 	%rd284, %rd282, %rd438, %p158;
	selp.b16 	%rs216, %rs214, %rs369, %p158;
	selp.b64 	%rd285, %rd283, %rd284, %p157;
	selp.b16 	%rs217, 1, %rs216, %p157;
	and.b16  	%rs218, %rs217, 255;
	add.s32 	%r199, %r442, -768;
	cvt.s64.s32 	%rd286, %r199;
	add.s64 	%rd287, %rd286, %rd6;
	add.s64 	%rd288, %rd287, %rd4;
	ld.global.f32 	%f53, [%rd280+1024];
	ld.global.f32 	%f54, [%rd281+1024];
	setp.neu.f32 	%p159, %f53, %f54;
	selp.u16 	%rs219, 1, 0, %p159;
	setp.ne.s16 	%p161, %rs218, 0;
	and.pred  	%p162, %p161, %p159;
	min.s64 	%rd289, %rd288, %rd285;
	setp.eq.s16 	%p163, %rs218, 0;
	selp.b64 	%rd290, %rd288, %rd285, %p163;
	selp.b16 	%rs220, %rs219, %rs217, %p163;
	selp.b64 	%rd291, %rd289, %rd290, %p162;
	selp.b16 	%rs221, 1, %rs220, %p162;
	and.b16  	%rs222, %rs221, 255;
	add.s32 	%r200, %r442, -512;
	cvt.s64.s32 	%rd292, %r200;
	add.s64 	%rd293, %rd292, %rd6;
	add.s64 	%rd294, %rd293, %rd4;
	ld.global.f32 	%f55, [%rd280+2048];
	ld.global.f32 	%f56, [%rd281+2048];
	setp.neu.f32 	%p164, %f55, %f56;
	selp.u16 	%rs223, 1, 0, %p164;
	setp.ne.s16 	%p166, %rs222, 0;
	and.pred  	%p167, %p166, %p164;
	min.s64 	%rd295, %rd294, %rd291;
	setp.eq.s16 	%p168, %rs222, 0;
	selp.b64 	%rd296, %rd294, %rd291, %p168;
	selp.b16 	%rs224, %rs223, %rs221, %p168;
	selp.b64 	%rd297, %rd295, %rd296, %p167;
	selp.b16 	%rs225, 1, %rs224, %p167;
	and.b16  	%rs226, %rs225, 255;
	add.s32 	%r201, %r442, -256;
	cvt.s64.s32 	%rd298, %r201;
	add.s64 	%rd299, %rd298, %rd6;
	add.s64 	%rd300, %rd299, %rd4;
	ld.global.f32 	%f57, [%rd280+3072];
	ld.global.f32 	%f58, [%rd281+3072];
	setp.neu.f32 	%p169, %f57, %f58;
	selp.u16 	%rs227, 1, 0, %p169;
	setp.ne.s16 	%p171, %rs226, 0;
	and.pred  	%p172, %p171, %p169;
	min.s64 	%rd301, %rd300, %rd297;
	setp.eq.s16 	%p173, %rs226, 0;
	selp.b64 	%rd302, %rd300, %rd297, %p173;
	selp.b16 	%rs228, %rs227, %rs225, %p173;
	selp.b64 	%rd303, %rd301, %rd302, %p172;
	selp.b16 	%rs229, 1, %rs228, %p172;
	and.b16  	%rs230, %rs229, 255;
	add.s32 	%r202, %r442, 768;
	cvt.s64.s32 	%rd304, %r442;
	add.s64 	%rd305, %rd304, %rd6;
	add.s64 	%rd306, %rd305, %rd4;
	ld.global.f32 	%f59, [%rd280+4096];
	ld.global.f32 	%f60, [%rd281+4096];
	setp.neu.f32 	%p174, %f59, %f60;
	selp.u16 	%rs231, 1, 0, %p174;
	setp.ne.s16 	%p176, %rs230, 0;
	and.pred  	%p177, %p176, %p174;
	min.s64 	%rd307, %rd306, %rd303;
	setp.eq.s16 	%p178, %rs230, 0;
	selp.b64 	%rd308, %rd306, %rd303, %p178;
	selp.b16 	%rs232, %rs231, %rs229, %p178;
	selp.b64 	%rd309, %rd307, %rd308, %p177;
	selp.b16 	%rs233, 1, %rs232, %p177;
	and.b16  	%rs234, %rs233, 255;
	add.s32 	%r203, %r442, 256;
	cvt.s64.s32 	%rd310, %r203;
	add.s64 	%rd311, %rd310, %rd6;
	add.s64 	%rd312, %rd311, %rd4;
	ld.global.f32 	%f61, [%rd280+5120];
	ld.global.f32 	%f62, [%rd281+5120];
	setp.neu.f32 	%p179, %f61, %f62;
	selp.u16 	%rs235, 1, 0, %p179;
	setp.ne.s16 	%p181, %rs234, 0;
	and.pred  	%p182, %p181, %p179;
	min.s64 	%rd313, %rd312, %rd309;
	setp.eq.s16 	%p183, %rs234, 0;
	selp.b64 	%rd314, %rd312, %rd309, %p183;
	selp.b16 	%rs236, %rs235, %rs233, %p183;
	selp.b64 	%rd315, %rd313, %rd314, %p182;
	selp.b16 	%rs237, 1, %rs236, %p182;
	and.b16  	%rs238, %rs237, 255;
	add.s32 	%r204, %r442, 512;
	cvt.s64.s32 	%rd316, %r204;
	add.s64 	%rd317, %rd316, %rd6;
	add.s64 	%rd318, %rd317, %rd4;
	ld.global.f32 	%f63, [%rd280+6144];
	ld.global.f32 	%f64, [%rd281+6144];
	setp.neu.f32 	%p184, %f63, %f64;
	selp.u16 	%rs239, 1, 0, %p184;
	setp.ne.s16 	%p186, %rs238, 0;
	and.pred  	%p187, %p186, %p184;
	min.s64 	%rd319, %rd318, %rd315;
	setp.eq.s16 	%p188, %rs238, 0;
	selp.b64 	%rd320, %rd318, %rd315, %p188;
	selp.b16 	%rs240, %rs239, %rs237, %p188;
	selp.b64 	%rd321, %rd319, %rd320, %p187;
	selp.b16 	%rs241, 1, %rs240, %p187;
	and.b16  	%rs242, %rs241, 255;
	cvt.s64.s32 	%rd322, %r202;
	add.s64 	%rd323, %rd322, %rd6;
	add.s64 	%rd324, %rd323, %rd4;
	ld.global.f32 	%f65, [%rd280+7168];
	ld.global.f32 	%f66, [%rd281+7168];
	setp.neu.f32 	%p189, %f65, %f66;
	selp.u16 	%rs243, 1, 0, %p189;
	setp.ne.s16 	%p191, %rs242, 0;
	and.pred  	%p192, %p191, %p189;
	min.s64 	%rd325, %rd324, %rd321;
	setp.eq.s16 	%p193, %rs242, 0;
	selp.b64 	%rd326, %rd324, %rd321, %p193;
	selp.b16 	%rs244, %rs243, %rs241, %p193;
	selp.b64 	%rd438, %rd325, %rd326, %p192;
	selp.b16 	%rs369, 1, %rs244, %p192;
	add.s32 	%r442, %r442, 2048;
	add.s32 	%r441, %r441, 8;
	setp.ne.s32 	%p194, %r441, 0;
	@%p194 bra 	$L__BB20_6;
	add.s32 	%r443, %r442, -1024;
$L__BB20_8:
	setp.eq.s32 	%p195, %r10, 0;
	@%p195 bra 	$L__BB20_16;
	setp.lt.u32 	%p196, %r10, 4;
	@%p196 bra 	$L__BB20_11;
	cvt.s64.s32 	%rd328, %r443;
	add.s64 	%rd329, %rd328, %rd6;
	shl.b64 	%rd330, %rd329, 2;
	add.s64 	%rd331, %rd2, %rd330;
	add.s64 	%rd332, %rd3, %rd330;
	add.s64 	%rd333, %rd329, %rd4;
	ld.global.f32 	%f67, [%rd331];
	ld.global.f32 	%f68, [%rd332];
	setp.neu.f32 	%p197, %f67, %f68;
	selp.u16 	%rs246, 1, 0, %p197;
	and.b16  	%rs247, %rs369, 255;
	setp.ne.s16 	%p199, %rs247, 0;
	and.pred  	%p200, %p199, %p197;
	min.s64 	%rd334, %rd333, %rd438;
	setp.eq.s16 	%p201, %rs247, 0;
	selp.b64 	%rd335, %rd333, %rd438, %p201;
	selp.b16 	%rs248, %rs246, %rs369, %p201;
	selp.b64 	%rd336, %rd334, %rd335, %p200;
	selp.b16 	%rs249, 1, %rs248, %p200;
	and.b16  	%rs250, %rs249, 255;
	add.s32 	%r205, %r443, 256;
	cvt.s64.s32 	%rd337, %r205;
	add.s64 	%rd338, %rd337, %rd6;
	add.s64 	%rd339, %rd338, %rd4;
	ld.global.f32 	%f69, [%rd331+1024];
	ld.global.f32 	%f70, [%rd332+1024];
	setp.neu.f32 	%p202, %f69, %f70;
	selp.u16 	%rs251, 1, 0, %p202;
	setp.ne.s16 	%p204, %rs250, 0;
	and.pred  	%p205, %p204, %p202;
	min.s64 	%rd340, %rd339, %rd336;
	setp.eq.s16 	%p206, %rs250, 0;
	selp.b64 	%rd341, %rd339, %rd336, %p206;
	selp.b16 	%rs252, %rs251, %rs249, %p206;
	selp.b64 	%rd342, %rd340, %rd341, %p205;
	selp.b16 	%rs253, 1, %rs252, %p205;
	and.b16  	%rs254, %rs253, 255;
	add.s32 	%r206, %r443, 512;
	cvt.s64.s32 	%rd343, %r206;
	add.s64 	%rd344, %rd343, %rd6;
	add.s64 	%rd345, %rd344, %rd4;
	ld.global.f32 	%f71, [%rd331+2048];
	ld.global.f32 	%f72, [%rd332+2048];
	setp.neu.f32 	%p207, %f71, %f72;
	selp.u16 	%rs255, 1, 0, %p207;
	setp.ne.s16 	%p209, %rs254, 0;
	and.pred  	%p210, %p209, %p207;
	min.s64 	%rd346, %rd345, %rd342;
	setp.eq.s16 	%p211, %rs254, 0;
	selp.b64 	%rd347, %rd345, %rd342, %p211;
	selp.b16 	%rs256, %rs255, %rs253, %p211;
	selp.b64 	%rd348, %rd346, %rd347, %p210;
	selp.b16 	%rs257, 1, %rs256, %p210;
	and.b16  	%rs258, %rs257, 255;
	add.s32 	%r207, %r443, 768;
	cvt.s64.s32 	%rd349, %r207;
	add.s64 	%rd350, %rd349, %rd6;
	add.s64 	%rd351, %rd350, %rd4;
	ld.global.f32 	%f73, [%rd331+3072];
	ld.global.f32 	%f74, [%rd332+3072];
	setp.neu.f32 	%p212, %f73, %f74;
	selp.u16 	%rs259, 1, 0, %p212;
	setp.ne.s16 	%p214, %rs258, 0;
	and.pred  	%p215, %p214, %p212;
	min.s64 	%rd352, %rd351, %rd348;
	setp.eq.s16 	%p216, %rs258, 0;
	selp.b64 	%rd353, %rd351, %rd348, %p216;
	selp.b16 	%rs260, %rs259, %rs257, %p216;
	selp.b64 	%rd438, %rd352, %rd353, %p215;
	selp.b16 	%rs369, 1, %rs260, %p215;
	add.s32 	%r443, %r443, 1024;
$L__BB20_11:
	and.b32  	%r208, %r9, 3;
	setp.eq.s32 	%p217, %r208, 0;
	@%p217 bra 	$L__BB20_16;
	setp.eq.s32 	%p218, %r208, 1;
	@%p218 bra 	$L__BB20_14;
	cvt.s64.s32 	%rd355, %r443;
	add.s64 	%rd356, %rd355, %rd6;
	shl.b64 	%rd357, %rd356, 2;
	add.s64 	%rd358, %rd2, %rd357;
	add.s64 	%rd359, %rd3, %rd357;
	add.s64 	%rd360, %rd356, %rd4;
	ld.global.f32 	%f75, [%rd358];
	ld.global.f32 	%f76, [%rd359];
	setp.neu.f32 	%p219, %f75, %f76;
	selp.u16 	%rs262, 1, 0, %p219;
	and.b16  	%rs263, %rs369, 255;
	setp.ne.s16 	%p221, %rs263, 0;
	and.pred  	%p222, %p221, %p219;
	min.s64 	%rd361, %rd360, %rd438;
	setp.eq.s16 	%p223, %rs263, 0;
	selp.b64 	%rd362, %rd360, %rd438, %p223;
	selp.b16 	%rs264, %rs262, %rs369, %p223;
	selp.b64 	%rd363, %rd361, %rd362, %p222;
	selp.b16 	%rs265, 1, %rs264, %p222;
	and.b16  	%rs266, %rs265, 255;
	add.s32 	%r209, %r443, 256;
	cvt.s64.s32 	%rd364, %r209;
	add.s64 	%rd365, %rd364, %rd6;
	add.s64 	%rd366, %rd365, %rd4;
	ld.global.f32 	%f77, [%rd358+1024];
	ld.global.f32 	%f78, [%rd359+1024];
	setp.neu.f32 	%p224, %f77, %f78;
	selp.u16 	%rs267, 1, 0, %p224;
	setp.ne.s16 	%p226, %rs266, 0;
	and.pred  	%p227, %p226, %p224;
	min.s64 	%rd367, %rd366, %rd363;
	setp.eq.s16 	%p228, %rs266, 0;
	selp.b64 	%rd368, %rd366, %rd363, %p228;
	selp.b16 	%rs268, %rs267, %rs265, %p228;
	selp.b64 	%rd438, %rd367, %rd368, %p227;
	selp.b16 	%rs369, 1, %rs268, %p227;
	add.s32 	%r443, %r443, 512;
$L__BB20_14:
	and.b32  	%r210, %r8, 256;
	setp.ne.s32 	%p229, %r210, 0;
	@%p229 bra 	$L__BB20_16;
	cvt.s64.s32 	%rd369, %r443;
	add.s64 	%rd370, %rd369, %rd6;
	shl.b64 	%rd371, %rd370, 2;
	add.s64 	%rd372, %rd2, %rd371;
	add.s64 	%rd373, %rd3, %rd371;
	add.s64 	%rd374, %rd370, %rd4;
	ld.global.f32 	%f79, [%rd372];
	ld.global.f32 	%f80, [%rd373];
	setp.neu.f32 	%p230, %f79, %f80;
	selp.u16 	%rs269, 1, 0, %p230;
	and.b16  	%rs270, %rs369, 255;
	setp.ne.s16 	%p232, %rs270, 0;
	and.pred  	%p233, %p232, %p230;
	min.s64 	%rd375, %rd374, %rd438;
	setp.eq.s16 	%p234, %rs270, 0;
	selp.b64 	%rd376, %rd374, %rd438, %p234;
	selp.b16 	%rs271, %rs269, %rs369, %p234;
	selp.b64 	%rd438, %rd375, %rd376, %p233;
	selp.b16 	%rs369, 1, %rs271, %p233;
$L__BB20_16:
	setp.lt.s32 	%p235, %r4, 256;
	@%p235 bra 	$L__BB20_41;
	// begin inline asm
	mov.u32 %r329, %laneid;
	// end inline asm
	cvt.u32.u16 	%r350, %rs369;
	and.b32  	%r331, %r350, 255;
	mov.b32 	%r347, 1;
	mov.b32 	%r348, 31;
	mov.b32 	%r349, -1;
	// begin inline asm
	shfl.sync.down.b32 %r330, %r331, %r347, %r348, %r349;
	// end inline asm
	// begin inline asm
	shfl.sync.down.b32 %r335, %r336, %r347, %r348, %r349;
	// end inline asm
	mov.b64 	{%r341, %r346}, %rd438;
	// begin inline asm
	shfl.sync.down.b32 %r340, %r341, %r347, %r348, %r349;
	// end inline asm
	// begin inline asm
	shfl.sync.down.b32 %r345, %r346, %r347, %r348, %r349;
	// end inline asm
	mov.b64 	%rd22, {%r340, %r345};
	cvt.u16.u32 	%rs15, %r330;
	setp.gt.s32 	%p285, %r329, 30;
	@%p285 bra 	$L__BB20_21;
	and.b16  	%rs313, %rs369, 255;
	setp.eq.s16 	%p286, %rs313, 0;
	and.b16  	%rs314, %rs15, 255;
	setp.eq.s16 	%p287, %rs314, 0;
	or.pred  	%p288, %p286, %p287;
	@%p288 bra 	$L__BB20_20;
	min.s64 	%rd438, %rd22, %rd438;
	mov.b16 	%rs369, 1;
	bra.uni 	$L__BB20_21;
$L__BB20_20:
	setp.eq.s16 	%p289, %rs313, 0;
	selp.b64 	%rd438, %rd22, %rd438, %p289;
	selp.b16 	%rs369, %rs15, %rs369, %p289;
$L__BB20_21:
	cvt.u32.u16 	%r371, %rs369;
	and.b32  	%r352, %r371, 255;
	mov.b32 	%r368, 2;
	mov.b32 	%r369, 31;
	mov.b32 	%r370, -1;
	// begin inline asm
	shfl.sync.down.b32 %r351, %r352, %r368, %r369, %r370;
	// end inline asm
	// begin inline asm
	shfl.sync.down.b32 %r356, %r357, %r368, %r369, %r370;
	// end inline asm
	mov.b64 	{%r362, %r367}, %rd438;
	// begin inline asm
	shfl.sync.down.b32 %r361, %r362, %r368, %r369, %r370;
	// end inline asm
	// begin inline asm
	shfl.sync.down.b32 %r366, %r367, %r368, %r369, %r370;
	// end inline asm
	mov.b64 	%rd26, {%r361, %r366};
	cvt.u16.u32 	%rs18, %r351;
	setp.gt.s32 	%p290, %r329, 29;
	@%p290 bra 	$L__BB20_25;
	and.b16  	%rs317, %rs369, 255;
	setp.eq.s16 	%p291, %rs317, 0;
	and.b16  	%rs318, %rs18, 255;
	setp.eq.s16 	%p292, %rs318, 0;
	or.pred  	%p293, %p291, %p292;
	@%p293 bra 	$L__BB20_24;
	min.s64 	%rd438, %rd26, %rd438;
	mov.b16 	%rs369, 1;
	bra.uni 	$L__BB20_25;
$L__BB20_24:
	setp.eq.s16 	%p294, %rs317, 0;
	selp.b64 	%rd438, %rd26, %rd438, %p294;
	selp.b16 	%rs369, %rs18, %rs369, %p294;
$L__BB20_25:
	cvt.u32.u16 	%r392, %rs369;
	and.b32  	%r373, %r392, 255;
	mov.b32 	%r389, 4;
	mov.b32 	%r390, 31;
	mov.b32 	%r391, -1;
	// begin inline asm
	shfl.sync.down.b32 %r372, %r373, %r389, %r390, %r391;
	// end inline asm
	// begin inline asm
	shfl.sync.down.b32 %r377, %r378, %r389, %r390, %r391;
	// end inline asm
	mov.b64 	{%r383, %r388}, %rd438;
	// begin inline asm
	shfl.sync.down.b32 %r382, %r383, %r389, %r390, %r391;
	// end inline asm
	// begin inline asm
	shfl.sync.down.b32 %r387, %r388, %r389, %r390, %r391;
	// end inline asm
	mov.b64 	%rd30, {%r382, %r387};
	cvt.u16.u32 	%rs21, %r372;
	setp.gt.s32 	%p295, %r329, 27;
	@%p295 bra 	$L__BB20_29;
	and.b16  	%rs321, %rs369, 255;
	setp.eq.s16 	%p296, %rs321, 0;
	and.b16  	%rs322, %rs21, 255;
	setp.eq.s16 	%p297, %rs322, 0;
	or.pred  	%p298, %p296, %p297;
	@%p298 bra 	$L__BB20_28;
	min.s64 	%rd438, %rd30, %rd438;
	mov.b16 	%rs369, 1;
	bra.uni 	$L__BB20_29;
$L__BB20_28:
	setp.eq.s16 	%p299, %rs321, 0;
	selp.b16 	%rs369, %rs21, %rs369, %p299;
	selp.b64 	%rd438, %rd30, %rd438, %p299;
$L__BB20_29:
	cvt.u32.u16 	%r413, %rs369;
	and.b32  	%r394, %r413, 255;
	mov.b32 	%r410, 8;
	mov.b32 	%r411, 31;
	mov.b32 	%r412, -1;
	// begin inline asm
	shfl.sync.down.b32 %r393, %r394, %r410, %r411, %r412;
	// end inline asm
	// begin inline asm
	shfl.sync.down.b32 %r398, %r399, %r410, %r411, %r412;
	// end inline asm
	mov.b64 	{%r404, %r409}, %rd438;
	// begin inline asm
	shfl.sync.down.b32 %r403, %r404, %r410, %r411, %r412;
	// end inline asm
	// begin inline asm
	shfl.sync.down.b32 %r408, %r409, %r410, %r411, %r412;
	// end inline asm
	mov.b64 	%rd34, {%r403, %r408};
	cvt.u16.u32 	%rs24, %r393;
	setp.gt.s32 	%p300, %r329, 23;
	@%p300 bra 	$L__BB20_33;
	and.b16  	%rs325, %rs369, 255;
	setp.eq.s16 	%p301, %rs325, 0;
	and.b16  	%rs326, %rs24, 255;
	setp.eq.s16 	%p302, %rs326, 0;
	or.pred  	%p303, %p301, %p302;
	@%p303 bra 	$L__BB20_32;
	min.s64 	%rd438, %rd34, %rd438;
	mov.b16 	%rs369, 1;
	bra.uni 	$L__BB20_33;
$L__BB20_32:
	setp.eq.s16 	%p304, %rs325, 0;
	selp.b16 	%rs369, %rs24, %rs369, %p304;
	selp.b64 	%rd438, %rd34, %rd438, %p304;
$L__BB20_33:
	cvt.u32.u16 	%r434, %rs369;
	and.b32  	%r415, %r434, 255;
	mov.b32 	%r431, 16;
	mov.b32 	%r432, 31;
	mov.b32 	%r433, -1;
	// begin inline asm
	shfl.sync.down.b32 %r414, %r415, %r431, %r432, %r433;
	// end inline asm
	// begin inline asm
	shfl.sync.down.b32 %r419, %r420, %r431, %r432, %r433;
	// end inline asm
	mov.b64 	{%r425, %r430}, %rd438;
	// begin inline asm
	shfl.sync.down.b32 %r424, %r425, %r431, %r432, %r433;
	// end inline asm
	// begin inline asm
	shfl.sync.down.b32 %r429, %r430, %r431, %r432, %r433;
	// end inline asm
	mov.b64 	%rd38, {%r424, %r429};
	cvt.u16.u32 	%rs27, %r414;
	setp.gt.s32 	%p305, %r329, 15;
	@%p305 bra 	$L__BB20_37;
	and.b16  	%rs329, %rs369, 255;
	setp.eq.s16 	%p306, %rs329, 0;
	and.b16  	%rs330, %rs27, 255;
	setp.eq.s16 	%p307, %rs330, 0;
	or.pred  	%p308, %p306, %p307;
	@%p308 bra 	$L__BB20_36;
	min.s64 	%rd438, %rd38, %rd438;
	mov.b16 	%rs369, 1;
	bra.uni 	$L__BB20_37;
$L__BB20_36:
	setp.eq.s16 	%p309, %rs329, 0;
	selp.b16 	%rs369, %rs27, %rs369, %p309;
	selp.b64 	%rd438, %rd38, %rd438, %p309;
$L__BB20_37:
	setp.ne.s32 	%p310, %r329, 0;
	@%p310 bra 	$L__BB20_39;
	shr.u32 	%r435, %r5, 1;
	and.b32  	%r436, %r435, 496;
	mov.u32 	%r437, _ZZN3cub18CUB_300001_SM_10006detail6reduce18DeviceReduceKernelINS2_10policy_hubIN4cuda3std3__45tupleIJblEEEyN6thrust24THRUST_300001_SM_1000_NS8cuda_cub9__find_if7functorIS9_EEE10Policy1000ENSB_12zip_iteratorINS8_IJNSD_26transform_input_iterator_tIbNSC_6detail35transform_pair_of_input_iterators_tIbNSB_6detail15normal_iteratorINSB_10device_ptrIKfEEEESR_NS7_8equal_toIfEEEENS7_10__not_fn_tINS7_10__identityEEEEENSB_17counting_iteratorIlNSB_11use_defaultES10_S10_EEEEEEEySF_S9_SW_EEvT0_PT3_T1_NS0_13GridEvenShareIS17_EET2_T4_E12temp_storage;
	add.s32 	%r438, %r437, %r436;
	st.shared.u8 	[%r438+8], %rs369;
	st.shared.u64 	[%r438+16], %rd438;
$L__BB20_39:
	bar.sync 	0;
	setp.ne.s32 	%p311, %r5, 0;
	@%p311 bra 	$L__BB20_122;
	ld.shared.u8 	%rs333, [_ZZN3cub18CUB_300001_SM_10006detail6reduce18DeviceReduceKernelINS2_10policy_hubIN4cuda3std3__45tupleIJblEEEyN6thrust24THRUST_300001_SM_1000_NS8cuda_cub9__find_if7functorIS9_EEE10Policy1000ENSB_12zip_iteratorINS8_IJNSD_26transform_input_iterator_tIbNSC_6detail35transform_pair_of_input_iterators_tIbNSB_6detail15normal_iteratorINSB_10device_ptrIKfEEEESR_NS7_8equal_toIfEEEENS7_10__not_fn_tINS7_10__identityEEEEENSB_17counting_iteratorIlNSB_11use_defaultES10_S10_EEEEEEEySF_S9_SW_EEvT0_PT3_T1_NS0_13GridEvenShareIS17_EET2_T4_E12temp_storage+24];
	ld.shared.u64 	%rd398, [_ZZN3cub18CUB_300001_SM_10006detail6reduce18DeviceReduceKernelINS2_10policy_hubIN4cuda3std3__45tupleIJblEEEyN6thrust24THRUST_300001_SM_1000_NS8cuda_cub9__find_if7functorIS9_EEE10Policy1000ENSB_12zip_iteratorINS8_IJNSD_26transform_input_iterator_tIbNSC_6detail35transform_pair_of_input_iterators_tIbNSB_6detail15normal_iteratorINSB_10device_ptrIKfEEEESR_NS7_8equal_toIfEEEENS7_10__not_fn_tINS7_10__identityEEEEENSB_17counting_iteratorIlNSB_11use_defaultES10_S10_EEEEEEEySF_S9_SW_EEvT0_PT3_T1_NS0_13GridEvenShareIS17_EET2_T4_E12temp_storage+32];
	and.b16  	%rs334, %rs369, 255;
	setp.eq.s16 	%p312, %rs334, 0;
	setp.eq.s16 	%p313, %rs333, 0;
	min.s64 	%rd399, %rd398, %rd438;
	selp.b16 	%rs335, %rs369, 1, %p313;
	selp.b16 	%rs336, %rs333, %rs335, %p312;
	and.b16  	%rs337, %rs336, 255;
	selp.b64 	%rd400, %rd438, %rd399, %p313;
	selp.b64 	%rd401, %rd398, %rd400, %p312;
	ld.shared.u8 	%rs338, [_ZZN3cub18CUB_300001_SM_10006detail6reduce18DeviceReduceKernelINS2_10policy_hubIN4cuda3std3__45tupleIJblEEEyN6thrust24THRUST_300001_SM_1000_NS8cuda_cub9__find_if7functorIS9_EEE10Policy1000ENSB_12zip_iteratorINS8_IJNSD_26transform_input_iterator_tIbNSC_6detail35transform_pair_of_input_iterators_tIbNSB_6detail15normal_iteratorINSB_10device_ptrIKfEEEESR_NS7_8equal_toIfEEEENS7_10__not_fn_tINS7_10__identityEEEEENSB_17counting_iteratorIlNSB_11use_defaultES10_S10_EEEEEEEySF_S9_SW_EEvT0_PT3_T1_NS0_13GridEvenShareIS17_EET2_T4_E12temp_storage+40];
	ld.shared.u64 	%rd402, [_ZZN3cub18CUB_300001_SM_10006detail6reduce18DeviceReduceKernelINS2_10policy_hubIN4cuda3std3__45tupleIJblEEEyN6thrust24THRUST_300001_SM_1000_NS8cuda_cub9__find_if7functorIS9_EEE10Policy1000ENSB_12zip_iteratorINS8_IJNSD_26transform_input_iterator_tIbNSC_6detail35transform_pair_of_input_iterators_tIbNSB_6detail15normal_iteratorINSB_10device_ptrIKfEEEESR_NS7_8equal_toIfEEEENS7_10__not_fn_tINS7_10__identityEEEEENSB_17counting_iteratorIlNSB_11use_defaultES10_S10_EEEEEEEySF_S9_SW_EEvT0_PT3_T1_NS0_13GridEvenShareIS17_EET2_T4_E12temp_storage+48];
	setp.eq.s16 	%p314, %rs337, 0;
	setp.eq.s16 	%p315, %rs338, 0;
	min.s64 	%rd403, %rd402, %rd401;
	selp.b16 	%rs339, %rs336, 1, %p315;
	selp.b16 	%rs340, %rs338, %rs339, %p314;
	and.b16  	%rs341, %rs340, 255;
	selp.b64 	%rd404, %rd401, %rd403, %p315;
	selp.b64 	%rd405, %rd402, %rd404, %p314;
	ld.shared.u8 	%rs342, [_ZZN3cub18CUB_300001_SM_10006detail6reduce18DeviceReduceKernelINS2_10policy_hubIN4cuda3std3__45tupleIJblEEEyN6thrust24THRUST_300001_SM_1000_NS8cuda_cub9__find_if7functorIS9_EEE10Policy1000ENSB_12zip_iteratorINS8_IJNSD_26transform_input_iterator_tIbNSC_6detail35transform_pair_of_input_iterators_tIbNSB_6detail15normal_iteratorINSB_10device_ptrIKfEEEESR_NS7_8equal_toIfEEEENS7_10__not_fn_tINS7_10__identityEEEEENSB_17counting_iteratorIlNSB_11use_defaultES10_S10_EEEEEEEySF_S9_SW_EEvT0_PT3_T1_NS0_13GridEvenShareIS17_EET2_T4_E12temp_storage+56];
	ld.shared.u64 	%rd406, [_ZZN3cub18CUB_300001_SM_10006detail6reduce18DeviceReduceKernelINS2_10policy_hubIN4cuda3std3__45tupleIJblEEEyN6thrust24THRUST_300001_SM_1000_NS8cuda_cub9__find_if7functorIS9_EEE10Policy1000ENSB_12zip_iteratorINS8_IJNSD_26transform_input_iterator_tIbNSC_6detail35transform_pair_of_input_iterators_tIbNSB_6detail15normal_iteratorINSB_10device_ptrIKfEEEESR_NS7_8equal_toIfEEEENS7_10__not_fn_tINS7_10__identityEEEEENSB_17counting_iteratorIlNSB_11use_defaultES10_S10_EEEEEEEySF_S9_SW_EEvT0_PT3_T1_NS0_13GridEvenShareIS17_EET2_T4_E12temp_storage+64];
	setp.eq.s16 	%p316, %rs341, 0;
	setp.eq.s16 	%p317, %rs342, 0;
	min.s64 	%rd407, %rd406, %rd405;
	selp.b16 	%rs343, %rs340, 1, %p317;
	selp.b16 	%rs344, %rs342, %rs343, %p316;
	and.b16  	%rs345, %rs344, 255;
	selp.b64 	%rd408, %rd405, %rd407, %p317;
	selp.b64 	%rd409, %rd406, %rd408, %p316;
	ld.shared.u8 	%rs346, [_ZZN3cub18CUB_300001_SM_10006detail6reduce18DeviceReduceKernelINS2_10policy_hubIN4cuda3std3__45tupleIJblEEEyN6thrust24THRUST_300001_SM_1000_NS8cuda_cub9__find_if7functorIS9_EEE10Policy1000ENSB_12zip_iteratorINS8_IJNSD_26transform_input_iterator_tIbNSC_6detail35transform_pair_of_input_iterators_tIbNSB_6detail15normal_iteratorINSB_10device_ptrIKfEEEESR_NS7_8equal_toIfEEEENS7_10__not_fn_tINS7_10__identityEEEEENSB_17counting_iteratorIlNSB_11use_defaultES10_S10_EEEEEEEySF_S9_SW_EEvT0_PT3_T1_NS0_13GridEvenShareIS17_EET2_T4_E12temp_storage+72];
	ld.shared.u64 	%rd410, [_ZZN3cub18CUB_300001_SM_10006detail6reduce18DeviceReduceKernelINS2_10policy_hubIN4cuda3std3__45tupleIJblEEEyN6thrust24THRUST_300001_SM_1000_NS8cuda_cub9__find_if7functorIS9_EEE10Policy1000ENSB_12zip_iteratorINS8_IJNSD_26transform_input_iterator_tIbNSC_6detail35transform_pair_of_input_iterators_tIbNSB_6detail15normal_iteratorINSB_10device_ptrIKfEEEESR_NS7_8equal_toIfEEEENS7_10__not_fn_tINS7_10__identityEEEEENSB_17counting_iteratorIlNSB_11use_defaultES10_S10_EEEEEEEySF_S9_SW_EEvT0_PT3_T1_NS0_13GridEvenShareIS17_EET2_T4_E12temp_storage+80];
	setp.eq.s16 	%p318, %rs345, 0;
	setp.eq.s16 	%p319, %rs346, 0;
	min.s64 	%rd411, %rd410, %rd409;
	selp.b16 	%rs347, %rs344, 1, %p319;
	selp.b16 	%rs348, %rs346, %rs347, %p318;
	and.b16  	%rs349, %rs348, 255;
	selp.b64 	%rd412, %rd409, %rd411, %p319;
	selp.b64 	%rd413, %rd410, %rd412, %p318;
	ld.shared.u8 	%rs350, [_ZZN3cub18CUB_300001_SM_10006detail6reduce18DeviceReduceKernelINS2_10policy_hubIN4cuda3std3__45tupleIJblEEEyN6thrust24THRUST_300001_SM_1000_NS8cuda_cub9__find_if7functorIS9_EEE10Policy1000ENSB_12zip_iteratorINS8_IJNSD_26transform_input_iterator_tIbNSC_6detail35transform_pair_of_input_iterators_tIbNSB_6detail15normal_iteratorINSB_10device_ptrIKfEEEESR_NS7_8equal_toIfEEEENS7_10__not_fn_tINS7_10__identityEEEEENSB_17counting_iteratorIlNSB_11use_defaultES10_S10_EEEEEEEySF_S9_SW_EEvT0_PT3_T1_NS0_13GridEvenShareIS17_EET2_T4_E12temp_storage+88];
	ld.shared.u64 	%rd414, [_ZZN3cub18CUB_300001_SM_10006detail6reduce18DeviceReduceKernelINS2_10policy_hubIN4cuda3std3__45tupleIJblEEEyN6thrust24THRUST_300001_SM_1000_NS8cuda_cub9__find_if7functorIS9_EEE10Policy1000ENSB_12zip_iteratorINS8_IJNSD_26transform_input_iterator_tIbNSC_6detail35transform_pair_of_input_iterators_tIbNSB_6detail15normal_iteratorINSB_10device_ptrIKfEEEESR_NS7_8equal_toIfEEEENS7_10__not_fn_tINS7_10__identityEEEEENSB_17counting_iteratorIlNSB_11use_defaultES10_S10_EEEEEEEySF_S9_SW_EEvT0_PT3_T1_NS0_13GridEvenShareIS17_EET2_T4_E12temp_storage+96];
	setp.eq.s16 	%p320, %rs349, 0;
	setp.eq.s16 	%p321, %rs350, 0;
	min.s64 	%rd415, %rd414, %rd413;
	selp.b16 	%rs351, %rs348, 1, %p321;
	selp.b16 	%rs352, %rs350, %rs351, %p320;
	and.b16  	%rs353, %rs352, 255;
	selp.b64 	%rd416, %rd413, %rd415, %p321;
	selp.b64 	%rd417, %rd414, %rd416, %p320;
	ld.shared.u8 	%rs354, [_ZZN3cub18CUB_300001_SM_10006detail6reduce18DeviceReduceKernelINS2_10policy_hubIN4cuda3std3__45tupleIJblEEEyN6thrust24THRUST_300001_SM_1000_NS8cuda_cub9__find_if7functorIS9_EEE10Policy1000ENSB_12zip_iteratorINS8_IJNSD_26transform_input_iterator_tIbNSC_6detail35transform_pair_of_input_iterators_tIbNSB_6detail15normal_iteratorINSB_10device_ptrIKfEEEESR_NS7_8equal_toIfEEEENS7_10__not_fn_tINS7_10__identityEEEEENSB_17counting_iteratorIlNSB_11use_defaultES10_S10_EEEEEEEySF_S9_SW_EEvT0_PT3_T1_NS0_13GridEvenShareIS17_EET2_T4_E12temp_storage+104];
	ld.shared.u64 	%rd418, [_ZZN3cub18CUB_300001_SM_10006detail6reduce18DeviceReduceKernelINS2_10policy_hubIN4cuda3std3__45tupleIJblEEEyN6thrust24THRUST_300001_SM_1000_NS8cuda_cub9__find_if7functorIS9_EEE10Policy1000ENSB_12zip_iteratorINS8_IJNSD_26transform_input_iterator_tIbNSC_6detail35transform_pair_of_input_iterators_tIbNSB_6detail15normal_iteratorINSB_10device_ptrIKfEEEESR_NS7_8equal_toIfEEEENS7_10__not_fn_tINS7_10__identityEEEEENSB_17counting_iteratorIlNSB_11use_defaultES10_S10_EEEEEEEySF_S9_SW_EEvT0_PT3_T1_NS0_13GridEvenShareIS17_EET2_T4_E12temp_storage+112];
	setp.eq.s16 	%p322, %rs353, 0;
	setp.eq.s16 	%p323, %rs354, 0;
	min.s64 	%rd419, %rd418, %rd417;
	selp.b16 	%rs355, %rs352, 1, %p323;
	selp.b16 	%rs356, %rs354, %rs355, %p322;
	and.b16  	%rs357, %rs356, 255;
	selp.b64 	%rd420, %rd417, %rd419, %p323;
	selp.b64 	%rd421, %rd418, %rd420, %p322;
	ld.shared.u8 	%rs358, [_ZZN3cub18CUB_300001_SM_10006detail6reduce18DeviceReduceKernelINS2_10policy_hubIN4cuda3std3__45tupleIJblEEEyN6thrust24THRUST_300001_SM_1000_NS8cuda_cub9__find_if7functorIS9_EEE10Policy1000ENSB_12zip_iteratorINS8_IJNSD_26transform_input_iterator_tIbNSC_6detail35transform_pair_of_input_iterators_tIbNSB_6detail15normal_iteratorINSB_10device_ptrIKfEEEESR_NS7_8equal_toIfEEEENS7_10__not_fn_tINS7_10__identityEEEEENSB_17counting_iteratorIlNSB_11use_defaultES10_S10_EEEEEEEySF_S9_SW_EEvT0_PT3_T1_NS0_13GridEvenShareIS17_EET2_T4_E12temp_storage+120];
	ld.shared.u64 	%rd422, [_ZZN3cub18CUB_300001_SM_10006detail6reduce18DeviceReduceKernelINS2_10policy_hubIN4cuda3std3__45tupleIJblEEEyN6thrust24THRUST_300001_SM_1000_NS8cuda_cub9__find_if7functorIS9_EEE10Policy1000ENSB_12zip_iteratorINS8_IJNSD_26transform_input_iterator_tIbNSC_6detail35transform_pair_of_input_iterators_tIbNSB_6detail15normal_iteratorINSB_10device_ptrIKfEEEESR_NS7_8equal_toIfEEEENS7_10__not_fn_tINS7_10__identityEEEEENSB_17counting_iteratorIlNSB_11use_defaultES10_S10_EEEEEEEySF_S9_SW_EEvT0_PT3_T1_NS0_13GridEvenShareIS17_EET2_T4_E12temp_storage+128];
	setp.eq.s16 	%p324, %rs357, 0;
	setp.eq.s16 	%p325, %rs358, 0;
	min.s64 	%rd423, %rd422, %rd421;
	selp.b16 	%rs359, %rs356, 1, %p325;
	selp.b16 	%rs369, %rs358, %rs359, %p324;
	selp.b64 	%rd424, %rd421, %rd423, %p325;
	selp.b64 	%rd438, %rd422, %rd424, %p324;
	bra.uni 	$L__BB20_122;
$L__BB20_41:
	// begin inline asm
	mov.u32 %r211, %laneid;
	// end inline asm
	and.b32  	%r232, %r5, 992;
	add.s32 	%r233, %r232, 32;
	setp.gt.s32 	%p236, %r233, %r4;
	not.b32 	%r234, %r232;
	add.s32 	%r235, %r4, %r234;
	selp.b32 	%r230, %r235, 31, %p236;
	cvt.u32.u16 	%r236, %rs369;
	and.b32  	%r213, %r236, 255;
	mov.b32 	%r229, 1;
	mov.b32 	%r231, -1;
	// begin inline asm
	shfl.sync.down.b32 %r212, %r213, %r229, %r230, %r231;
	// end inline asm
	// begin inline asm
	shfl.sync.down.b32 %r217, %r218, %r229, %r230, %r231;
	// end inline asm
	mov.b64 	{%r223, %r228}, %rd438;
	// begin inline asm
	shfl.sync.down.b32 %r222, %r223, %r229, %r230, %r231;
	// end inline asm
	// begin inline asm
	shfl.sync.down.b32 %r227, %r228, %r229, %r230, %r231;
	// end inline asm
	mov.b64 	%rd43, {%r222, %r227};
	cvt.u16.u32 	%rs31, %r212;
	setp.ge.s32 	%p237, %r211, %r230;
	@%p237 bra 	$L__BB20_45;
	and.b16  	%rs272, %rs369, 255;
	setp.eq.s16 	%p238, %rs272, 0;
	and.b16  	%rs273, %rs31, 255;
	setp.eq.s16 	%p239, %rs273, 0;
	or.pred  	%p240, %p238, %p239;
	@%p240 bra 	$L__BB20_44;
	min.s64 	%rd438, %rd43, %rd438;
	mov.b16 	%rs369, 1;
	bra.uni 	$L__BB20_45;
$L__BB20_44:
	setp.eq.s16 	%p241, %rs272, 0;
	selp.b16 	%rs369, %rs31, %rs369, %p241;
	selp.b64 	%rd438, %rd43, %rd438, %p241;
$L__BB20_45:
	cvt.u32.u16 	%r257, %rs369;
	and.b32  	%r238, %r257, 255;
	mov.b32 	%r254, 2;
	mov.b32 	%r256, -1;
	// begin inline asm
	shfl.sync.down.b32 %r237, %r238, %r254, %r230, %r256;
	// end inline asm
	// begin inline asm
	shfl.sync.down.b32 %r242, %r243, %r254, %r230, %r256;
	// end inline asm
	mov.b64 	{%r248, %r253}, %rd438;
	// begin inline asm
	shfl.sync.down.b32 %r247, %r248, %r254, %r230, %r256;
	// end inline asm
	// begin inline asm
	shfl.sync.down.b32 %r252, %r253, %r254, %r230, %r256;
	// end inline asm
	mov.b64 	%rd47, {%r247, %r252};
	cvt.u16.u32 	%rs34, %r237;
	add.s32 	%r258, %r211, 2;
	setp.gt.s32 	%p242, %r258, %r230;
	@%p242 bra 	$L__BB20_49;
	and.b16  	%rs276, %rs369, 255;
	setp.eq.s16 	%p243, %rs276, 0;
	and.b16  	%rs277, %rs34, 255;
	setp.eq.s16 	%p244, %rs277, 0;
	or.pred  	%p245, %p243, %p244;
	@%p245 bra 	$L__BB20_48;
	min.s64 	%rd438, %rd47, %rd438;
	mov.b16 	%rs369, 1;
	bra.uni 	$L__BB20_49;
$L__BB20_48:
	setp.eq.s16 	%p246, %rs276, 0;
	selp.b16 	%rs369, %rs34, %rs369, %p246;
	selp.b64 	%rd438, %rd47, %rd438, %p246;
$L__BB20_49:
	cvt.u32.u16 	%r279, %rs369;
	and.b32  	%r260, %r279, 255;
	mov.b32 	%r276, 4;
	mov.b32 	%r278, -1;
	// begin inline asm
	shfl.sync.down.b32 %r259, %r260, %r276, %r230, %r278;
	// end inline asm
	// begin inline asm
	shfl.sync.down.b32 %r264, %r265, %r276, %r230, %r278;
	// end inline asm
	mov.b64 	{%r270, %r275}, %rd438;
	// begin inline asm
	shfl.sync.down.b32 %r269, %r270, %r276, %r230, %r278;
	// end inline asm
	// begin inline asm
	shfl.sync.down.b32 %r274, %r275, %r276, %r230, %r278;
	// end inline asm
	mov.b64 	%rd51, {%r269, %r274};
	cvt.u16.u32 	%rs37, %r259;
	add.s32 	%r280, %r211, 4;
	setp.gt.s32 	%p247, %r280, %r230;
	@%p247 bra 	$L__BB20_53;
	and.b16  	%rs280, %rs369, 255;
	setp.eq.s16 	%p248, %rs280, 0;
	and.b16  	%rs281, %rs37, 255;
	setp.eq.s16 	%p249, %rs281, 0;
	or.pred  	%p250, %p248, %p249;
	@%p250 bra 	$L__BB20_52;
	min.s64 	%rd438, %rd51, %rd438;
	mov.b16 	%rs369, 1;
	bra.uni 	$L__BB20_53;
$L__BB20_52:
	setp.eq.s16 	%p251, %rs280, 0;
	selp.b16 	%rs369, %rs37, %rs369, %p251;
	selp.b64 	%rd438, %rd51, %rd438, %p251;
$L__BB20_53:
	cvt.u32.u16 	%r301, %rs369;
	and.b32  	%r282, %r301, 255;
	mov.b32 	%r298, 8;
	mov.b32 	%r300, -1;
	// begin inline asm
	shfl.sync.down.b32 %r281, %r282, %r298, %r230, %r300;
	// end inline asm
	// begin inline asm
	shfl.sync.down.b32 %r286, %r287, %r298, %r230, %r300;
	// end inline asm
	mov.b64 	{%r292, %r297}, %rd438;
	// begin inline asm
	shfl.sync.down.b32 %r291, %r292, %r298, %r230, %r300;
	// end inline asm
	// begin inline asm
	shfl.sync.down.b32 %r296, %r297, %r298, %r230, %r300;
	// end inline asm
	mov.b64 	%rd55, {%r291, %r296};
	cvt.u16.u32 	%rs40, %r281;
	add.s32 	%r302, %r211, 8;
	setp.gt.s32 	%p252, %r302, %r230;
	@%p252 bra 	$L__BB20_57;
	and.b16  	%rs284, %rs369, 255;
	setp.eq.s16 	%p253, %rs284, 0;
	and.b16  	%rs285, %rs40, 255;
	setp.eq.s16 	%p254, %rs285, 0;
	or.pred  	%p255, %p253, %p254;
	@%p255 bra 	$L__BB20_56;
	min.s64 	%rd438, %rd55, %rd438;
	mov.b16 	%rs369, 1;
	bra.uni 	$L__BB20_57;
$L__BB20_56:
	setp.eq.s16 	%p256, %rs284, 0;
	selp.b16 	%rs369, %rs40, %rs369, %p256;
	selp.b64 	%rd438, %rd55, %rd438, %p256;
$L__BB20_57:
	cvt.u32.u16 	%r323, %rs369;
	and.b32  	%r304, %r323, 255;
	mov.b32 	%r320, 16;
	mov.b32 	%r322, -1;
	// begin inline asm
	shfl.sync.down.b32 %r303, %r304, %r320, %r230, %r322;
	// end inline asm
	// begin inline asm
	shfl.sync.down.b32 %r308, %r309, %r320, %r230, %r322;
	// end inline asm
	mov.b64 	{%r314, %r319}, %rd438;
	// begin inline asm
	shfl.sync.down.b32 %r313, %r314, %r320, %r230, %r322;
	// end inline asm
	// begin inline asm
	shfl.sync.down.b32 %r318, %r319, %r320, %r230, %r322;
	// end inline asm
	mov.b64 	%rd59, {%r313, %r318};
	cvt.u16.u32 	%rs43, %r303;
	add.s32 	%r324, %r211, 16;
	setp.gt.s32 	%p257, %r324, %r230;
	@%p257 bra 	$L__BB20_61;
	and.b16  	%rs288, %rs369, 255;
	setp.eq.s16 	%p258, %rs288, 0;
	and.b16  	%rs289, %rs43, 255;
	setp.eq.s16 	%p259, %rs289, 0;
	or.pred  	%p260, %p258, %p259;
	@%p260 bra 	$L__BB20_60;
	min.s64 	%rd438, %rd59, %rd438;
	mov.b16 	%rs369, 1;
	bra.uni 	$L__BB20_61;
$L__BB20_60:
	setp.eq.s16 	%p261, %rs288, 0;
	selp.b16 	%rs369, %rs43, %rs369, %p261;
	selp.b64 	%rd438, %rd59, %rd438, %p261;
$L__BB20_61:
	setp.ne.s32 	%p262, %r211, 0;
	@%p262 bra 	$L__BB20_63;
	shr.u32 	%r325, %r5, 1;
	and.b32  	%r326, %r325, 496;
	mov.u32 	%r327, _ZZN3cub18CUB_300001_SM_10006detail6reduce18DeviceReduceKernelINS2_10policy_hubIN4cuda3std3__45tupleIJblEEEyN6thrust24THRUST_300001_SM_1000_NS8cuda_cub9__find_if7functorIS9_EEE10Policy1000ENSB_12zip_iteratorINS8_IJNSD_26transform_input_iterator_tIbNSC_6detail35transform_pair_of_input_iterators_tIbNSB_6detail15normal_iteratorINSB_10device_ptrIKfEEEESR_NS7_8equal_toIfEEEENS7_10__not_fn_tINS7_10__identityEEEEENSB_17counting_iteratorIlNSB_11use_defaultES10_S10_EEEEEEEySF_S9_SW_EEvT0_PT3_T1_NS0_13GridEvenShareIS17_EET2_T4_E12temp_storage;
	add.s32 	%r328, %r327, %r326;
	st.shared.u8 	[%r328+8], %rs369;
	st.shared.u64 	[%r328+16], %rd438;
$L__BB20_63:
	bar.sync 	0;
	setp.ne.s32 	%p263, %r5, 0;
	@%p263 bra 	$L__BB20_122;
	setp.lt.s32 	%p264, %r4, 33;
	@%p264 bra 	$L__BB20_66;
	ld.shared.u8 	%rs292, [_ZZN3cub18CUB_300001_SM_10006detail6reduce18DeviceReduceKernelINS2_10policy_hubIN4cuda3std3__45tupleIJblEEEyN6thrust24THRUST_300001_SM_1000_NS8cuda_cub9__find_if7functorIS9_EEE10Policy1000ENSB_12zip_iteratorINS8_IJNSD_26transform_input_iterator_tIbNSC_6detail35transform_pair_of_input_iterators_tIbNSB_6detail15normal_iteratorINSB_10device_ptrIKfEEEESR_NS7_8equal_toIfEEEENS7_10__not_fn_tINS7_10__identityEEEEENSB_17counting_iteratorIlNSB_11use_defaultES10_S10_EEEEEEEySF_S9_SW_EEvT0_PT3_T1_NS0_13GridEvenShareIS17_EET2_T4_E12temp_storage+24];
	ld.shared.u64 	%rd377, [_ZZN3cub18CUB_300001_SM_10006detail6reduce18DeviceReduceKernelINS2_10policy_hubIN4cuda3std3__45tupleIJblEEEyN6thrust24THRUST_300001_SM_1000_NS8cuda_cub9__find_if7functorIS9_EEE10Policy1000ENSB_12zip_iteratorINS8_IJNSD_26transform_input_iterator_tIbNSC_6detail35transform_pair_of_input_iterators_tIbNSB_6detail15normal_iteratorINSB_10device_ptrIKfEEEESR_NS7_8equal_toIfEEEENS7_10__not_fn_tINS7_10__identityEEEEENSB_17counting_iteratorIlNSB_11use_defaultES10_S10_EEEEEEEySF_S9_SW_EEvT0_PT3_T1_NS0_13GridEvenShareIS17_EET2_T4_E12temp_storage+32];
	and.b16  	%rs293, %rs369, 255;
	setp.eq.s16 	%p265, %rs293, 0;
	setp.eq.s16 	%p266, %rs292, 0;
	min.s64 	%rd378, %rd377, %rd438;
	selp.b16 	%rs294, %rs369, 1, %p266;
	selp.b16 	%rs369, %rs292, %rs294, %p265;
	selp.b64 	%rd379, %rd438, %rd378, %p266;
	selp.b64 	%rd438, %rd377, %rd379, %p265;
$L__BB20_66:
	setp.lt.s32 	%p267, %r4, 65;
	@%p267 bra 	$L__BB20_68;
	ld.shared.u8 	%rs295, [_ZZN3cub18CUB_300001_SM_10006detail6reduce18DeviceReduceKernelINS2_10policy_hubIN4cuda3std3__45tupleIJblEEEyN6thrust24THRUST_300001_SM_1000_NS8cuda_cub9__find_if7functorIS9_EEE10Policy1000ENSB_12zip_iteratorINS8_IJNSD_26transform_input_iterator_tIbNSC_6detail35transform_pair_of_input_iterators_tIbNSB_6detail15normal_iteratorINSB_10device_ptrIKfEEEESR_NS7_8equal_toIfEEEENS7_10__not_fn_tINS7_10__identityEEEEENSB_17counting_iteratorIlNSB_11use_defaultES10_S10_EEEEEEEySF_S9_SW_EEvT0_PT3_T1_NS0_13GridEvenShareIS17_EET2_T4_E12temp_storage+40];
	ld.shared.u64 	%rd380, [_ZZN3cub18CUB_300001_SM_10006detail6reduce18DeviceReduceKernelINS2_10policy_hubIN4cuda3std3__45tupleIJblEEEyN6thrust24THRUST_300001_SM_1000_NS8cuda_cub9__find_if7functorIS9_EEE10Policy1000ENSB_12zip_iteratorINS8_IJNSD_26transform_input_iterator_tIbNSC_6detail35transform_pair_of_input_iterators_tIbNSB_6detail15normal_iteratorINSB_10device_ptrIKfEEEESR_NS7_8equal_toIfEEEENS7_10__not_fn_tINS7_10__identityEEEEENSB_17counting_iteratorIlNSB_11use_defaultES10_S10_EEEEEEEySF_S9_SW_EEvT0_PT3_T1_NS0_13GridEvenShareIS17_EET2_T4_E12temp_storage+48];
	and.b16  	%rs296, %rs369, 255;
	setp.eq.s16 	%p268, %rs296, 0;
	setp.eq.s16 	%p269, %rs295, 0;
	min.s64 	%rd381, %rd380, %rd438;
	selp.b16 	%rs297, %rs369, 1, %p269;
	selp.b16 	%rs369, %rs295, %rs297, %p268;
	selp.b64 	%rd382, %rd438, %rd381, %p269;
	selp.b64 	%rd438, %rd380, %rd382, %p268;
$L__BB20_68:
	setp.lt.s32 	%p270, %r4, 97;
	@%p270 bra 	$L__BB20_70;
	ld.shared.u8 	%rs298, [_ZZN3cub18CUB_300001_SM_10006detail6reduce18DeviceReduceKernelINS2_10policy_hubIN4cuda3std3__45tupleIJblEEEyN6thrust24THRUST_300001_SM_1000_NS8cuda_cub9__find_if7functorIS9_EEE10Policy1000ENSB_12zip_iteratorINS8_IJNSD_26transform_input_iterator_tIbNSC_6detail35transform_pair_of_input_iterators_tIbNSB_6detail15normal_iteratorINSB_10device_ptrIKfEEEESR_NS7_8equal_toIfEEEENS7_10__not_fn_tINS7_10__identityEEEEENSB_17counting_iteratorIlNSB_11use_defaultES10_S10_EEEEEEEySF_S9_SW_EEvT0_PT3_T1_NS0_13GridEvenShareIS17_EET2_T4_E12temp_storage+56];
	ld.shared.u64 	%rd383, [_ZZN3cub18CUB_300001_SM_10006detail6reduce18DeviceReduceKernelINS2_10policy_hubIN4cuda3std3__45tupleIJblEEEyN6thrust24THRUST_300001_SM_1000_NS8cuda_cub9__find_if7functorIS9_EEE10Policy1000ENSB_12zip_iteratorINS8_IJNSD_26transform_input_iterator_tIbNSC_6detail35transform_pair_of_input_iterators_tIbNSB_6detail15normal_iteratorINSB_10device_ptrIKfEEEESR_NS7_8equal_toIfEEEENS7_10__not_fn_tINS7_10__identityEEEEENSB_17counting_iteratorIlNSB_11use_defaultES10_S10_EEEEEEEySF_S9_SW_EEvT0_PT3_T1_NS0_13GridEvenShareIS17_EET2_T4_E12temp_storage+64];
	and.b16  	%rs299, %rs369, 255;
	setp.eq.s16 	%p271, %rs299, 0;
	setp.eq.s16 	%p272, %rs298, 0;
	min.s64 	%rd384, %rd383, %rd438;
	selp.b16 	%rs300, %rs369, 1, %p272;
	selp.b16 	%rs369, %rs298, %rs300, %p271;
	selp.b64 	%rd385, %rd438, %rd384, %p272;
	selp.b64 	%rd438, %rd383, %rd385, %p271;
$L__BB20_70:
	setp.lt.s32 	%p273, %r4, 129;
	@%p273 bra 	$L__BB20_72;
	ld.shared.u8 	%rs301, [_ZZN3cub18CUB_300001_SM_10006detail6reduce18DeviceReduceKernelINS2_10policy_hubIN4cuda3std3__45tupleIJblEEEyN6thrust24THRUST_300001_SM_1000_NS8cuda_cub9__find_if7functorIS9_EEE10Policy1000ENSB_12zip_iteratorINS8_IJNSD_26transform_input_iterator_tIbNSC_6detail35transform_pair_of_input_iterators_tIbNSB_6detail15normal_iteratorINSB_10device_ptrIKfEEEESR_NS7_8equal_toIfEEEENS7_10__not_fn_tINS7_10__identityEEEEENSB_17counting_iteratorIlNSB_11use_defaultES10_S10_EEEEEEEySF_S9_SW_EEvT0_PT3_T1_NS0_13GridEvenShareIS17_EET2_T4_E12temp_storage+72];
	ld.shared.u64 	%rd386, [_ZZN3cub18CUB_300001_SM_10006detail6reduce18DeviceReduceKernelINS2_10policy_hubIN4cuda3std3__45tupleIJblEEEyN6thrust24THRUST_300001_SM_1000_NS8cuda_cub9__find_if7functorIS9_EEE10Policy1000ENSB_12zip_iteratorINS8_IJNSD_26transform_input_iterator_tIbNSC_6detail35transform_pair_of_input_iterators_tIbNSB_6detail15normal_iteratorINSB_10device_ptrIKfEEEESR_NS7_8equal_toIfEEEENS7_10__not_fn_tINS7_10__identityEEEEENSB_17counting_iteratorIlNSB_11use_defaultES10_S10_EEEEEEEySF_S9_SW_EEvT0_PT3_T1_NS0_13GridEvenShareIS17_EET2_T4_E12temp_storage+80];
	and.b16  	%rs302, %rs369, 255;
	setp.eq.s16 	%p274, %rs302, 0;
	setp.eq.s16 	%p275, %rs301, 0;
	min.s64 	%rd387, %rd386, %rd438;
	selp.b16 	%rs303, %rs369, 1, %p275;
	selp.b16 	%rs369, %rs301, %rs303, %p274;
	selp.b64 	%rd388, %rd438, %rd387, %p275;
	selp.b64 	%rd438, %rd386, %rd388, %p274;
$L__BB20_72:
	setp.lt.s32 	%p276, %r4, 161;
	@%p276 bra 	$L__BB20_74;
	ld.shared.u8 	%rs304, [_ZZN3cub18CUB_300001_SM_10006detail6reduce18DeviceReduceKernelINS2_10policy_hubIN4cuda3std3__45tupleIJblEEEyN6thrust24THRUST_300001_SM_1000_NS8cuda_cub9__find_if7functorIS9_EEE10Policy1000ENSB_12zip_iteratorINS8_IJNSD_26transform_input_iterator_tIbNSC_6detail35transform_pair_of_input_iterators_tIbNSB_6detail15normal_iteratorINSB_10device_ptrIKfEEEESR_NS7_8equal_toIfEEEENS7_10__not_fn_tINS7_10__identityEEEEENSB_17counting_iteratorIlNSB_11use_defaultES10_S10_EEEEEEEySF_S9_SW_EEvT0_PT3_T1_NS0_13GridEvenShareIS17_EET2_T4_E12temp_storage+88];
	ld.shared.u64 	%rd389, [_ZZN3cub18CUB_300001_SM_10006detail6reduce18DeviceReduceKernelINS2_10policy_hubIN4cuda3std3__45tupleIJblEEEyN6thrust24THRUST_300001_SM_1000_NS8cuda_cub9__find_if7functorIS9_EEE10Policy1000ENSB_12zip_iteratorINS8_IJNSD_26transform_input_iterator_tIbNSC_6detail35transform_pair_of_input_iterators_tIbNSB_6detail15normal_iteratorINSB_10device_ptrIKfEEEESR_NS7_8equal_toIfEEEENS7_10__not_fn_tINS7_10__identityEEEEENSB_17counting_iteratorIlNSB_11use_defaultES10_S10_EEEEEEEySF_S9_SW_EEvT0_PT3_T1_NS0_13GridEvenShareIS17_EET2_T4_E12temp_storage+96];
	and.b16  	%rs305, %rs369, 255;
	setp.eq.s16 	%p277, %rs305, 0;
	setp.eq.s16 	%p278, %rs304, 0;
	min.s64 	%rd390, %rd389, %rd438;
	selp.b16 	%rs306, %rs369, 1, %p278;
	selp.b16 	%rs369, %rs304, %rs306, %p277;
	selp.b64 	%rd391, %rd438, %rd390, %p278;
	selp.b64 	%rd438, %rd389, %rd391, %p277;
$L__BB20_74:
	setp.lt.s32 	%p279, %r4, 193;
	@%p279 bra 	$L__BB20_76;
	ld.shared.u8 	%rs307, [_ZZN3cub18CUB_300001_SM_10006detail6reduce18DeviceReduceKernelINS2_10policy_hubIN4cuda3std3__45tupleIJblEEEyN6thrust24THRUST_300001_SM_1000_NS8cuda_cub9__find_if7functorIS9_EEE10Policy1000ENSB_12zip_iteratorINS8_IJNSD_26transform_input_iterator_tIbNSC_6detail35transform_pair_of_input_iterators_tIbNSB_6detail15normal_iteratorINSB_10device_ptrIKfEEEESR_NS7_8equal_toIfEEEENS7_10__not_fn_tINS7_10__identityEEEEENSB_17counting_iteratorIlNSB_11use_defaultES10_S10_EEEEEEEySF_S9_SW_EEvT0_PT3_T1_NS0_13GridEvenShareIS17_EET2_T4_E12temp_storage+104];
	ld.shared.u64 	%rd392, [_ZZN3cub18CUB_300001_SM_10006detail6reduce18DeviceReduceKernelINS2_10policy_hubIN4cuda3std3__45tupleIJblEEEyN6thrust24THRUST_300001_SM_1000_NS8cuda_cub9__find_if7functorIS9_EEE10Policy1000ENSB_12zip_iteratorINS8_IJNSD_26transform_input_iterator_tIbNSC_6detail35transform_pair_of_input_iterators_tIbNSB_6detail15normal_iteratorINSB_10device_ptrIKfEEEESR_NS7_8equal_toIfEEEENS7_10__not_fn_tINS7_10__identityEEEEENSB_17counting_iteratorIlNSB_11use_defaultES10_S10_EEEEEEEySF_S9_SW_EEvT0_PT3_T1_NS0_13GridEvenShareIS17_EET2_T4_E12temp_storage+112];
	and.b16  	%rs308, %rs369, 255;
	setp.eq.s16 	%p280, %rs308, 0;
	setp.eq.s16 	%p281, %rs307, 0;
	min.s64 	%rd393, %rd392, %rd438;
	selp.b16 	%rs309, %rs369, 1, %p281;
	selp.b16 	%rs369, %rs307, %rs309, %p280;
	selp.b64 	%rd394, %rd438, %rd393, %p281;
	selp.b64 	%rd438, %rd392, %rd394, %p280;
$L__BB20_76:
	setp.lt.s32 	%p282, %r4, 225;
	@%p282 bra 	$L__BB20_122;
	ld.shared.u8 	%rs310, [_ZZN3cub18CUB_300001_SM_10006detail6reduce18DeviceReduceKernelINS2_10policy_hubIN4cuda3std3__45tupleIJblEEEyN6thrust24THRUST_300001_SM_1000_NS8cuda_cub9__find_if7functorIS9_EEE10Policy1000ENSB_12zip_iteratorINS8_IJNSD_26transform_input_iterator_tIbNSC_6detail35transform_pair_of_input_iterators_tIbNSB_6detail15normal_iteratorINSB_10device_ptrIKfEEEESR_NS7_8equal_toIfEEEENS7_10__not_fn_tINS7_10__identityEEEEENSB_17counting_iteratorIlNSB_11use_defaultES10_S10_EEEEEEEySF_S9_SW_EEvT0_PT3_T1_NS0_13GridEvenShareIS17_EET2_T4_E12temp_storage+120];
	ld.shared.u64 	%rd395, [_ZZN3cub18CUB_300001_SM_10006detail6reduce18DeviceReduceKernelINS2_10policy_hubIN4cuda3std3__45tupleIJblEEEyN6thrust24THRUST_300001_SM_1000_NS8cuda_cub9__find_if7functorIS9_EEE10Policy1000ENSB_12zip_iteratorINS8_IJNSD_26transform_input_iterator_tIbNSC_6detail35transform_pair_of_input_iterators_tIbNSB_6detail15normal_iteratorINSB_10device_ptrIKfEEEESR_NS7_8equal_toIfEEEENS7_10__not_fn_tINS7_10__identityEEEEENSB_17counting_iteratorIlNSB_11use_defaultES10_S10_EEEEEEEySF_S9_SW_EEvT0_PT3_T1_NS0_13GridEvenShareIS17_EET2_T4_E12temp_storage+128];
	and.b16  	%rs311, %rs369, 255;
	setp.eq.s16 	%p283, %rs311, 0;
	setp.eq.s16 	%p284, %rs310, 0;
	min.s64 	%rd396, %rd395, %rd438;
	selp.b16 	%rs312, %rs369, 1, %p284;
	selp.b16 	%rs369, %rs310, %rs312, %p283;
	selp.b64 	%rd397, %rd438, %rd396, %p284;
	selp.b64 	%rd438, %rd395, %rd397, %p283;
	bra.uni 	$L__BB20_122;
$L__BB20_78:
	mov.u32 	%r26, %tid.x;
	add.s64 	%rd122, %rd4, %rd6;
	cvt.u64.u32 	%rd76, %r26;
	add.s64 	%rd123, %rd76, %rd6;
	shl.b64 	%rd124, %rd123, 2;
	add.s64 	%rd125, %rd2, %rd124;
	add.s64 	%rd126, %rd3, %rd124;
	ld.global.f32 	%f9, [%rd125];
	ld.global.f32 	%f10, [%rd126];
	setp.eq.f32 	%p2, %f9, %f10;
	add.s32 	%r49, %r26, 256;
	cvt.u64.u32 	%rd127, %r49;
	ld.global.f32 	%f11, [%rd125+1024];
	ld.global.f32 	%f13, [%rd126+1024];
	setp.eq.f32 	%p3, %f11, %f13;
	add.s32 	%r50, %r26, 512;
	cvt.u64.u32 	%rd128, %r50;
	add.s64 	%rd129, %rd122, %rd128;
	ld.global.f32 	%f15, [%rd125+2048];
	ld.global.f32 	%f16, [%rd126+2048];
	setp.eq.f32 	%p4, %f15, %f16;
	add.s64 	%rd130, %rd129, 256;
	ld.global.f32 	%f17, [%rd125+3072];
	ld.global.f32 	%f18, [%rd126+3072];
	setp.neu.f32 	%p6, %f17, %f18;
	and.pred  	%p8, %p2, %p3;
	selp.b64 	%rd131, %rd127, %rd76, %p2;
	add.s64 	%rd132, %rd122, %rd131;
	min.s64 	%rd133, %rd129, %rd132;
	and.pred  	%p9, %p8, %p4;
	selp.b64 	%rd134, %rd132, %rd133, %p4;
	selp.b64 	%rd135, %rd129, %rd134, %p8;
	min.s64 	%rd136, %rd130, %rd135;
	not.pred 	%p10, %p9;
	or.pred  	%p11, %p10, %p6;
	selp.u16 	%rs369, 1, 0, %p11;
	selp.b64 	%rd137, %rd136, %rd135, %p6;
	selp.b64 	%rd438, %rd130, %rd137, %p9;
	setp.lt.u64 	%p12, %rd7, %rd5;
	@%p12 bra 	$L__BB20_98;
	cvt.u32.u64 	%r52, %rd5;
	cvt.u32.u64 	%r53, %rd6;
	cvt.u32.u64 	%r27, %rd1;
	not.b32 	%r54, %r26;
	add.s32 	%r55, %r54, %r27;
	sub.s32 	%r56, %r55, %r52;
	sub.s32 	%r446, %r56, %r53;
	mov.b32 	%r447, 0;
	mov.u64 	%rd455, %rd6;
$L__BB20_80:
	add.s64 	%rd455, %rd455, %rd5;
	add.s64 	%rd138, %rd1, -1024;
	setp.gt.u64 	%p13, %rd455, %rd138;
	@%p13 bra 	$L__BB20_86;
	add.s64 	%rd139, %rd455, %rd76;
	shl.b64 	%rd140, %rd139, 2;
	add.s64 	%rd141, %rd2, %rd140;
	add.s64 	%rd142, %rd3, %rd140;
	add.s64 	%rd81, %rd139, %rd4;
	ld.global.f32 	%f1, [%rd141];
	ld.global.f32 	%f2, [%rd142];
	ld.global.f32 	%f3, [%rd141+1024];
	ld.global.f32 	%f4, [%rd142+1024];
	ld.global.f32 	%f5, [%rd141+2048];
	ld.global.f32 	%f6, [%rd142+2048];
	ld.global.f32 	%f7, [%rd141+3072];
	ld.global.f32 	%f8, [%rd142+3072];
	and.b16  	%rs93, %rs369, 255;
	setp.eq.s16 	%p14, %rs93, 0;
	@%p14 bra 	$L__BB20_84;
	setp.eq.f32 	%p15, %f1, %f2;
	@%p15 bra 	$L__BB20_85;
	min.s64 	%rd438, %rd81, %rd438;
	mov.b16 	%rs369, 1;
	bra.uni 	$L__BB20_85;
$L__BB20_84:
	setp.neu.f32 	%p16, %f1, %f2;
	selp.u16 	%rs369, 1, 0, %p16;
	mov.u64 	%rd438, %rd81;
$L__BB20_85:
	add.s64 	%rd143, %rd455, %rd76;
	add.s64 	%rd144, %rd143, %rd4;
	add.s64 	%rd145, %rd144, 256;
	add.s64 	%rd146, %rd144, 512;
	add.s64 	%rd147, %rd144, 768;
	setp.neu.f32 	%p17, %f7, %f8;
	setp.neu.f32 	%p18, %f5, %f6;
	setp.neu.f32 	%p19, %f3, %f4;
	cvt.u32.u64 	%r57, %rd5;
	and.b16  	%rs95, %rs369, 255;
	setp.eq.s16 	%p20, %rs95, 0;
	min.s64 	%rd148, %rd145, %rd438;
	selp.b16 	%rs96, 1, %rs369, %p19;
	selp.u16 	%rs97, 1, 0, %p19;
	selp.b16 	%rs98, %rs97, %rs96, %p20;
	and.b16  	%rs99, %rs98, 255;
	selp.b64 	%rd149, %rd148, %rd438, %p19;
	selp.b64 	%rd150, %rd145, %rd149, %p20;
	setp.eq.s16 	%p21, %rs99, 0;
	min.s64 	%rd151, %rd146, %rd150;
	selp.b16 	%rs100, 1, %rs98, %p18;
	selp.u16 	%rs101, 1, 0, %p18;
	selp.b16 	%rs102, %rs101, %rs100, %p21;
	and.b16  	%rs103, %rs102, 255;
	selp.b64 	%rd152, %rd151, %rd150, %p18;
	selp.b64 	%rd153, %rd146, %rd152, %p21;
	setp.eq.s16 	%p22, %rs103, 0;
	min.s64 	%rd154, %rd147, %rd153;
	selp.b16 	%rs104, 1, %rs102, %p17;
	selp.u16 	%rs105, 1, 0, %p17;
	selp.b16 	%rs369, %rs105, %rs104, %p22;
	selp.b64 	%rd155, %rd154, %rd153, %p17;
	selp.b64 	%rd438, %rd147, %rd155, %p22;
	sub.s64 	%rd156, %rd1, %rd455;
	setp.lt.u64 	%p23, %rd156, %rd5;
	add.s32 	%r447, %r447, 1;
	sub.s32 	%r446, %r446, %r57;
	@%p23 bra 	$L__BB20_98;
	bra.uni 	$L__BB20_80;
$L__BB20_86:
	setp.le.u64 	%p24, %rd1, %rd455;
	cvt.u32.u64 	%r58, %rd455;
	cvt.u32.u64 	%r59, %rd1;
	sub.s32 	%r60, %r59, %r58;
	setp.ge.s32 	%p25, %r26, %r60;
	or.pred  	%p26, %p24, %p25;
	@%p26 bra 	$L__BB20_98;
	cvt.u32.u64 	%r62, %rd5;
	cvt.u32.u64 	%r63, %rd6;
	not.b32 	%r64, %r26;
	add.s32 	%r33, %r64, %r27;
	add.s32 	%r65, %r62, %r63;
	sub.s32 	%r66, %r33, %r65;
	mul.lo.s32 	%r67, %r1, %r447;
	shl.b32 	%r68, %r67, 10;
	sub.s32 	%r69, %r66, %r68;
	shr.u32 	%r70, %r69, 8;
	add.s32 	%r34, %r70, 1;
	and.b32  	%r35, %r34, 7;
	setp.lt.u32 	%p27, %r69, 1792;
	mov.u32 	%r450, %r26;
	@%p27 bra 	$L__BB20_90;
	shr.u32 	%r71, %r446, 8;
	add.s32 	%r72, %r71, 1;
	and.b32  	%r73, %r72, 33554424;
	neg.s32 	%r448, %r73;
	mov.u32 	%r450, %r26;
$L__BB20_89:
	.pragma "nounroll";
	cvt.u64.u32 	%rd158, %r450;
	add.s64 	%rd159, %rd455, %rd158;
	shl.b64 	%rd160, %rd159, 2;
	add.s64 	%rd161, %rd2, %rd160;
	add.s64 	%rd162, %rd3, %rd160;
	add.s64 	%rd163, %rd159, %rd4;
	ld.global.f32 	%f19, [%rd161];
	ld.global.f32 	%f20, [%rd162];
	setp.neu.f32 	%p28, %f19, %f20;
	selp.u16 	%rs107, 1, 0, %p28;
	and.b16  	%rs108, %rs369, 255;
	setp.ne.s16 	%p30, %rs108, 0;
	and.pred  	%p31, %p30, %p28;
	min.s64 	%rd164, %rd163, %rd438;
	setp.eq.s16 	%p32, %rs108, 0;
	selp.b16 	%rs109, %rs107, %rs369, %p32;
	selp.b64 	%rd165, %rd163, %rd438, %p32;
	selp.b16 	%rs110, 1, %rs109, %p31;
	and.b16  	%rs111, %rs110, 255;
	selp.b64 	%rd166, %rd164, %rd165, %p31;
	add.s64 	%rd167, %rd163, 256;
	ld.global.f32 	%f21, [%rd161+1024];
	ld.global.f32 	%f22, [%rd162+1024];
	setp.neu.f32 	%p33, %f21, %f22;
	selp.u16 	%rs112, 1, 0, %p33;
	setp.ne.s16 	%p35, %rs111, 0;
	and.pred  	%p36, %p35, %p33;
	min.s64 	%rd168, %rd167, %rd166;
	setp.eq.s16 	%p37, %rs111, 0;
	selp.b16 	%rs113, %rs112, %rs110, %p37;
	selp.b64 	%rd169, %rd167, %rd166, %p37;
	selp.b16 	%rs114, 1, %rs113, %p36;
	and.b16  	%rs115, %rs114, 255;
	selp.b64 	%rd170, %rd168, %rd169, %p36;
	add.s64 	%rd171, %rd163, 512;
	ld.global.f32 	%f23, [%rd161+2048];
	ld.global.f32 	%f24, [%rd162+2048];
	setp.neu.f32 	%p38, %f23, %f24;
	selp.u16 	%rs116, 1, 0, %p38;
	setp.ne.s16 	%p40, %rs115, 0;
	and.pred  	%p41, %p40, %p38;
	min.s64 	%rd172, %rd171, %rd170;
	setp.eq.s16 	%p42, %rs115, 0;
	selp.b16 	%rs117, %rs116, %rs114, %p42;
	selp.b64 	%rd173, %rd171, %rd170, %p42;
	selp.b16 	%rs118, 1, %rs117, %p41;
	and.b16  	%rs119, %rs118, 255;
	selp.b64 	%rd174, %rd172, %rd173, %p41;
	add.s64 	%rd175, %rd163, 768;
	ld.global.f32 	%f25, [%rd161+3072];
	ld.global.f32 	%f26, [%rd162+3072];
	setp.neu.f32 	%p43, %f25, %f26;
	selp.u16 	%rs120, 1, 0, %p43;
	setp.ne.s16 	%p45, %rs119, 0;
	and.pred  	%p46, %p45, %p43;
	min.s64 	%rd176, %rd175, %rd174;
	setp.eq.s16 	%p47, %rs119, 0;
	selp.b16 	%rs121, %rs120, %rs118, %p47;
	selp.b64 	%rd177, %rd175, %rd174, %p47;
	selp.b16 	%rs122, 1, %rs121, %p46;
	and.b16  	%rs123, %rs122, 255;
	selp.b64 	%rd178, %rd176, %rd177, %p46;
	add.s64 	%rd179, %rd163, 1024;
	ld.global.f32 	%f27, [%rd161+4096];
	ld.global.f32 	%f28, [%rd162+4096];
	setp.neu.f32 	%p48, %f27, %f28;
	selp.u16 	%rs124, 1, 0, %p48;
	setp.ne.s16 	%p50, %rs123, 0;
	and.pred  	%p51, %p50, %p48;
	min.s64 	%rd180, %rd179, %rd178;
	setp.eq.s16 	%p52, %rs123, 0;
	selp.b16 	%rs125, %rs124, %rs122, %p52;
	selp.b64 	%rd181, %rd179, %rd178, %p52;
	selp.b16 	%rs126, 1, %rs125, %p51;
	and.b16  	%rs127, %rs126, 255;
	selp.b64 	%rd182, %rd180, %rd181, %p51;
	add.s64 	%rd183, %rd163, 1280;
	ld.global.f32 	%f29, [%rd161+5120];
	ld.global.f32 	%f30, [%rd162+5120];
	setp.neu.f32 	%p53, %f29, %f30;
	selp.u16 	%rs128, 1, 0, %p53;
	setp.ne.s16 	%p55, %rs127, 0;
	and.pred  	%p56, %p55, %p53;
	min.s64 	%rd184, %rd183, %rd182;
	setp.eq.s16 	%p57, %rs127, 0;
	selp.b16 	%rs129, %rs128, %rs126, %p57;
	selp.b64 	%rd185, %rd183, %rd182, %p57;
	selp.b16 	%rs130, 1, %rs129, %p56;
	and.b16  	%rs131, %rs130, 255;
	selp.b64 	%rd186, %rd184, %rd185, %p56;
	add.s64 	%rd187, %rd163, 1536;
	ld.global.f32 	%f31, [%rd161+6144];
	ld.global.f32 	%f32, [%rd162+6144];
	setp.neu.f32 	%p58, %f31, %f32;
	selp.u16 	%rs132, 1, 0, %p58;
	setp.ne.s16 	%p60, %rs131, 0;
	and.pred  	%p61, %p60, %p58;
	min.s64 	%rd188, %rd187, %rd186;
	setp.eq.s16 	%p62, %rs131, 0;
	selp.b16 	%rs133, %rs132, %rs130, %p62;
	selp.b64 	%rd189, %rd187, %rd186, %p62;
	selp.b16 	%rs134, 1, %rs133, %p61;
	and.b16  	%rs135, %rs134, 255;
	selp.b64 	%rd190, %rd188, %rd189, %p61;
	add.s64 	%rd191, %rd163, 1792;
	ld.global.f32 	%f33, [%rd161+7168];
	ld.global.f32 	%f34, [%rd162+7168];
	setp.neu.f32 	%p63, %f33, %f34;
	selp.u16 	%rs136, 1, 0, %p63;
	setp.ne.s16 	%p65, %rs135, 0;
	and.pred  	%p66, %p65, %p63;
	min.s64 	%rd192, %rd191, %rd190;
	setp.eq.s16 	%p67, %rs135, 0;
	selp.b16 	%rs137, %rs136, %rs134, %p67;
	selp.b64 	%rd193, %rd191, %rd190, %p67;
	selp.b16 	%rs369, 1, %rs137, %p66;
	selp.b64 	%rd438, %rd192, %rd193, %p66;
	add.s32 	%r450, %r450, 2048;
	add.s32 	%r448, %r448, 8;
	setp.ne.s32 	%p68, %r448, 0;
	@%p68 bra 	$L__BB20_89;
$L__BB20_90:
	setp.eq.s32 	%p69, %r35, 0;
	@%p69 bra 	$L__BB20_98;
	setp.lt.u32 	%p70, %r35, 4;
	@%p70 bra 	$L__BB20_93;
	cvt.u64.u32 	%rd195, %r450;
	add.s64 	%rd196, %rd455, %rd195;
	shl.b64 	%rd197, %rd196, 2;
	add.s64 	%rd198, %rd2, %rd197;
	add.s64 	%rd199, %rd3, %rd197;
	add.s64 	%rd200, %rd196, %rd4;
	ld.global.f32 	%f35, [%rd198];
	ld.global.f32 	%f36, [%rd199];
	setp.neu.f32 	%p71, %f35, %f36;
	selp.u16 	%rs139, 1, 0, %p71;
	and.b16  	%rs140, %rs369, 255;
	setp.ne.s16 	%p73, %rs140, 0;
	and.pred  	%p74, %p73, %p71;
	min.s64 	%rd201, %rd200, %rd438;
	setp.eq.s16 	%p75, %rs140, 0;
	selp.b16 	%rs141, %rs139, %rs369, %p75;
	selp.b64 	%rd202, %rd200, %rd438, %p75;
	selp.b16 	%rs142, 1, %rs141, %p74;
	and.b16  	%rs143, %rs142, 255;
	selp.b64 	%rd203, %rd201, %rd202, %p74;
	add.s32 	%r74, %r450, 256;
	cvt.u64.u32 	%rd204, %r74;
	add.s64 	%rd205, %rd455, %rd204;
	add.s64 	%rd206, %rd205, %rd4;
	ld.global.f32 	%f37, [%rd198+1024];
	ld.global.f32 	%f38, [%rd199+1024];
	setp.neu.f32 	%p76, %f37, %f38;
	selp.u16 	%rs144, 1, 0, %p76;
	setp.ne.s16 	%p78, %rs143, 0;
	and.pred  	%p79, %p78, %p76;
	min.s64 	%rd207, %rd206, %rd203;
	setp.eq.s16 	%p80, %rs143, 0;
	selp.b16 	%rs145, %rs144, %rs142, %p80;
	selp.b64 	%rd208, %rd206, %rd203, %p80;
	selp.b16 	%rs146, 1, %rs145, %p79;
	and.b16  	%rs147, %rs146, 255;
	selp.b64 	%rd209, %rd207, %rd208, %p79;
	add.s32 	%r75, %r450, 512;
	cvt.u64.u32 	%rd210, %r75;
	add.s64 	%rd211, %rd455, %rd210;
	add.s64 	%rd212, %rd211, %rd4;
	ld.global.f32 	%f39, [%rd198+2048];
	ld.global.f32 	%f40, [%rd199+2048];
	setp.neu.f32 	%p81, %f39, %f40;
	selp.u16 	%rs148, 1, 0, %p81;
	setp.ne.s16 	%p83, %rs147, 0;
	and.pred  	%p84, %p83, %p81;
	min.s64 	%rd213, %rd212, %rd209;
	setp.eq.s16 	%p85, %rs147, 0;
	selp.b16 	%rs149, %rs148, %rs146, %p85;
	selp.b64 	%rd214, %rd212, %rd209, %p85;
	selp.b16 	%rs150, 1, %rs149, %p84;
	and.b16  	%rs151, %rs150, 255;
	selp.b64 	%rd215, %rd213, %rd214, %p84;
	add.s32 	%r76, %r450, 768;
	cvt.u64.u32 	%rd216, %r76;
	add.s64 	%rd217, %rd455, %rd216;
	add.s64 	%rd218, %rd217, %rd4;
	ld.global.f32 	%f41, [%rd198+3072];
	ld.global.f32 	%f42, [%rd199+3072];
	setp.neu.f32 	%p86, %f41, %f42;
	selp.u16 	%rs152, 1, 0, %p86;
	setp.ne.s16 	%p88, %rs151, 0;
	and.pred  	%p89, %p88, %p86;
	min.s64 	%rd219, %rd218, %rd215;
	setp.eq.s16 	%p90, %rs151, 0;
	selp.b16 	%rs153, %rs152, %rs150, %p90;
	selp.b64 	%rd220, %rd218, %rd215, %p90;
	selp.b16 	%rs369, 1, %rs153, %p89;
	selp.b64 	%rd438, %rd219, %rd220, %p89;
	add.s32 	%r450, %r450, 1024;
$L__BB20_93:
	and.b32  	%r77, %r34, 3;
	setp.eq.s32 	%p91, %r77, 0;
	@%p91 bra 	$L__BB20_98;
	setp.eq.s32 	%p92, %r77, 1;
	@%p92 bra 	$L__BB20_96;
	cvt.u64.u32 	%rd222, %r450;
	add.s64 	%rd223, %rd455, %rd222;
	shl.b64 	%rd224, %rd223, 2;
	add.s64 	%rd225, %rd2, %rd224;
	add.s64 	%rd226, %rd3, %rd224;
	add.s64 	%rd227, %rd223, %rd4;
	ld.global.f32 	%f43, [%rd225];
	ld.global.f32 	%f44, [%rd226];
	setp.neu.f32 	%p93, %f43, %f44;
	selp.u16 	%rs155, 1, 0, %p93;
	and.b16  	%rs156, %rs369, 255;
	setp.ne.s16 	%p95, %rs156, 0;
	and.pred  	%p96, %p95, %p93;
	min.s64 	%rd228, %rd227, %rd438;
	setp.eq.s16 	%p97, %rs156, 0;
	selp.b16 	%rs157, %rs155, %rs369, %p97;
	selp.b64 	%rd229, %rd227, %rd438, %p97;
	selp.b16 	%rs158, 1, %rs157, %p96;
	and.b16  	%rs159, %rs158, 255;
	selp.b64 	%rd230, %rd228, %rd229, %p96;
	add.s32 	%r78, %r450, 256;
	cvt.u64.u32 	%rd231, %r78;
	add.s64 	%rd232, %rd455, %rd231;
	add.s64 	%rd233, %rd232, %rd4;
	ld.global.f32 	%f45, [%rd225+1024];
	ld.global.f32 	%f46, [%rd226+1024];
	setp.neu.f32 	%p98, %f45, %f46;
	selp.u16 	%rs160, 1, 0, %p98;
	setp.ne.s16 	%p100, %rs159, 0;
	and.pred  	%p101, %p100, %p98;
	min.s64 	%rd234, %rd233, %rd230;
	setp.eq.s16 	%p102, %rs159, 0;
	selp.b16 	%rs161, %rs160, %rs158, %p102;
	selp.b64 	%rd235, %rd233, %rd230, %p102;
	selp.b16 	%rs369, 1, %rs161, %p101;
	selp.b64 	%rd438, %rd234, %rd235, %p101;
	add.s32 	%r450, %r450, 512;
$L__BB20_96:
	and.b32  	%r79, %r33, 256;
	setp.ne.s32 	%p103, %r79, 0;
	@%p103 bra 	$L__BB20_98;
	cvt.u64.u32 	%rd236, %r450;
	add.s64 	%rd237, %rd455, %rd236;
	shl.b64 	%rd238, %rd237, 2;
	add.s64 	%rd239, %rd2, %rd238;
	add.s64 	%rd240, %rd3, %rd238;
	add.s64 	%rd241, %rd237, %rd4;
	ld.global.f32 	%f47, [%rd239];
	ld.global.f32 	%f48, [%rd240];
	setp.neu.f32 	%p104, %f47, %f48;
	selp.u16 	%rs162, 1, 0, %p104;
	and.b16  	%rs163, %rs369, 255;
	setp.ne.s16 	%p106, %rs163, 0;
	and.pred  	%p107, %p106, %p104;
	min.s64 	%rd242, %rd241, %rd438;
	setp.eq.s16 	%p108, %rs163, 0;
	selp.b16 	%rs164, %rs162, %rs369, %p108;
	selp.b64 	%rd243, %rd241, %rd438, %p108;
	selp.b16 	%rs369, 1, %rs164, %p107;
	selp.b64 	%rd438, %rd242, %rd243, %p107;
$L__BB20_98:
	// begin inline asm
	mov.u32 %r80, %laneid;
	// end inline asm
	cvt.u32.u16 	%r101, %rs369;
	and.b32  	%r82, %r101, 255;
	mov.b32 	%r98, 1;
	mov.b32 	%r99, 31;
	mov.b32 	%r100, -1;
	// begin inline asm
	shfl.sync.down.b32 %r81, %r82, %r98, %r99, %r100;
	// end inline asm
	// begin inline asm
	shfl.sync.down.b32 %r86, %r87, %r98, %r99, %r100;
	// end inline asm
	mov.b64 	{%r92, %r97}, %rd438;
	// begin inline asm
	shfl.sync.down.b32 %r91, %r92, %r98, %r99, %r100;
	// end inline asm
	// begin inline asm
	shfl.sync.down.b32 %r96, %r97, %r98, %r99, %r100;
	// end inline asm
	mov.b64 	%rd97, {%r91, %r96};
	cvt.u16.u32 	%rs76, %r81;
	setp.gt.s32 	%p109, %r80, 30;
	@%p109 bra 	$L__BB20_102;
	and.b16  	%rs165, %rs369, 255;
	setp.eq.s16 	%p110, %rs165, 0;
	and.b16  	%rs166, %rs76, 255;
	setp.eq.s16 	%p111, %rs166, 0;
	or.pred  	%p112, %p110, %p111;
	@%p112 bra 	$L__BB20_101;
	min.s64 	%rd438, %rd97, %rd438;
	mov.b16 	%rs369, 1;
	bra.uni 	$L__BB20_102;
$L__BB20_101:
	setp.eq.s16 	%p113, %rs165, 0;
	selp.b16 	%rs369, %rs76, %rs369, %p113;
	selp.b64 	%rd438, %rd97, %rd438, %p113;
$L__BB20_102:
	cvt.u32.u16 	%r122, %rs369;
	and.b32  	%r103, %r122, 255;
	mov.b32 	%r119, 2;
	mov.b32 	%r120, 31;
	mov.b32 	%r121, -1;
	// begin inline asm
	shfl.sync.down.b32 %r102, %r103, %r119, %r120, %r121;
	// end inline asm
	// begin inline asm
	shfl.sync.down.b32 %r107, %r108, %r119, %r120, %r121;
	// end inline asm
	mov.b64 	{%r113, %r118}, %rd438;
	// begin inline asm
	shfl.sync.down.b32 %r112, %r113, %r119, %r120, %r121;
	// end inline asm
	// begin inline asm
	shfl.sync.down.b32 %r117, %r118, %r119, %r120, %r121;
	// end inline asm
	mov.b64 	%rd101, {%r112, %r117};
	cvt.u16.u32 	%rs79, %r102;
	setp.gt.s32 	%p114, %r80, 29;
	@%p114 bra 	$L__BB20_106;
	and.b16  	%rs169, %rs369, 255;
	setp.eq.s16 	%p115, %rs169, 0;
	and.b16  	%rs170, %rs79, 255;
	setp.eq.s16 	%p116, %rs170, 0;
	or.pred  	%p117, %p115, %p116;
	@%p117 bra 	$L__BB20_105;
	min.s64 	%rd438, %rd101, %rd438;
	mov.b16 	%rs369, 1;
	bra.uni 	$L__BB20_106;
$L__BB20_105:
	setp.eq.s16 	%p118, %rs169, 0;
	selp.b16 	%rs369, %rs79, %rs369, %p118;
	selp.b64 	%rd438, %rd101, %rd438, %p118;
$L__BB20_106:
	cvt.u32.u16 	%r143, %rs369;
	and.b32  	%r124, %r143, 255;
	mov.b32 	%r140, 4;
	mov.b32 	%r141, 31;
	mov.b32 	%r142, -1;
	// begin inline asm
	shfl.sync.down.b32 %r123, %r124, %r140, %r141, %r142;
	// end inline asm
	// begin inline asm
	shfl.sync.down.b32 %r128, %r129, %r140, %r141, %r142;
	// end inline asm
	mov.b64 	{%r134, %r139}, %rd438;
	// begin inline asm
	shfl.sync.down.b32 %r133, %r134, %r140, %r141, %r142;
	// end inline asm
	// begin inline asm
	shfl.sync.down.b32 %r138, %r139, %r140, %r141, %r142;
	// end inline asm
	mov.b64 	%rd105, {%r133, %r138};
	cvt.u16.u32 	%rs82, %r123;
	setp.gt.s32 	%p119, %r80, 27;
	@%p119 bra 	$L__BB20_110;
	and.b16  	%rs173, %rs369, 255;
	setp.eq.s16 	%p120, %rs173, 0;
	and.b16  	%rs174, %rs82, 255;
	setp.eq.s16 	%p121, %rs174, 0;
	or.pred  	%p122, %p120, %p121;
	@%p122 bra 	$L__BB20_109;
	min.s64 	%rd438, %rd105, %rd438;
	mov.b16 	%rs369, 1;
	bra.uni 	$L__BB20_110;
$L__BB20_109:
	setp.eq.s16 	%p123, %rs173, 0;
	selp.b16 	%rs369, %rs82, %rs369, %p123;
	selp.b64 	%rd438, %rd105, %rd438, %p123;
$L__BB20_110:
	cvt.u32.u16 	%r164, %rs369;
	and.b32  	%r145, %r164, 255;
	mov.b32 	%r161, 8;
	mov.b32 	%r162, 31;
	mov.b32 	%r163, -1;
	// begin inline asm
	shfl.sync.down.b32 %r144, %r145, %r161, %r162, %r163;
	// end inline asm
	// begin inline asm
	shfl.sync.down.b32 %r149, %r150, %r161, %r162, %r163;
	// end inline asm
	mov.b64 	{%r155, %r160}, %rd438;
	// begin inline asm
	shfl.sync.down.b32 %r154, %r155, %r161, %r162, %r163;
	// end inline asm
	// begin inline asm
	shfl.sync.down.b32 %r159, %r160, %r161, %r162, %r163;
	// end inline asm
	mov.b64 	%rd109, {%r154, %r159};
	cvt.u16.u32 	%rs85, %r144;
	setp.gt.s32 	%p124, %r80, 23;
	@%p124 bra 	$L__BB20_114;
	and.b16  	%rs177, %rs369, 255;
	setp.eq.s16 	%p125, %rs177, 0;
	and.b16  	%rs178, %rs85, 255;
	setp.eq.s16 	%p126, %rs178, 0;
	or.pred  	%p127, %p125, %p126;
	@%p127 bra 	$L__BB20_113;
	min.s64 	%rd438, %rd109, %rd438;
	mov.b16 	%rs369, 1;
	bra.uni 	$L__BB20_114;
$L__BB20_113:
	setp.eq.s16 	%p128, %rs177, 0;
	selp.b16 	%rs369, %rs85, %rs369, %p128;
	selp.b64 	%rd438, %rd109, %rd438, %p128;
$L__BB20_114:
	cvt.u32.u16 	%r185, %rs369;
	and.b32  	%r166, %r185, 255;
	mov.b32 	%r182, 16;
	mov.b32 	%r183, 31;
	mov.b32 	%r184, -1;
	// begin inline asm
	shfl.sync.down.b32 %r165, %r166, %r182, %r183, %r184;
	// end inline asm
	// begin inline asm
	shfl.sync.down.b32 %r170, %r171, %r182, %r183, %r184;
	// end inline asm
	mov.b64 	{%r176, %r181}, %rd438;
	// begin inline asm
	shfl.sync.down.b32 %r175, %r176, %r182, %r183, %r184;
	// end inline asm
	// begin inline asm
	shfl.sync.down.b32 %r180, %r181, %r182, %r183, %r184;
	// end inline asm
	mov.b64 	%rd113, {%r175, %r180};
	cvt.u16.u32 	%rs88, %r165;
	setp.gt.s32 	%p129, %r80, 15;
	@%p129 bra 	$L__BB20_118;
	and.b16  	%rs181, %rs369, 255;
	setp.eq.s16 	%p130, %rs181, 0;
	and.b16  	%rs182, %rs88, 255;
	setp.eq.s16 	%p131, %rs182, 0;
	or.pred  	%p132, %p130, %p131;
	@%p132 bra 	$L__BB20_117;
	min.s64 	%rd438, %rd113, %rd438;
	mov.b16 	%rs369, 1;
	bra.uni 	$L__BB20_118;
$L__BB20_117:
	setp.eq.s16 	%p133, %rs181, 0;
	selp.b16 	%rs369, %rs88, %rs369, %p133;
	selp.b64 	%rd438, %rd113, %rd438, %p133;
$L__BB20_118:
	setp.ne.s32 	%p134, %r80, 0;
	@%p134 bra 	$L__BB20_120;
	shr.u32 	%r186, %r26, 1;
	and.b32  	%r187, %r186, 496;
	mov.u32 	%r188, _ZZN3cub18CUB_300001_SM_10006detail6reduce18DeviceReduceKernelINS2_10policy_hubIN4cuda3std3__45tupleIJblEEEyN6thrust24THRUST_300001_SM_1000_NS8cuda_cub9__find_if7functorIS9_EEE10Policy1000ENSB_12zip_iteratorINS8_IJNSD_26transform_input_iterator_tIbNSC_6detail35transform_pair_of_input_iterators_tIbNSB_6detail15normal_iteratorINSB_10device_ptrIKfEEEESR_NS7_8equal_toIfEEEENS7_10__not_fn_tINS7_10__identityEEEEENSB_17counting_iteratorIlNSB_11use_defaultES10_S10_EEEEEEEySF_S9_SW_EEvT0_PT3_T1_NS0_13GridEvenShareIS17_EET2_T4_E12temp_storage;
	add.s32 	%r189, %r188, %r187;
	st.shared.u8 	[%r189+8], %rs369;
	st.shared.u64 	[%r189+16], %rd438;
$L__BB20_120:
	bar.sync 	0;
	setp.ne.s32 	%p135, %r26, 0;
	@%p135 bra 	$L__BB20_122;
	ld.shared.u8 	%rs185, [_ZZN3cub18CUB_300001_SM_10006detail6reduce18DeviceReduceKernelINS2_10policy_hubIN4cuda3std3__45tupleIJblEEEyN6thrust24THRUST_300001_SM_1000_NS8cuda_cub9__find_if7functorIS9_EEE10Policy1000ENSB_12zip_iteratorINS8_IJNSD_26transform_input_iterator_tIbNSC_6detail35transform_pair_of_input_iterators_tIbNSB_6detail15normal_iteratorINSB_10device_ptrIKfEEEESR_NS7_8equal_toIfEEEENS7_10__not_fn_tINS7_10__identityEEEEENSB_17counting_iteratorIlNSB_11use_defaultES10_S10_EEEEEEEySF_S9_SW_EEvT0_PT3_T1_NS0_13GridEvenShareIS17_EET2_T4_E12temp_storage+24];
	ld.shared.u64 	%rd244, [_ZZN3cub18CUB_300001_SM_10006detail6reduce18DeviceReduceKernelINS2_10policy_hubIN4cuda3std3__45tupleIJblEEEyN6thrust24THRUST_300001_SM_1000_NS8cuda_cub9__find_if7functorIS9_EEE10Policy1000ENSB_12zip_iteratorINS8_IJNSD_26transform_input_iterator_tIbNSC_6detail35transform_pair_of_input_iterators_tIbNSB_6detail15normal_iteratorINSB_10device_ptrIKfEEEESR_NS7_8equal_toIfEEEENS7_10__not_fn_tINS7_10__identityEEEEENSB_17counting_iteratorIlNSB_11use_defaultES10_S10_EEEEEEEySF_S9_SW_EEvT0_PT3_T1_NS0_13GridEvenShareIS17_EET2_T4_E12temp_storage+32];
	and.b16  	%rs186, %rs369, 255;
	setp.eq.s16 	%p136, %rs186, 0;
	setp.eq.s16 	%p137, %rs185, 0;
	min.s64 	%rd245, %rd244, %rd438;
	selp.b16 	%rs187, %rs369, 1, %p137;
	selp.b16 	%rs188, %rs185, %rs187, %p136;
	and.b16  	%rs189, %rs188, 255;
	selp.b64 	%rd246, %rd438, %rd245, %p137;
	selp.b64 	%rd247, %rd244, %rd246, %p136;
	ld.shared.u8 	%rs190, [_ZZN3cub18CUB_300001_SM_10006detail6reduce18DeviceReduceKernelINS2_10policy_hubIN4cuda3std3__45tupleIJblEEEyN6thrust24THRUST_300001_SM_1000_NS8cuda_cub9__find_if7functorIS9_EEE10Policy1000ENSB_12zip_iteratorINS8_IJNSD_26transform_input_iterator_tIbNSC_6detail35transform_pair_of_input_iterators_tIbNSB_6detail15normal_iteratorINSB_10device_ptrIKfEEEESR_NS7_8equal_toIfEEEENS7_10__not_fn_tINS7_10__identityEEEEENSB_17counting_iteratorIlNSB_11use_defaultES10_S10_EEEEEEEySF_S9_SW_EEvT0_PT3_T1_NS0_13GridEvenShareIS17_EET2_T4_E12temp_storage+40];
	ld.shared.u64 	%rd248, [_ZZN3cub18CUB_300001_SM_10006detail6reduce18DeviceReduceKernelINS2_10policy_hubIN4cuda3std3__45tupleIJblEEEyN6thrust24THRUST_300001_SM_1000_NS8cuda_cub9__find_if7functorIS9_EEE10Policy1000ENSB_12zip_iteratorINS8_IJNSD_26transform_input_iterator_tIbNSC_6detail35transform_pair_of_input_iterators_tIbNSB_6detail15normal_iteratorINSB_10device_ptrIKfEEEESR_NS7_8equal_toIfEEEENS7_10__not_fn_tINS7_10__identityEEEEENSB_17counting_iteratorIlNSB_11use_defaultES10_S10_EEEEEEEySF_S9_SW_EEvT0_PT3_T1_NS0_13GridEvenShareIS17_EET2_T4_E12temp_storage+48];
	setp.eq.s16 	%p138, %rs189, 0;
	setp.eq.s16 	%p139, %rs190, 0;
	min.s64 	%rd249, %rd248, %rd247;
	selp.b16 	%rs191, %rs188, 1, %p139;
	selp.b16 	%rs192, %rs190, %rs191, %p138;
	and.b16  	%rs193, %rs192, 255;
	selp.b64 	%rd250, %rd247, %rd249, %p139;
	selp.b64 	%rd251, %rd248, %rd250, %p138;
	ld.shared.u8 	%rs194, [_ZZN3cub18CUB_300001_SM_10006detail6reduce18DeviceReduceKernelINS2_10policy_hubIN4cuda3std3__45tupleIJblEEEyN6thrust24THRUST_300001_SM_1000_NS8cuda_cub9__find_if7functorIS9_EEE10Policy1000ENSB_12zip_iteratorINS8_IJNSD_26transform_input_iterator_tIbNSC_6detail35transform_pair_of_input_iterators_tIbNSB_6detail15normal_iteratorINSB_10device_ptrIKfEEEESR_NS7_8equal_toIfEEEENS7_10__not_fn_tINS7_10__identityEEEEENSB_17counting_iteratorIlNSB_11use_defaultES10_S10_EEEEEEEySF_S9_SW_EEvT0_PT3_T1_NS0_13GridEvenShareIS17_EET2_T4_E12temp_storage+56];
	ld.shared.u64 	%rd252, [_ZZN3cub18CUB_300001_SM_10006detail6reduce18DeviceReduceKernelINS2_10policy_hubIN4cuda3std3__45tupleIJblEEEyN6thrust24THRUST_300001_SM_1000_NS8cuda_cub9__find_if7functorIS9_EEE10Policy1000ENSB_12zip_iteratorINS8_IJNSD_26transform_input_iterator_tIbNSC_6detail35transform_pair_of_input_iterators_tIbNSB_6detail15normal_iteratorINSB_10device_ptrIKfEEEESR_NS7_8equal_toIfEEEENS7_10__not_fn_tINS7_10__identityEEEEENSB_17counting_iteratorIlNSB_11use_defaultES10_S10_EEEEEEEySF_S9_SW_EEvT0_PT3_T1_NS0_13GridEvenShareIS17_EET2_T4_E12temp_storage+64];
	setp.eq.s16 	%p140, %rs193, 0;
	setp.eq.s16 	%p141, %rs194, 0;
	min.s64 	%rd253, %rd252, %rd251;
	selp.b16 	%rs195, %rs192, 1, %p141;
	selp.b16 	%rs196, %rs194, %rs195, %p140;
	and.b16  	%rs197, %rs196, 255;
	selp.b64 	%rd254, %rd251, %rd253, %p141;
	selp.b64 	%rd255, %rd252, %rd254, %p140;
	ld.shared.u8 	%rs198, [_ZZN3cub18CUB_300001_SM_10006detail6reduce18DeviceReduceKernelINS2_10policy_hubIN4cuda3std3__45tupleIJblEEEyN6thrust24THRUST_300001_SM_1000_NS8cuda_cub9__find_if7functorIS9_EEE10Policy1000ENSB_12zip_iteratorINS8_IJNSD_26transform_input_iterator_tIbNSC_6detail35transform_pair_of_input_iterators_tIbNSB_6detail15normal_iteratorINSB_10device_ptrIKfEEEESR_NS7_8equal_toIfEEEENS7_10__not_fn_tINS7_10__identityEEEEENSB_17counting_iteratorIlNSB_11use_defaultES10_S10_EEEEEEEySF_S9_SW_EEvT0_PT3_T1_NS0_13GridEvenShareIS17_EET2_T4_E12temp_storage+72];
	ld.shared.u64 	%rd256, [_ZZN3cub18CUB_300001_SM_10006detail6reduce18DeviceReduceKernelINS2_10policy_hubIN4cuda3std3__45tupleIJblEEEyN6thrust24THRUST_300001_SM_1000_NS8cuda_cub9__find_if7functorIS9_EEE10Policy1000ENSB_12zip_iteratorINS8_IJNSD_26transform_input_iterator_tIbNSC_6detail35transform_pair_of_input_iterators_tIbNSB_6detail15normal_iteratorINSB_10device_ptrIKfEEEESR_NS7_8equal_toIfEEEENS7_10__not_fn_tINS7_10__identityEEEEENSB_17counting_iteratorIlNSB_11use_defaultES10_S10_EEEEEEEySF_S9_SW_EEvT0_PT3_T1_NS0_13GridEvenShareIS17_EET2_T4_E12temp_storage+80];
	setp.eq.s16 	%p142, %rs197, 0;
	setp.eq.s16 	%p143, %rs198, 0;
	min.s64 	%rd257, %rd256, %rd255;
	selp.b16 	%rs199, %rs196, 1, %p143;
	selp.b16 	%rs200, %rs198, %rs199, %p142;
	and.b16  	%rs201, %rs200, 255;
	selp.b64 	%rd258, %rd255, %rd257, %p143;
	selp.b64 	%rd259, %rd256, %rd258, %p142;
	ld.shared.u8 	%rs202, [_ZZN3cub18CUB_300001_SM_10006detail6reduce18DeviceReduceKernelINS2_10policy_hubIN4cuda3std3__45tupleIJblEEEyN6thrust24THRUST_300001_SM_1000_NS8cuda_cub9__find_if7functorIS9_EEE10Policy1000ENSB_12zip_iteratorINS8_IJNSD_26transform_input_iterator_tIbNSC_6detail35transform_pair_of_input_iterators_tIbNSB_6detail15normal_iteratorINSB_10device_ptrIKfEEEESR_NS7_8equal_toIfEEEENS7_10__not_fn_tINS7_10__identityEEEEENSB_17counting_iteratorIlNSB_11use_defaultES10_S10_EEEEEEEySF_S9_SW_EEvT0_PT3_T1_NS0_13GridEvenShareIS17_EET2_T4_E12temp_storage+88];
	ld.shared.u64 	%rd260, [_ZZN3cub18CUB_300001_SM_10006detail6reduce18DeviceReduceKernelINS2_10policy_hubIN4cuda3std3__45tupleIJblEEEyN6thrust24THRUST_300001_SM_1000_NS8cuda_cub9__find_if7functorIS9_EEE10Policy1000ENSB_12zip_iteratorINS8_IJNSD_26transform_input_iterator_tIbNSC_6detail35transform_pair_of_input_iterators_tIbNSB_6detail15normal_iteratorINSB_10device_ptrIKfEEEESR_NS7_8equal_toIfEEEENS7_10__not_fn_tINS7_10__identityEEEEENSB_17counting_iteratorIlNSB_11use_defaultES10_S10_EEEEEEEySF_S9_SW_EEvT0_PT3_T1_NS0_13GridEvenShareIS17_EET2_T4_E12temp_storage+96];
	setp.eq.s16 	%p144, %rs201, 0;
	setp.eq.s16 	%p145, %rs202, 0;
	min.s64 	%rd261, %rd260, %rd259;
	selp.b16 	%rs203, %rs200, 1, %p145;
	selp.b16 	%rs204, %rs202, %rs203, %p144;
	and.b16  	%rs205, %rs204, 255;
	selp.b64 	%rd262, %rd259, %rd261, %p145;
	selp.b64 	%rd263, %rd260, %rd262, %p144;
	ld.shared.u8 	%rs206, [_ZZN3cub18CUB_300001_SM_10006detail6reduce18DeviceReduceKernelINS2_10policy_hubIN4cuda3std3__45tupleIJblEEEyN6thrust24THRUST_300001_SM_1000_NS8cuda_cub9__find_if7functorIS9_EEE10Policy1000ENSB_12zip_iteratorINS8_IJNSD_26transform_input_iterator_tIbNSC_6detail35transform_pair_of_input_iterators_tIbNSB_6detail15normal_iteratorINSB_10device_ptrIKfEEEESR_NS7_8equal_toIfEEEENS7_10__not_fn_tINS7_10__identityEEEEENSB_17counting_iteratorIlNSB_11use_defaultES10_S10_EEEEEEEySF_S9_SW_EEvT0_PT3_T1_NS0_13GridEvenShareIS17_EET2_T4_E12temp_storage+104];
	ld.shared.u64 	%rd264, [_ZZN3cub18CUB_300001_SM_10006detail6reduce18DeviceReduceKernelINS2_10policy_hubIN4cuda3std3__45tupleIJblEEEyN6thrust24THRUST_300001_SM_1000_NS8cuda_cub9__find_if7functorIS9_EEE10Policy1000ENSB_12zip_iteratorINS8_IJNSD_26transform_input_iterator_tIbNSC_6detail35transform_pair_of_input_iterators_tIbNSB_6detail15normal_iteratorINSB_10device_ptrIKfEEEESR_NS7_8equal_toIfEEEENS7_10__not_fn_tINS7_10__identityEEEEENSB_17counting_iteratorIlNSB_11use_defaultES10_S10_EEEEEEEySF_S9_SW_EEvT0_PT3_T1_NS0_13GridEvenShareIS17_EET2_T4_E12temp_storage+112];
	setp.eq.s16 	%p146, %rs205, 0;
	setp.eq.s16 	%p147, %rs206, 0;
	min.s64 	%rd265, %rd264, %rd263;
	selp.b16 	%rs207, %rs204, 1, %p147;
	selp.b16 	%rs208, %rs206, %rs207, %p146;
	and.b16  	%rs209, %rs208, 255;
	selp.b64 	%rd266, %rd263, %rd265, %p147;
	selp.b64 	%rd267, %rd264, %rd266, %p146;
	ld.shared.u8 	%rs210, [_ZZN3cub18CUB_300001_SM_10006detail6reduce18DeviceReduceKernelINS2_10policy_hubIN4cuda3std3__45tupleIJblEEEyN6thrust24THRUST_300001_SM_1000_NS8cuda_cub9__find_if7functorIS9_EEE10Policy1000ENSB_12zip_iteratorINS8_IJNSD_26transform_input_iterator_tIbNSC_6detail35transform_pair_of_input_iterators_tIbNSB_6detail15normal_iteratorINSB_10device_ptrIKfEEEESR_NS7_8equal_toIfEEEENS7_10__not_fn_tINS7_10__identityEEEEENSB_17counting_iteratorIlNSB_11use_defaultES10_S10_EEEEEEEySF_S9_SW_EEvT0_PT3_T1_NS0_13GridEvenShareIS17_EET2_T4_E12temp_storage+120];
	ld.shared.u64 	%rd268, [_ZZN3cub18CUB_300001_SM_10006detail6reduce18DeviceReduceKernelINS2_10policy_hubIN4cuda3std3__45tupleIJblEEEyN6thrust24THRUST_300001_SM_1000_NS8cuda_cub9__find_if7functorIS9_EEE10Policy1000ENSB_12zip_iteratorINS8_IJNSD_26transform_input_iterator_tIbNSC_6detail35transform_pair_of_input_iterators_tIbNSB_6detail15normal_iteratorINSB_10device_ptrIKfEEEESR_NS7_8equal_toIfEEEENS7_10__not_fn_tINS7_10__identityEEEEENSB_17counting_iteratorIlNSB_11use_defaultES10_S10_EEEEEEEySF_S9_SW_EEvT0_PT3_T1_NS0_13GridEvenShareIS17_EET2_T4_E12temp_storage+128];
	setp.eq.s16 	%p148, %rs209, 0;
	setp.eq.s16 	%p149, %rs210, 0;
	min.s64 	%rd269, %rd268, %rd267;
	selp.b16 	%rs211, %rs208, 1, %p149;
	selp.b16 	%rs369, %rs210, %rs211, %p148;
	selp.b64 	%rd270, %rd267, %rd269, %p149;
	selp.b64 	%rd438, %rd268, %rd270, %p148;
$L__BB20_122:
	mov.u32 	%r439, %tid.x;
	setp.ne.s32 	%p326, %r439, 0;
	@%p326 bra 	$L__BB20_124;
	ld.param.u64 	%rd428, [_ZN3cub18CUB_300001_SM_10006detail6reduce18DeviceReduceKernelINS2_10policy_hubIN4cuda3std3__45tupleIJblEEEyN6thrust24THRUST_300001_SM_1000_NS8cuda_cub9__find_if7functorIS9_EEE10Policy1000ENSB_12zip_iteratorINS8_IJNSD_26transform_input_iterator_tIbNSC_6detail35transform_pair_of_input_iterators_tIbNSB_6detail15normal_iteratorINSB_10device_ptrIKfEEEESR_NS7_8equal_toIfEEEENS7_10__not_fn_tINS7_10__identityEEEEENSB_17counting_iteratorIlNSB_11use_defaultES10_S10_EEEEEEEySF_S9_SW_EEvT0_PT3_T1_NS0_13GridEvenShareIS17_EET2_T4__param_1];
	cvta.to.global.u64 	%rd425, %rd428;
	mul.wide.u32 	%rd426, %r2, 16;
	add.s64 	%rd427, %rd425, %rd426;
	st.global.u8 	[%rd427], %rs369;
	st.global.u64 	[%rd427+8], %rd438;
$L__BB20_124:
	ret;

}
	// .globl	_ZN3cub18CUB_300001_SM_10006detail6reduce28DeviceReduceSingleTileKernelINS2_10policy_hubIN4cuda3std3__45tupleIJblEEEyN6thrust24THRUST_300001_SM_1000_NS8cuda_cub9__find_if7functorIS9_EEE10Policy1000EPS9_SI_iSF_S9_S9_NS7_10__identityEEEvT0_T1_T2_T3_T4_T6_
.visible .entry _ZN3cub18CUB_300001_SM_10006detail6reduce28DeviceReduceSingleTileKernelINS2_10policy_hubIN4cuda3std3__45tupleIJblEEEyN6thrust24THRUST_300001_SM_1000_NS8cuda_cub9__find_if7functorIS9_EEE10Policy1000EPS9_SI_iSF_S9_S9_NS7_10__identityEEEvT0_T1_T2_T3_T4_T6_(
	.param .u64 .ptr .align 1 _ZN3cub18CUB_300001_SM_10006detail6reduce28DeviceReduceSingleTileKernelINS2_10policy_hubIN4cuda3std3__45tupleIJblEEEyN6thrust24THRUST_300001_SM_1000_NS8cuda_cub9__find_if7functorIS9_EEE10Policy1000EPS9_SI_iSF_S9_S9_NS7_10__identityEEEvT0_T1_T2_T3_T4_T6__param_0,
	.param .u64 .ptr .align 1 _ZN3cub18CUB_300001_SM_10006detail6reduce28DeviceReduceSingleTileKernelINS2_10policy_hubIN4cuda3std3__45tupleIJblEEEyN6thrust24THRUST_300001_SM_1000_NS8cuda_cub9__find_if7functorIS9_EEE10Policy1000EPS9_SI_iSF_S9_S9_NS7_10__identityEEEvT0_T1_T2_T3_T4_T6__param_1,
	.param .u32 _ZN3cub18CUB_300001_SM_10006detail6reduce28DeviceReduceSingleTileKernelINS2_10policy_hubIN4cuda3std3__45tupleIJblEEEyN6thrust24THRUST_300001_SM_1000_NS8cuda_cub9__find_if7functorIS9_EEE10Policy1000EPS9_SI_iSF_S9_S9_NS7_10__identityEEEvT0_T1_T2_T3_T4_T6__param_2,
	.param .align 1 .b8 _ZN3cub18CUB_300001_SM_10006detail6reduce28DeviceReduceSingleTileKernelINS2_10policy_hubIN4cuda3std3__45tupleIJblEEEyN6thrust24THRUST_300001_SM_1000_NS8cuda_cub9__find_if7functorIS9_EEE10Policy1000EPS9_SI_iSF_S9_S9_NS7_10__identityEEEvT0_T1_T2_T3_T4_T6__param_3[1],
	.param .align 8 .b8 _ZN3cub18CUB_300001_SM_10006detail6reduce28DeviceReduceSingleTileKernelINS2_10policy_hubIN4cuda3std3__45tupleIJblEEEyN6thrust24THRUST_300001_SM_1000_NS8cuda_cub9__find_if7functorIS9_EEE10Policy1000EPS9_SI_iSF_S9_S9_NS7_10__identityEEEvT0_T1_T2_T3_T4_T6__param_4[16],
	.param .align 1 .b8 _ZN3cub18CUB_300001_SM_10006detail6reduce28DeviceReduceSingleTileKernelINS2_10policy_hubIN4cuda3std3__45tupleIJblEEEyN6thrust24THRUST_300001_SM_1000_NS8cuda_cub9__find_if7functorIS9_EEE10Policy1000EPS9_SI_iSF_S9_S9_NS7_10__identityEEEvT0_T1_T2_T3_T4_T6__param_5[1]
)
.maxntid 256
.minnctapersm 1
{
	.reg .pred 	%p<188>;
	.reg .b16 	%rs<340>;
	.reg .b32 	%r<406>;
	.reg .b64 	%rd<359>;
	// demoted variable
	.shared .align 8 .b8 _ZZN3cub18CUB_300001_SM_10006detail6reduce28DeviceReduceSingleTileKernelINS2_10policy_hubIN4cuda3std3__45tupleIJblEEEyN6thrust24THRUST_300001_SM_1000_NS8cuda_cub9__find_if7functorIS9_EEE10Policy1000EPS9_SI_iSF_S9_S9_NS7_10__identityEEEvT0_T1_T2_T3_T4_T6_E12temp_storage[152];
	ld.param.u64 	%rd106, [_ZN3cub18CUB_300001_SM_10006detail6reduce28DeviceReduceSingleTileKernelINS2_10policy_hubIN4cuda3std3__45tupleIJblEEEyN6thrust24THRUST_300001_SM_1000_NS8cuda_cub9__find_if7functorIS9_EEE10Policy1000EPS9_SI_iSF_S9_S9_NS7_10__identityEEEvT0_T1_T2_T3_T4_T6__param_4+8];
	ld.param.u64 	%rd105, [_ZN3cub18CUB_300001_SM_10006detail6reduce28DeviceReduceSingleTileKernelINS2_10policy_hubIN4cuda3std3__45tupleIJblEEEyN6thrust24THRUST_300001_SM_1000_NS8cuda_cub9__find_if7functorIS9_EEE10Policy1000EPS9_SI_iSF_S9_S9_NS7_10__identityEEEvT0_T1_T2_T3_T4_T6__param_0];
	ld.param.u64 	%rd107, [_ZN3cub18CUB_300001_SM_10006detail6reduce28DeviceReduceSingleTileKernelINS2_10policy_hubIN4cuda3std3__45tupleIJblEEEyN6thrust24THRUST_300001_SM_1000_NS8cuda_cub9__find_if7functorIS9_EEE10Policy1000EPS9_SI_iSF_S9_S9_NS7_10__identityEEEvT0_T1_T2_T3_T4_T6__param_1];
	ld.param.u32 	%r38, [_ZN3cub18CUB_300001_SM_10006detail6reduce28DeviceReduceSingleTileKernelINS2_10policy_hubIN4cuda3std3__45tupleIJblEEEyN6thrust24THRUST_300001_SM_1000_NS8cuda_cub9__find_if7functorIS9_EEE10Policy1000EPS9_SI_iSF_S9_S9_NS7_10__identityEEEvT0_T1_T2_T3_T4_T6__param_2];
	ld.param.u8 	%rs82, [_ZN3cub18CUB_300001_SM_10006detail6reduce28DeviceReduceSingleTileKernelINS2_10policy_hubIN4cuda3std3__45tupleIJblEEEyN6thrust24THRUST_300001_SM_1000_NS8cuda_cub9__find_if7functorIS9_EEE10Policy1000EPS9_SI_iSF_S9_S9_NS7_10__identityEEEvT0_T1_T2_T3_T4_T6__param_4];
	cvta.to.global.u64 	%rd1, %rd107;
	setp.ne.s32 	%p1, %r38, 0;
	@%p1 bra 	$L__BB21_3;
	mov.u32 	%r392, %tid.x;
	setp.ne.s32 	%p187, %r392, 0;
	@%p187 bra 	$L__BB21_112;
	st.global.u8 	[%rd1], %rs82;
	st.global.u64 	[%rd1+8], %rd106;
	bra.uni 	$L__BB21_112;
$L__BB21_3:
	setp.gt.s32 	%p2, %r38, 1023;
	@%p2 bra 	$L__BB21_74;
	mov.u32 	%r1, %tid.x;
	setp.ge.s32 	%p77, %r1, %r38;
	mov.b16 	%rs311, 0;
	mov.b64 	%rd329, 0;
	mov.u32 	%r396, %r1;
	@%p77 bra 	$L__BB21_6;
	mul.wide.u32 	%rd234, %r1, 16;
	add.s64 	%rd231, %rd105, %rd234;
	// begin inline asm
	ld.global.nc.u64 %rd230, [%rd231];
	// end inline asm
	add.s64 	%rd233, %rd231, 8;
	// begin inline asm
	ld.global.nc.u64 %rd329, [%rd233];
	// end inline asm
	cvt.u16.u64 	%rs311, %rd230;
	add.s32 	%r396, %r1, 256;
$L__BB21_6:
	setp.ge.s32 	%p78, %r396, %r38;
	@%p78 bra 	$L__BB21_12;
	not.b32 	%r158, %r396;
	add.s32 	%r4, %r38, %r158;
	and.b32  	%r159, %r4, 768;
	setp.eq.s32 	%p79, %r159, 768;
	@%p79 bra 	$L__BB21_10;
	mul.wide.u32 	%rd236, %r396, 16;
	add.s64 	%rd323, %rd105, %rd236;
	shr.u32 	%r160, %r4, 8;
	add.s32 	%r161, %r160, 1;
	and.b32  	%r162, %r161, 3;
	neg.s32 	%r394, %r162;
$L__BB21_9:
	.pragma "nounroll";
	// begin inline asm
	ld.global.nc.u64 %rd237, [%rd323];
	// end inline asm
	add.s64 	%rd240, %rd323, 8;
	// begin inline asm
	ld.global.nc.u64 %rd239, [%rd240];
	// end inline asm
	cvt.u16.u64 	%rs190, %rd237;
	and.b16  	%rs191, %rs190, 255;
	and.b16  	%rs192, %rs311, 255;
	setp.eq.s16 	%p80, %rs192, 0;
	setp.eq.s16 	%p81, %rs191, 0;
	min.s64 	%rd241, %rd239, %rd329;
	selp.b64 	%rd242, %rd329, %rd241, %p81;
	selp.b64 	%rd329, %rd239, %rd242, %p80;
	selp.b16 	%rs193, %rs311, 1, %p81;
	selp.b16 	%rs311, %rs190, %rs193, %p80;
	add.s32 	%r396, %r396, 256;
	add.s64 	%rd323, %rd323, 4096;
	add.s32 	%r394, %r394, 1;
	setp.ne.s32 	%p82, %r394, 0;
	@%p82 bra 	$L__BB21_9;
$L__BB21_10:
	setp.lt.u32 	%p83, %r4, 768;
	@%p83 bra 	$L__BB21_12;
$L__BB21_11:
	mul.wide.s32 	%rd259, %r396, 16;
	add.s64 	%rd244, %rd105, %rd259;
	// begin inline asm
	ld.global.nc.u64 %rd243, [%rd244];
	// end inline asm
	add.s64 	%rd246, %rd244, 8;
	// begin inline asm
	ld.global.nc.u64 %rd245, [%rd246];
	// end inline asm
	cvt.u16.u64 	%rs194, %rd243;
	and.b16  	%rs195, %rs194, 255;
	and.b16  	%rs196, %rs311, 255;
	setp.eq.s16 	%p84, %rs196, 0;
	setp.eq.s16 	%p85, %rs195, 0;
	min.s64 	%rd260, %rd245, %rd329;
	selp.b64 	%rd261, %rd329, %rd260, %p85;
	selp.b64 	%rd262, %rd245, %rd261, %p84;
	selp.b16 	%rs197, %rs311, 1, %p85;
	selp.b16 	%rs198, %rs194, %rs197, %p84;
	and.b16  	%rs199, %rs198, 255;
	add.s64 	%rd248, %rd244, 4096;
	// begin inline asm
	ld.global.nc.u64 %rd247, [%rd248];
	// end inline asm
	add.s64 	%rd250, %rd244, 4104;
	// begin inline asm
	ld.global.nc.u64 %rd249, [%rd250];
	// end inline asm
	cvt.u16.u64 	%rs200, %rd247;
	and.b16  	%rs201, %rs200, 255;
	setp.eq.s16 	%p86, %rs199, 0;
	setp.eq.s16 	%p87, %rs201, 0;
	min.s64 	%rd263, %rd249, %rd262;
	selp.b64 	%rd264, %rd262, %rd263, %p87;
	selp.b64 	%rd265, %rd249, %rd264, %p86;
	selp.b16 	%rs202, %rs198, 1, %p87;
	selp.b16 	%rs203, %rs200, %rs202, %p86;
	and.b16  	%rs204, %rs203, 255;
	add.s64 	%rd252, %rd244, 8192;
	// begin inline asm
	ld.global.nc.u64 %rd251, [%rd252];
	// end inline asm
	add.s64 	%rd254, %rd244, 8200;
	// begin inline asm
	ld.global.nc.u64 %rd253, [%rd254];
	// end inline asm
	cvt.u16.u64 	%rs205, %rd251;
	and.b16  	%rs206, %rs205, 255;
	setp.eq.s16 	%p88, %rs204, 0;
	setp.eq.s16 	%p89, %rs206, 0;
	min.s64 	%rd266, %rd253, %rd265;
	selp.b64 	%rd267, %rd265, %rd266, %p89;
	selp.b64 	%rd268, %rd253, %rd267, %p88;
	selp.b16 	%rs207, %rs203, 1, %p89;
	selp.b16 	%rs208, %rs205, %rs207, %p88;
	and.b16  	%rs209, %rs208, 255;
	add.s64 	%rd256, %rd244, 12288;
	// begin inline asm
	ld.global.nc.u64 %rd255, [%rd256];
	// end inline asm
	add.s64 	%rd258, %rd244, 12296;
	// begin inline asm
	ld.global.nc.u64 %rd257, [%rd258];
	// end inline asm
	cvt.u16.u64 	%rs210, %rd255;
	and.b16  	%rs211, %rs210, 255;
	setp.eq.s16 	%p90, %rs209, 0;
	setp.eq.s16 	%p91, %rs211, 0;
	min.s64 	%rd269, %rd257, %rd268;
	selp.b64 	%rd270, %rd268, %rd269, %p91;
	selp.b64 	%rd329, %rd257, %rd270, %p90;
	selp.b16 	%rs212, %rs208, 1, %p91;
	selp.b16 	%rs311, %rs210, %rs212, %p90;
	add.s32 	%r396, %r396, 1024;
	setp.lt.s32 	%p92, %r396, %r38;
	@%p92 bra 	$L__BB21_11;
$L__BB21_12:
	setp.lt.s32 	%p93, %r38, 256;
	@%p93 bra 	$L__BB21_37;
	// begin inline asm
	mov.u32 %r281, %laneid;
	// end inline asm
	cvt.u32.u16 	%r302, %rs311;
	and.b32  	%r283, %r302, 255;
	mov.b32 	%r299, 1;
	mov.b32 	%r300, 31;
	mov.b32 	%r301, -1;
	// begin inline asm
	shfl.sync.down.b32 %r282, %r283, %r299, %r300, %r301;
	// end inline asm
	// begin inline asm
	shfl.sync.down.b32 %r287, %r288, %r299, %r300, %r301;
	// end inline asm
	mov.b64 	{%r293, %r298}, %rd329;
	// begin inline asm
	shfl.sync.down.b32 %r292, %r293, %r299, %r300, %r301;
	// end inline asm
	// begin inline asm
	shfl.sync.down.b32 %r297, %r298, %r299, %r300, %r301;
	// end inline asm
	mov.b64 	%rd14, {%r292, %r297};
	cvt.u16.u32 	%rs10, %r282;
	setp.gt.s32 	%p143, %r281, 30;
	@%p143 bra 	$L__BB21_17;
	and.b16  	%rs254, %rs311, 255;
	setp.eq.s16 	%p144, %rs254, 0;
	and.b16  	%rs255, %rs10, 255;
	setp.eq.s16 	%p145, %rs255, 0;
	or.pred  	%p146, %p144, %p145;
	@%p146 bra 	$L__BB21_16;
	min.s64 	%rd329, %rd14, %rd329;
	mov.b16 	%rs311, 1;
	bra.uni 	$L__BB21_17;
$L__BB21_16:
	setp.eq.s16 	%p147, %rs254, 0;
	selp.b64 	%rd329, %rd14, %rd329, %p147;
	selp.b16 	%rs311, %rs10, %rs311, %p147;
$L__BB21_17:
	cvt.u32.u16 	%r323, %rs311;
	and.b32  	%r304, %r323, 255;
	mov.b32 	%r320, 2;
	mov.b32 	%r321, 31;
	mov.b32 	%r322, -1;
	// begin inline asm
	shfl.sync.down.b32 %r303, %r304, %r320, %r321, %r322;
	// end inline asm
	// begin inline asm
	shfl.sync.down.b32 %r308, %r309, %r320, %r321, %r322;
	// end inline asm
	mov.b64 	{%r314, %r319}, %rd329;
	// begin inline asm
	shfl.sync.down.b32 %r313, %r314, %r320, %r321, %r322;
	// end inline asm
	// begin inline asm
	shfl.sync.down.b32 %r318, %r319, %r320, %r321, %r322;
	// end inline asm
	mov.b64 	%rd18, {%r313, %r318};
	cvt.u16.u32 	%rs13, %r303;
	setp.gt.s32 	%p148, %r281, 29;
	@%p148 bra 	$L__BB21_21;
	and.b16  	%rs258, %rs311, 255;
	setp.eq.s16 	%p149, %rs258, 0;
	and.b16  	%rs259, %rs13, 255;
	setp.eq.s16 	%p150, %rs259, 0;
	or.pred  	%p151, %p149, %p150;
	@%p151 bra 	$L__BB21_20;
	min.s64 	%rd329, %rd18, %rd329;
	mov.b16 	%rs311, 1;
	bra.uni 	$L__BB21_21;
$L__BB21_20:
	setp.eq.s16 	%p152, %rs258, 0;
	selp.b64 	%rd329, %rd18, %rd329, %p152;
	selp.b16 	%rs311, %rs13, %rs311, %p152;
$L__BB21_21:
	cvt.u32.u16 	%r344, %rs311;
	and.b32  	%r325, %r344, 255;
	mov.b32 	%r341, 4;
	mov.b32 	%r342, 31;
	mov.b32 	%r343, -1;
	// begin inline asm
	shfl.sync.down.b32 %r324, %r325, %r341, %r342, %r343;
	// end inline asm
	// begin inline asm
	shfl.sync.down.b32 %r329, %r330, %r341, %r342, %r343;
	// end inline asm
	mov.b64 	{%r335, %r340}, %rd329;
	// begin inline asm
	shfl.sync.down.b32 %r334, %r335, %r341, %r342, %r343;
	// end inline asm
	// begin inline asm
	shfl.sync.down.b32 %r339, %r340, %r341, %r342, %r343;
	// end inline asm
	mov.b64 	%rd22, {%r334, %r339};
	cvt.u16.u32 	%rs16, %r324;
	setp.gt.s32 	%p153, %r281, 27;
	@%p153 bra 	$L__BB21_25;
	and.b16  	%rs262, %rs311, 255;
	setp.eq.s16 	%p154, %rs262, 0;
	and.b16  	%rs263, %rs16, 255;
	setp.eq.s16 	%p155, %rs263, 0;
	or.pred  	%p156, %p154, %p155;
	@%p156 bra 	$L__BB21_24;
	min.s64 	%rd329, %rd22, %rd329;
	mov.b16 	%rs311, 1;
	bra.uni 	$L__BB21_25;
$L__BB21_24:
	setp.eq.s16 	%p157, %rs262, 0;
	selp.b64 	%rd329, %rd22, %rd329, %p157;
	selp.b16 	%rs311, %rs16, %rs311, %p157;
$L__BB21_25:
	cvt.u32.u16 	%r365, %rs311;
	and.b32  	%r346, %r365, 255;
	mov.b32 	%r362, 8;
	mov.b32 	%r363, 31;
	mov.b32 	%r364, -1;
	// begin inline asm
	shfl.sync.down.b32 %r345, %r346, %r362, %r363, %r364;
	// end inline asm
	// begin inline asm
	shfl.sync.down.b32 %r350, %r351, %r362, %r363, %r364;
	// end inline asm
	mov.b64 	{%r356, %r361}, %rd329;
	// begin inline asm
	shfl.sync.down.b32 %r355, %r356, %r362, %r363, %r364;
	// end inline asm
	// begin inline asm
	shfl.sync.down.b32 %r360, %r361, %r362, %r363, %r364;
	// end inline asm
	mov.b64 	%rd26, {%r355, %r360};
	cvt.u16.u32 	%rs19, %r345;
	setp.gt.s32 	%p158, %r281, 23;
	@%p158 bra 	$L__BB21_29;
	and.b16  	%rs266, %rs311, 255;
	setp.eq.s16 	%p159, %rs266, 0;
	and.b16  	%rs267, %rs19, 255;
	setp.eq.s16 	%p160, %rs267, 0;
	or.pred  	%p161, %p159, %p160;
	@%p161 bra 	$L__BB21_28;
	min.s64 	%rd329, %rd26, %rd329;
	mov.b16 	%rs311, 1;
	bra.uni 	$L__BB21_29;
$L__BB21_28:
	setp.eq.s16 	%p162, %rs266, 0;
	selp.b64 	%rd329, %rd26, %rd329, %p162;
	selp.b16 	%rs311, %rs19, %rs311, %p162;
$L__BB21_29:
	cvt.u32.u16 	%r386, %rs311;
	and.b32  	%r367, %r386, 255;
	mov.b32 	%r383, 16;
	mov.b32 	%r384, 31;
	mov.b32 	%r385, -1;
	// begin inline asm
	shfl.sync.down.b32 %r366, %r367, %r383, %r384, %r385;
	// end inline asm
	// begin inline asm
	shfl.sync.down.b32 %r371, %r372, %r383, %r384, %r385;
	// end inline asm
	mov.b64 	{%r377, %r382}, %rd329;
	// begin inline asm
	shfl.sync.down.b32 %r376, %r377, %r383, %r384, %r385;
	// end inline asm
	// begin inline asm
	shfl.sync.down.b32 %r381, %r382, %r383, %r384, %r385;
	// end inline asm
	mov.b64 	%rd30, {%r376, %r381};
	cvt.u16.u32 	%rs22, %r366;
	setp.gt.s32 	%p163, %r281, 15;
	@%p163 bra 	$L__BB21_33;
	and.b16  	%rs270, %rs311, 255;
	setp.eq.s16 	%p164, %rs270, 0;
	and.b16  	%rs271, %rs22, 255;
	setp.eq.s16 	%p165, %rs271, 0;
	or.pred  	%p166, %p164, %p165;
	@%p166 bra 	$L__BB21_32;
	min.s64 	%rd329, %rd30, %rd329;
	mov.b16 	%rs311, 1;
	bra.uni 	$L__BB21_33;
$L__BB21_32:
	setp.eq.s16 	%p167, %rs270, 0;
	selp.b64 	%rd329, %rd30, %rd329, %p167;
	selp.b16 	%rs311, %rs22, %rs311, %p167;
$L__BB21_33:
	setp.ne.s32 	%p168, %r281, 0;
	@%p168 bra 	$L__BB21_35;
	shr.u32 	%r387, %r1, 1;
	and.b32  	%r388, %r387, 496;
	mov.u32 	%r389, _ZZN3cub18CUB_300001_SM_10006detail6reduce28DeviceReduceSingleTileKernelINS2_10policy_hubIN4cuda3std3__45tupleIJblEEEyN6thrust24THRUST_300001_SM_1000_NS8cuda_cub9__find_if7functorIS9_EEE10Policy1000EPS9_SI_iSF_S9_S9_NS7_10__identityEEEvT0_T1_T2_T3_T4_T6_E12temp_storage;
	add.s32 	%r390, %r389, %r388;
	st.shared.u8 	[%r390+8], %rs311;
	st.shared.u64 	[%r390+16], %rd329;
$L__BB21_35:
	bar.sync 	0;
	setp.ne.s32 	%p169, %r1, 0;
	@%p169 bra 	$L__BB21_110;
	ld.shared.u8 	%rs274, [_ZZN3cub18CUB_300001_SM_10006detail6reduce28DeviceReduceSingleTileKernelINS2_10policy_hubIN4cuda3std3__45tupleIJblEEEyN6thrust24THRUST_300001_SM_1000_NS8cuda_cub9__find_if7functorIS9_EEE10Policy1000EPS9_SI_iSF_S9_S9_NS7_10__identityEEEvT0_T1_T2_T3_T4_T6_E12temp_storage+24];
	ld.shared.u64 	%rd292, [_ZZN3cub18CUB_300001_SM_10006detail6reduce28DeviceReduceSingleTileKernelINS2_10policy_hubIN4cuda3std3__45tupleIJblEEEyN6thrust24THRUST_300001_SM_1000_NS8cuda_cub9__find_if7functorIS9_EEE10Policy1000EPS9_SI_iSF_S9_S9_NS7_10__identityEEEvT0_T1_T2_T3_T4_T6_E12temp_storage+32];
	and.b16  	%rs275, %rs311, 255;
	setp.eq.s16 	%p170, %rs275, 0;
	setp.eq.s16 	%p171, %rs274, 0;
	min.s64 	%rd293, %rd292, %rd329;
	selp.b64 	%rd294, %rd329, %rd293, %p171;
	selp.b64 	%rd295, %rd292, %rd294, %p170;
	selp.b16 	%rs276, %rs311, 1, %p171;
	selp.b16 	%rs277, %rs274, %rs276, %p170;
	and.b16  	%rs278, %rs277, 255;
	ld.shared.u8 	%rs279, [_ZZN3cub18CUB_300001_SM_10006detail6reduce28DeviceReduceSingleTileKernelINS2_10policy_hubIN4cuda3std3__45tupleIJblEEEyN6thrust24THRUST_300001_SM_1000_NS8cuda_cub9__find_if7functorIS9_EEE10Policy1000EPS9_SI_iSF_S9_S9_NS7_10__identityEEEvT0_T1_T2_T3_T4_T6_E12temp_storage+40];
	ld.shared.u64 	%rd296, [_ZZN3cub18CUB_300001_SM_10006detail6reduce28DeviceReduceSingleTileKernelINS2_10policy_hubIN4cuda3std3__45tupleIJblEEEyN6thrust24THRUST_300001_SM_1000_NS8cuda_cub9__find_if7functorIS9_EEE10Policy1000EPS9_SI_iSF_S9_S9_NS7_10__identityEEEvT0_T1_T2_T3_T4_T6_E12temp_storage+48];
	setp.eq.s16 	%p172, %rs278, 0;
	setp.eq.s16 	%p173, %rs279, 0;
	min.s64 	%rd297, %rd296, %rd295;
	selp.b64 	%rd298, %rd295, %rd297, %p173;
	selp.b64 	%rd299, %rd296, %rd298, %p172;
	selp.b16 	%rs280, %rs277, 1, %p173;
	selp.b16 	%rs281, %rs279, %rs280, %p172;
	and.b16  	%rs282, %rs281, 255;
	ld.shared.u8 	%rs283, [_ZZN3cub18CUB_300001_SM_10006detail6reduce28DeviceReduceSingleTileKernelINS2_10policy_hubIN4cuda3std3__45tupleIJblEEEyN6thrust24THRUST_300001_SM_1000_NS8cuda_cub9__find_if7functorIS9_EEE10Policy1000EPS9_SI_iSF_S9_S9_NS7_10__identityEEEvT0_T1_T2_T3_T4_T6_E12temp_storage+56];
	ld.shared.u64 	%rd300, [_ZZN3cub18CUB_300001_SM_10006detail6reduce28DeviceReduceSingleTileKernelINS2_10policy_hubIN4cuda3std3__45tupleIJblEEEyN6thrust24THRUST_300001_SM_1000_NS8cuda_cub9__find_if7functorIS9_EEE10Policy1000EPS9_SI_iSF_S9_S9_NS7_10__identityEEEvT0_T1_T2_T3_T4_T6_E12temp_storage+64];
	setp.eq.s16 	%p174, %rs282, 0;
	setp.eq.s16 	%p175, %rs283, 0;
	min.s64 	%rd301, %rd300, %rd299;
	selp.b16 	%rs284, %rs281, 1, %p175;
	selp.b16 	%rs285, %rs283, %rs284, %p174;
	and.b16  	%rs286, %rs285, 255;
	selp.b64 	%rd302, %rd299, %rd301, %p175;
	selp.b64 	%rd303, %rd300, %rd302, %p174;
	ld.shared.u8 	%rs287, [_ZZN3cub18CUB_300001_SM_10006detail6reduce28DeviceReduceSingleTileKernelINS2_10policy_hubIN4cuda3std3__45tupleIJblEEEyN6thrust24THRUST_300001_SM_1000_NS8cuda_cub9__find_if7functorIS9_EEE10Policy1000EPS9_SI_iSF_S9_S9_NS7_10__identityEEEvT0_T1_T2_T3_T4_T6_E12temp_storage+72];
	ld.shared.u64 	%rd304, [_ZZN3cub18CUB_300001_SM_10006detail6reduce28DeviceReduceSingleTileKernelINS2_10policy_hubIN4cuda3std3__45tupleIJblEEEyN6thrust24THRUST_300001_SM_1000_NS8cuda_cub9__find_if7functorIS9_EEE10Policy1000EPS9_SI_iSF_S9_S9_NS7_10__identityEEEvT0_T1_T2_T3_T4_T6_E12temp_storage+80];
	setp.eq.s16 	%p176, %rs286, 0;
	setp.eq.s16 	%p177, %rs287, 0;
	min.s64 	%rd305, %rd304, %rd303;
	selp.b16 	%rs288, %rs285, 1, %p177;
	selp.b16 	%rs289, %rs287, %rs288, %p176;
	and.b16  	%rs290, %rs289, 255;
	selp.b64 	%rd306, %rd303, %rd305, %p177;
	selp.b64 	%rd307, %rd304, %rd306, %p176;
	ld.shared.u8 	%rs291, [_ZZN3cub18CUB_300001_SM_10006detail6reduce28DeviceReduceSingleTileKernelINS2_10policy_hubIN4cuda3std3__45tupleIJblEEEyN6thrust24THRUST_300001_SM_1000_NS8cuda_cub9__find_if7functorIS9_EEE10Policy1000EPS9_SI_iSF_S9_S9_NS7_10__identityEEEvT0_T1_T2_T3_T4_T6_E12temp_storage+88];
	ld.shared.u64 	%rd308, [_ZZN3cub18CUB_300001_SM_10006detail6reduce28DeviceReduceSingleTileKernelINS2_10policy_hubIN4cuda3std3__45tupleIJblEEEyN6thrust24THRUST_300001_SM_1000_NS8cuda_cub9__find_if7functorIS9_EEE10Policy1000EPS9_SI_iSF_S9_S9_NS7_10__identityEEEvT0_T1_T2_T3_T4_T6_E12temp_storage+96];
	setp.eq.s16 	%p178, %rs290, 0;
	setp.eq.s16 	%p179, %rs291, 0;
	min.s64 	%rd309, %rd308, %rd307;
	selp.b16 	%rs292, %rs289, 1, %p179;
	selp.b16 	%rs293, %rs291, %rs292, %p178;
	and.b16  	%rs294, %rs293, 255;
	selp.b64 	%rd310, %rd307, %rd309, %p179;
	selp.b64 	%rd311, %rd308, %rd310, %p178;
	ld.shared.u8 	%rs295, [_ZZN3cub18CUB_300001_SM_10006detail6reduce28DeviceReduceSingleTileKernelINS2_10policy_hubIN4cuda3std3__45tupleIJblEEEyN6thrust24THRUST_300001_SM_1000_NS8cuda_cub9__find_if7functorIS9_EEE10Policy1000EPS9_SI_iSF_S9_S9_NS7_10__identityEEEvT0_T1_T2_T3_T4_T6_E12temp_storage+104];
	ld.shared.u64 	%rd312, [_ZZN3cub18CUB_300001_SM_10006detail6reduce28DeviceReduceSingleTileKernelINS2_10policy_hubIN4cuda3std3__45tupleIJblEEEyN6thrust24THRUST_300001_SM_1000_NS8cuda_cub9__find_if7functorIS9_EEE10Policy1000EPS9_SI_iSF_S9_S9_NS7_10__identityEEEvT0_T1_T2_T3_T4_T6_E12temp_storage+112];
	setp.eq.s16 	%p180, %rs294, 0;
	setp.eq.s16 	%p181, %rs295, 0;
	min.s64 	%rd313, %rd312, %rd311;
	selp.b16 	%rs296, %rs293, 1, %p181;
	selp.b16 	%rs297, %rs295, %rs296, %p180;
	and.b16  	%rs298, %rs297, 255;
	selp.b64 	%rd314, %rd311, %rd313, %p181;
	selp.b64 	%rd315, %rd312, %rd314, %p180;
	ld.shared.u8 	%rs299, [_ZZN3cub18CUB_300001_SM_10006detail6reduce28DeviceReduceSingleTileKernelINS2_10policy_hubIN4cuda3std3__45tupleIJblEEEyN6thrust24THRUST_300001_SM_1000_NS8cuda_cub9__find_if7functorIS9_EEE10Policy1000EPS9_SI_iSF_S9_S9_NS7_10__identityEEEvT0_T1_T2_T3_T4_T6_E12temp_storage+120];
	ld.shared.u64 	%rd316, [_ZZN3cub18CUB_300001_SM_10006detail6reduce28DeviceReduceSingleTileKernelINS2_10policy_hubIN4cuda3std3__45tupleIJblEEEyN6thrust24THRUST_300001_SM_1000_NS8cuda_cub9__find_if7functorIS9_EEE10Policy1000EPS9_SI_iSF_S9_S9_NS7_10__identityEEEvT0_T1_T2_T3_T4_T6_E12temp_storage+128];
	setp.eq.s16 	%p182, %rs298, 0;
	setp.eq.s16 	%p183, %rs299, 0;
	min.s64 	%rd317, %rd316, %rd315;
	selp.b16 	%rs300, %rs297, 1, %p183;
	selp.b16 	%rs311, %rs299, %rs300, %p182;
	selp.b64 	%rd318, %rd315, %rd317, %p183;
	selp.b64 	%rd329, %rd316, %rd318, %p182;
	bra.uni 	$L__BB21_110;
$L__BB21_37:
	// begin inline asm
	mov.u32 %r163, %laneid;
	// end inline asm
	and.b32  	%r184, %r1, 992;
	add.s32 	%r185, %r184, 32;
	setp.gt.s32 	%p94, %r185, %r38;
	not.b32 	%r186, %r184;
	add.s32 	%r187, %r38, %r186;
	selp.b32 	%r182, %r187, 31, %p94;
	cvt.u32.u16 	%r188, %rs311;
	and.b32  	%r165, %r188, 255;
	mov.b32 	%r181, 1;
	mov.b32 	%r183, -1;
	// begin inline asm
	shfl.sync.down.b32 %r164, %r165, %r181, %r182, %r183;
	// end inline asm
	// begin inline asm
	shfl.sync.down.b32 %r169, %r170, %r181, %r182, %r183;
	// end inline asm
	mov.b64 	{%r175, %r180}, %rd329;
	// begin inline asm
	shfl.sync.down.b32 %r174, %r175, %r181, %r182, %r183;
	// end inline asm
	// begin inline asm
	shfl.sync.down.b32 %r179, %r180, %r181, %r182, %r183;
	// end inline asm
	mov.b64 	%rd35, {%r174, %r179};
	cvt.u16.u32 	%rs26, %r164;
	setp.ge.s32 	%p95, %r163, %r182;
	@%p95 bra 	$L__BB21_41;
	and.b16  	%rs213, %rs311, 255;
	setp.eq.s16 	%p96, %rs213, 0;
	and.b16  	%rs214, %rs26, 255;
	setp.eq.s16 	%p97, %rs214, 0;
	or.pred  	%p98, %p96, %p97;
	@%p98 bra 	$L__BB21_40;
	min.s64 	%rd329, %rd35, %rd329;
	mov.b16 	%rs311, 1;
	bra.uni 	$L__BB21_41;
$L__BB21_40:
	setp.eq.s16 	%p99, %rs213, 0;
	selp.b16 	%rs311, %rs26, %rs311, %p99;
	selp.b64 	%rd329, %rd35, %rd329, %p99;
$L__BB21_41:
	cvt.u32.u16 	%r209, %rs311;
	and.b32  	%r190, %r209, 255;
	mov.b32 	%r206, 2;
	mov.b32 	%r208, -1;
	// begin inline asm
	shfl.sync.down.b32 %r189, %r190, %r206, %r182, %r208;
	// end inline asm
	// begin inline asm
	shfl.sync.down.b32 %r194, %r195, %r206, %r182, %r208;
	// end inline asm
	mov.b64 	{%r200, %r205}, %rd329;
	// begin inline asm
	shfl.sync.down.b32 %r199, %r200, %r206, %r182, %r208;
	// end inline asm
	// begin inline asm
	shfl.sync.down.b32 %r204, %r205, %r206, %r182, %r208;
	// end inline asm
	mov.b64 	%rd39, {%r199, %r204};
	cvt.u16.u32 	%rs29, %r189;
	add.s32 	%r210, %r163, 2;
	setp.gt.s32 	%p100, %r210, %r182;
	@%p100 bra 	$L__BB21_45;
	and.b16  	%rs217, %rs311, 255;
	setp.eq.s16 	%p101, %rs217, 0;
	and.b16  	%rs218, %rs29, 255;
	setp.eq.s16 	%p102, %rs218, 0;
	or.pred  	%p103, %p101, %p102;
	@%p103 bra 	$L__BB21_44;
	min.s64 	%rd329, %rd39, %rd329;
	mov.b16 	%rs311, 1;
	bra.uni 	$L__BB21_45;
$L__BB21_44:
	setp.eq.s16 	%p104, %rs217, 0;
	selp.b16 	%rs311, %rs29, %rs311, %p104;
	selp.b64 	%rd329, %rd39, %rd329, %p104;
$L__BB21_45:
	cvt.u32.u16 	%r231, %rs311;
	and.b32  	%r212, %r231, 255;
	mov.b32 	%r228, 4;
	mov.b32 	%r230, -1;
	// begin inline asm
	shfl.sync.down.b32 %r211, %r212, %r228, %r182, %r230;
	// end inline asm
	// begin inline asm
	shfl.sync.down.b32 %r216, %r217, %r228, %r182, %r230;
	// end inline asm
	mov.b64 	{%r222, %r227}, %rd329;
	// begin inline asm
	shfl.sync.down.b32 %r221, %r222, %r228, %r182, %r230;
	// end inline asm
	// begin inline asm
	shfl.sync.down.b32 %r226, %r227, %r228, %r182, %r230;
	// end inline asm
	mov.b64 	%rd43, {%r221, %r226};
	cvt.u16.u32 	%rs32, %r211;
	add.s32 	%r232, %r163, 4;
	setp.gt.s32 	%p105, %r232, %r182;
	@%p105 bra 	$L__BB21_49;
	and.b16  	%rs221, %rs311, 255;
	setp.eq.s16 	%p106, %rs221, 0;
	and.b16  	%rs222, %rs32, 255;
	setp.eq.s16 	%p107, %rs222, 0;
	or.pred  	%p108, %p106, %p107;
	@%p108 bra 	$L__BB21_48;
	min.s64 	%rd329, %rd43, %rd329;
	mov.b16 	%rs311, 1;
	bra.uni 	$L__BB21_49;
$L__BB21_48:
	setp.eq.s16 	%p109, %rs221, 0;
	selp.b16 	%rs311, %rs32, %rs311, %p109;
	selp.b64 	%rd329, %rd43, %rd329, %p109;
$L__BB21_49:
	cvt.u32.u16 	%r253, %rs311;
	and.b32  	%r234, %r253, 255;
	mov.b32 	%r250, 8;
	mov.b32 	%r252, -1;
	// begin inline asm
	shfl.sync.down.b32 %r233, %r234, %r250, %r182, %r252;
	// end inline asm
	// begin inline asm
	shfl.sync.down.b32 %r238, %r239, %r250, %r182, %r252;
	// end inline asm
	mov.b64 	{%r244, %r249}, %rd329;
	// begin inline asm
	shfl.sync.down.b32 %r243, %r244, %r250, %r182, %r252;
	// end inline asm
	// begin inline asm
	shfl.sync.down.b32 %r248, %r249, %r250, %r182, %r252;
	// end inline asm
	mov.b64 	%rd47, {%r243, %r248};
	cvt.u16.u32 	%rs35, %r233;
	add.s32 	%r254, %r163, 8;
	setp.gt.s32 	%p110, %r254, %r182;
	@%p110 bra 	$L__BB21_53;
	and.b16  	%rs225, %rs311, 255;
	setp.eq.s16 	%p111, %rs225, 0;
	and.b16  	%rs226, %rs35, 255;
	setp.eq.s16 	%p112, %rs226, 0;
	or.pred  	%p113, %p111, %p112;
	@%p113 bra 	$L__BB21_52;
	min.s64 	%rd329, %rd47, %rd329;
	mov.b16 	%rs311, 1;
	bra.uni 	$L__BB21_53;
$L__BB21_52:
	setp.eq.s16 	%p114, %rs225, 0;
	selp.b16 	%rs311, %rs35, %rs311, %p114;
	selp.b64 	%rd329, %rd47, %rd329, %p114;
$L__BB21_53:
	cvt.u32.u16 	%r275, %rs311;
	and.b32  	%r256, %r275, 255;
	mov.b32 	%r272, 16;
	mov.b32 	%r274, -1;
	// begin inline asm
	shfl.sync.down.b32 %r255, %r256, %r272, %r182, %r274;
	// end inline asm
	// begin inline asm
	shfl.sync.down.b32 %r260, %r261, %r272, %r182, %r274;
	// end inline asm
	mov.b64 	{%r266, %r271}, %rd329;
	// begin inline asm
	shfl.sync.down.b32 %r265, %r266, %r272, %r182, %r274;
	// end inline asm
	// begin inline asm
	shfl.sync.down.b32 %r270, %r271, %r272, %r182, %r274;
	// end inline asm
	mov.b64 	%rd51, {%r265, %r270};
	cvt.u16.u32 	%rs38, %r255;
	add.s32 	%r276, %r163, 16;
	setp.gt.s32 	%p115, %r276, %r182;
	@%p115 bra 	$L__BB21_57;
	and.b16  	%rs229, %rs311, 255;
	setp.eq.s16 	%p116, %rs229, 0;
	and.b16  	%rs230, %rs38, 255;
	setp.eq.s16 	%p117, %rs230, 0;
	or.pred  	%p118, %p116, %p117;
	@%p118 bra 	$L__BB21_56;
	min.s64 	%rd329, %rd51, %rd329;
	mov.b16 	%rs311, 1;
	bra.uni 	$L__BB21_57;
$L__BB21_56:
	setp.eq.s16 	%p119, %rs229, 0;
	selp.b16 	%rs311, %rs38, %rs311, %p119;
	selp.b64 	%rd329, %rd51, %rd329, %p119;
$L__BB21_57:
	setp.ne.s32 	%p120, %r163, 0;
	@%p120 bra 	$L__BB21_59;
	shr.u32 	%r277, %r1, 1;
	and.b32  	%r278, %r277, 496;
	mov.u32 	%r279, _ZZN3cub18CUB_300001_SM_10006detail6reduce28DeviceReduceSingleTileKernelINS2_10policy_hubIN4cuda3std3__45tupleIJblEEEyN6thrust24THRUST_300001_SM_1000_NS8cuda_cub9__find_if7functorIS9_EEE10Policy1000EPS9_SI_iSF_S9_S9_NS7_10__identityEEEvT0_T1_T2_T3_T4_T6_E12temp_storage;
	add.s32 	%r280, %r279, %r278;
	st.shared.u8 	[%r280+8], %rs311;
	st.shared.u64 	[%r280+16], %rd329;
$L__BB21_59:
	bar.sync 	0;
	setp.ne.s32 	%p121, %r1, 0;
	@%p121 bra 	$L__BB21_110;
	setp.lt.s32 	%p122, %r38, 33;
	@%p122 bra 	$L__BB21_62;
	ld.shared.u8 	%rs233, [_ZZN3cub18CUB_300001_SM_10006detail6reduce28DeviceReduceSingleTileKernelINS2_10policy_hubIN4cuda3std3__45tupleIJblEEEyN6thrust24THRUST_300001_SM_1000_NS8cuda_cub9__find_if7functorIS9_EEE10Policy1000EPS9_SI_iSF_S9_S9_NS7_10__identityEEEvT0_T1_T2_T3_T4_T6_E12temp_storage+24];
	ld.shared.u64 	%rd271, [_ZZN3cub18CUB_300001_SM_10006detail6reduce28DeviceReduceSingleTileKernelINS2_10policy_hubIN4cuda3std3__45tupleIJblEEEyN6thrust24THRUST_300001_SM_1000_NS8cuda_cub9__find_if7functorIS9_EEE10Policy1000EPS9_SI_iSF_S9_S9_NS7_10__identityEEEvT0_T1_T2_T3_T4_T6_E12temp_storage+32];
	and.b16  	%rs234, %rs311, 255;
	setp.eq.s16 	%p123, %rs234, 0;
	setp.eq.s16 	%p124, %rs233, 0;
	min.s64 	%rd272, %rd271, %rd329;
	selp.b16 	%rs235, %rs311, 1, %p124;
	selp.b16 	%rs311, %rs233, %rs235, %p123;
	selp.b64 	%rd273, %rd329, %rd272, %p124;
	selp.b64 	%rd329, %rd271, %rd273, %p123;
$L__BB21_62:
	setp.lt.s32 	%p125, %r38, 65;
	@%p125 bra 	$L__BB21_64;
	ld.shared.u8 	%rs236, [_ZZN3cub18CUB_300001_SM_10006detail6reduce28DeviceReduceSingleTileKernelINS2_10policy_hubIN4cuda3std3__45tupleIJblEEEyN6thrust24THRUST_300001_SM_1000_NS8cuda_cub9__find_if7functorIS9_EEE10Policy1000EPS9_SI_iSF_S9_S9_NS7_10__identityEEEvT0_T1_T2_T3_T4_T6_E12temp_storage+40];
	ld.shared.u64 	%rd274, [_ZZN3cub18CUB_300001_SM_10006detail6reduce28DeviceReduceSingleTileKernelINS2_10policy_hubIN4cuda3std3__45tupleIJblEEEyN6thrust24THRUST_300001_SM_1000_NS8cuda_cub9__find_if7functorIS9_EEE10Policy1000EPS9_SI_iSF_S9_S9_NS7_10__identityEEEvT0_T1_T2_T3_T4_T6_E12temp_storage+48];
	and.b16  	%rs237, %rs311, 255;
	setp.eq.s16 	%p126, %rs237, 0;
	setp.eq.s16 	%p127, %rs236, 0;
	min.s64 	%rd275, %rd274, %rd329;
	selp.b16 	%rs238, %rs311, 1, %p127;
	selp.b16 	%rs311, %rs236, %rs238, %p126;
	selp.b64 	%rd276, %rd329, %rd275, %p127;
	selp.b64 	%rd329, %rd274, %rd276, %p126;
$L__BB21_64:
	setp.lt.s32 	%p128, %r38, 97;
	@%p128 bra 	$L__BB21_66;
	ld.shared.u8 	%rs239, [_ZZN3cub18CUB_300001_SM_10006detail6reduce28DeviceReduceSingleTileKernelINS2_10policy_hubIN4cuda3std3__45tupleIJblEEEyN6thrust24THRUST_300001_SM_1000_NS8cuda_cub9__find_if7functorIS9_EEE10Policy1000EPS9_SI_iSF_S9_S9_NS7_10__identityEEEvT0_T1_T2_T3_T4_T6_E12temp_storage+56];
	ld.shared.u64 	%rd277, [_ZZN3cub18CUB_300001_SM_10006detail6reduce28DeviceReduceSingleTileKernelINS2_10policy_hubIN4cuda3std3__45tupleIJblEEEyN6thrust24THRUST_300001_SM_1000_NS8cuda_cub9__find_if7functorIS9_EEE10Policy1000EPS9_SI_iSF_S9_S9_NS7_10__identityEEEvT0_T1_T2_T3_T4_T6_E12temp_storage+64];
	and.b16  	%rs240, %rs311, 255;
	setp.eq.s16 	%p129, %rs240, 0;
	setp.eq.s16 	%p130, %rs239, 0;
	min.s64 	%rd278, %rd277, %rd329;
	selp.b16 	%rs241, %rs311, 1, %p130;
	selp.b16 	%rs311, %rs239, %rs241, %p129;
	selp.b64 	%rd279, %rd329, %rd278, %p130;
	selp.b64 	%rd329, %rd277, %rd279, %p129;
$L__BB21_66:
	setp.lt.s32 	%p131, %r38, 129;
	@%p131 bra 	$L__BB21_68;
	ld.shared.u8 	%rs242, [_ZZN3cub18CUB_300001_SM_10006detail6reduce28DeviceReduceSingleTileKernelINS2_10policy_hubIN4cuda3std3__45tupleIJblEEEyN6thrust24THRUST_300001_SM_1000_NS8cuda_cub9__find_if7functorIS9_EEE10Policy1000EPS9_SI_iSF_S9_S9_NS7_10__identityEEEvT0_T1_T2_T3_T4_T6_E12temp_storage+72];
	ld.shared.u64 	%rd280, [_ZZN3cub18CUB_300001_SM_10006detail6reduce28DeviceReduceSingleTileKernelINS2_10policy_hubIN4cuda3std3__45tupleIJblEEEyN6thrust24THRUST_300001_SM_1000_NS8cuda_cub9__find_if7functorIS9_EEE10Policy1000EPS9_SI_iSF_S9_S9_NS7_10__identityEEEvT0_T1_T2_T3_T4_T6_E12temp_storage+80];
	and.b16  	%rs243, %rs311, 255;
	setp.eq.s16 	%p132, %rs243, 0;
	setp.eq.s16 	%p133, %rs242, 0;
	min.s64 	%rd281, %rd280, %rd329;
	selp.b16 	%rs244, %rs311, 1, %p133;
	selp.b16 	%rs311, %rs242, %rs244, %p132;
	selp.b64 	%rd282, %rd329, %rd281, %p133;
	selp.b64 	%rd329, %rd280, %rd282, %p132;
$L__BB21_68:
	setp.lt.s32 	%p134, %r38, 161;
	@%p134 bra 	$L__BB21_70;
	ld.shared.u8 	%rs245, [_ZZN3cub18CUB_300001_SM_10006detail6reduce28DeviceReduceSingleTileKernelINS2_10policy_hubIN4cuda3std3__45tupleIJblEEEyN6thrust24THRUST_300001_SM_1000_NS8cuda_cub9__find_if7functorIS9_EEE10Policy1000EPS9_SI_iSF_S9_S9_NS7_10__identityEEEvT0_T1_T2_T3_T4_T6_E12temp_storage+88];
	ld.shared.u64 	%rd283, [_ZZN3cub18CUB_300001_SM_10006detail6reduce28DeviceReduceSingleTileKernelINS2_10policy_hubIN4cuda3std3__45tupleIJblEEEyN6thrust24THRUST_300001_SM_1000_NS8cuda_cub9__find_if7functorIS9_EEE10Policy1000EPS9_SI_iSF_S9_S9_NS7_10__identityEEEvT0_T1_T2_T3_T4_T6_E12temp_storage+96];
	and.b16  	%rs246, %rs311, 255;
	setp.eq.s16 	%p135, %rs246, 0;
	setp.eq.s16 	%p136, %rs245, 0;
	min.s64 	%rd284, %rd283, %rd329;
	selp.b16 	%rs247, %rs311, 1, %p136;
	selp.b16 	%rs311, %rs245, %rs247, %p135;
	selp.b64 	%rd285, %rd329, %rd284, %p136;
	selp.b64 	%rd329, %rd283, %rd285, %p135;
$L__BB21_70:
	setp.lt.s32 	%p137, %r38, 193;
	@%p137 bra 	$L__BB21_72;
	ld.shared.u8 	%rs248, [_ZZN3cub18CUB_300001_SM_10006detail6reduce28DeviceReduceSingleTileKernelINS2_10policy_hubIN4cuda3std3__45tupleIJblEEEyN6thrust24THRUST_300001_SM_1000_NS8cuda_cub9__find_if7functorIS9_EEE10Policy1000EPS9_SI_iSF_S9_S9_NS7_10__identityEEEvT0_T1_T2_T3_T4_T6_E12temp_storage+104];
	ld.shared.u64 	%rd286, [_ZZN3cub18CUB_300001_SM_10006detail6reduce28DeviceReduceSingleTileKernelINS2_10policy_hubIN4cuda3std3__45tupleIJblEEEyN6thrust24THRUST_300001_SM_1000_NS8cuda_cub9__find_if7functorIS9_EEE10Policy1000EPS9_SI_iSF_S9_S9_NS7_10__identityEEEvT0_T1_T2_T3_T4_T6_E12temp_storage+112];
	and.b16  	%rs249, %rs311, 255;
	setp.eq.s16 	%p138, %rs249, 0;
	setp.eq.s16 	%p139, %rs248, 0;
	min.s64 	%rd287, %rd286, %rd329;
	selp.b16 	%rs250, %rs311, 1, %p139;
	selp.b16 	%rs311, %rs248, %rs250, %p138;
	selp.b64 	%rd288, %rd329, %rd287, %p139;
	selp.b64 	%rd329, %rd286, %rd288, %p138;
$L__BB21_72:
	setp.lt.s32 	%p140, %r38, 225;
	@%p140 bra 	$L__BB21_110;
	ld.shared.u8 	%rs251, [_ZZN3cub18CUB_300001_SM_10006detail6reduce28DeviceReduceSingleTileKernelINS2_10policy_hubIN4cuda3std3__45tupleIJblEEEyN6thrust24THRUST_300001_SM_1000_NS8cuda_cub9__find_if7functorIS9_EEE10Policy1000EPS9_SI_iSF_S9_S9_NS7_10__identityEEEvT0_T1_T2_T3_T4_T6_E12temp_storage+120];
	ld.shared.u64 	%rd289, [_ZZN3cub18CUB_300001_SM_10006detail6reduce28DeviceReduceSingleTileKernelINS2_10policy_hubIN4cuda3std3__45tupleIJblEEEyN6thrust24THRUST_300001_SM_1000_NS8cuda_cub9__find_if7functorIS9_EEE10Policy1000EPS9_SI_iSF_S9_S9_NS7_10__identityEEEvT0_T1_T2_T3_T4_T6_E12temp_storage+128];
	and.b16  	%rs252, %rs311, 255;
	setp.eq.s16 	%p141, %rs252, 0;
	setp.eq.s16 	%p142, %rs251, 0;
	min.s64 	%rd290, %rd289, %rd329;
	selp.b16 	%rs253, %rs311, 1, %p142;
	selp.b16 	%rs311, %rs251, %rs253, %p141;
	selp.b64 	%rd291, %rd329, %rd290, %p142;
	selp.b64 	%rd329, %rd289, %rd291, %p141;
	bra.uni 	$L__BB21_110;
$L__BB21_74:
	mov.u32 	%r16, %tid.x;
	mul.wide.u32 	%rd124, %r16, 16;
	add.s64 	%rd109, %rd105, %rd124;
	// begin inline asm
	ld.global.nc.u64 %rd108, [%rd109];
	// end inline asm
	add.s64 	%rd111, %rd109, 8;
	// begin inline asm
	ld.global.nc.u64 %rd110, [%rd111];
	// end inline asm
	cvt.u16.u64 	%rs83, %rd108;
	and.b16  	%rs84, %rs83, 255;
	add.s64 	%rd113, %rd109, 4096;
	// begin inline asm
	ld.global.nc.u64 %rd112, [%rd113];
	// end inline asm
	add.s64 	%rd115, %rd109, 4104;
	// begin inline asm
	ld.global.nc.u64 %rd114, [%rd115];
	// end inline asm
	cvt.u16.u64 	%rs85, %rd112;
	and.b16  	%rs86, %rs85, 255;
	add.s64 	%rd117, %rd109, 8192;
	// begin inline asm
	ld.global.nc.u64 %rd116, [%rd117];
	// end inline asm
	add.s64 	%rd119, %rd109, 8200;
	// begin inline asm
	ld.global.nc.u64 %rd118, [%rd119];
	// end inline asm
	cvt.u16.u64 	%rs87, %rd116;
	and.b16  	%rs88, %rs87, 255;
	add.s64 	%rd121, %rd109, 12288;
	// begin inline asm
	ld.global.nc.u64 %rd120, [%rd121];
	// end inline asm
	add.s64 	%rd123, %rd109, 12296;
	// begin inline asm
	ld.global.nc.u64 %rd122, [%rd123];
	// end inline asm
	cvt.u16.u64 	%rs89, %rd120;
	and.b16  	%rs90, %rs89, 255;
	setp.eq.s16 	%p3, %rs84, 0;
	setp.eq.s16 	%p4, %rs86, 0;
	min.s64 	%rd125, %rd114, %rd110;
	selp.b16 	%rs91, %rs83, 1, %p4;
	selp.b64 	%rd126, %rd110, %rd125, %p4;
	selp.b16 	%rs92, %rs85, %rs91, %p3;
	and.b16  	%rs93, %rs92, 255;
	selp.b64 	%rd127, %rd114, %rd126, %p3;
	setp.eq.s16 	%p5, %rs93, 0;
	setp.eq.s16 	%p6, %rs88, 0;
	min.s64 	%rd128, %rd118, %rd127;
	selp.b16 	%rs94, %rs92, 1, %p6;
	selp.b64 	%rd129, %rd127, %rd128, %p6;
	selp.b16 	%rs95, %rs87, %rs94, %p5;
	and.b16  	%rs96, %rs95, 255;
	selp.b64 	%rd130, %rd118, %rd129, %p5;
	setp.eq.s16 	%p7, %rs96, 0;
	setp.eq.s16 	%p8, %rs90, 0;
	min.s64 	%rd131, %rd122, %rd130;
	selp.b16 	%rs97, %rs95, 1, %p8;
	selp.b64 	%rd132, %rd130, %rd131, %p8;
	selp.b16 	%rs311, %rs89, %rs97, %p7;
	selp.b64 	%rd329, %rd122, %rd132, %p7;
	setp.lt.u32 	%p9, %r38, 2048;
	mov.b32 	%r399, 1024;
	@%p9 bra 	$L__BB21_78;
	add.s32 	%r17, %r38, -1024;
	mov.b32 	%r399, 1024;
$L__BB21_76:
	mul.wide.s32 	%rd149, %r399, 16;
	add.s64 	%rd134, %rd109, %rd149;
	// begin inline asm
	ld.global.nc.u64 %rd133, [%rd134];
	// end inline asm
	add.s64 	%rd136, %rd134, 8;
	// begin inline asm
	ld.global.nc.u64 %rd135, [%rd136];
	// end inline asm
	cvt.u16.u64 	%rs98, %rd133;
	and.b16  	%rs99, %rs98, 255;
	add.s64 	%rd138, %rd134, 4096;
	// begin inline asm
	ld.global.nc.u64 %rd137, [%rd138];
	// end inline asm
	add.s64 	%rd140, %rd134, 4104;
	// begin inline asm
	ld.global.nc.u64 %rd139, [%rd140];
	// end inline asm
	cvt.u16.u64 	%rs100, %rd137;
	and.b16  	%rs101, %rs100, 255;
	add.s64 	%rd142, %rd134, 8192;
	// begin inline asm
	ld.global.nc.u64 %rd141, [%rd142];
	// end inline asm
	add.s64 	%rd144, %rd134, 8200;
	// begin inline asm
	ld.global.nc.u64 %rd143, [%rd144];
	// end inline asm
	cvt.u16.u64 	%rs102, %rd141;
	and.b16  	%rs103, %rs102, 255;
	add.s64 	%rd146, %rd134, 12288;
	// begin inline asm
	ld.global.nc.u64 %rd145, [%rd146];
	// end inline asm
	add.s64 	%rd148, %rd134, 12296;
	// begin inline asm
	ld.global.nc.u64 %rd147, [%rd148];
	// end inline asm
	cvt.u16.u64 	%rs104, %rd145;
	and.b16  	%rs105, %rs104, 255;
	and.b16  	%rs106, %rs311, 255;
	setp.eq.s16 	%p10, %rs106, 0;
	setp.eq.s16 	%p11, %rs99, 0;
	min.s64 	%rd150, %rd135, %rd329;
	selp.b16 	%rs107, %rs311, 1, %p11;
	selp.b64 	%rd151, %rd329, %rd150, %p11;
	selp.b16 	%rs108, %rs98, %rs107, %p10;
	and.b16  	%rs109, %rs108, 255;
	selp.b64 	%rd152, %rd135, %rd151, %p10;
	setp.eq.s16 	%p12, %rs109, 0;
	setp.eq.s16 	%p13, %rs101, 0;
	min.s64 	%rd153, %rd139, %rd152;
	selp.b16 	%rs110, %rs108, 1, %p13;
	selp.b64 	%rd154, %rd152, %rd153, %p13;
	selp.b16 	%rs111, %rs100, %rs110, %p12;
	and.b16  	%rs112, %rs111, 255;
	selp.b64 	%rd155, %rd139, %rd154, %p12;
	setp.eq.s16 	%p14, %rs112, 0;
	setp.eq.s16 	%p15, %rs103, 0;
	min.s64 	%rd156, %rd143, %rd155;
	selp.b16 	%rs113, %rs111, 1, %p15;
	selp.b64 	%rd157, %rd155, %rd156, %p15;
	selp.b16 	%rs114, %rs102, %rs113, %p14;
	and.b16  	%rs115, %rs114, 255;
	selp.b64 	%rd158, %rd143, %rd157, %p14;
	setp.eq.s16 	%p16, %rs115, 0;
	setp.eq.s16 	%p17, %rs105, 0;
	min.s64 	%rd159, %rd147, %rd158;
	selp.b16 	%rs116, %rs114, 1, %p17;
	selp.b64 	%rd160, %rd158, %rd159, %p17;
	selp.b16 	%rs311, %rs104, %rs116, %p16;
	selp.b64 	%rd329, %rd147, %rd160, %p16;
	sub.s32 	%r41, %r38, %r399;
	setp.lt.s32 	%p18, %r41, 1024;
	@%p18 bra 	$L__BB21_86;
	add.s32 	%r399, %r399, 1024;
	setp.le.s32 	%p19, %r399, %r17;
	@%p19 bra 	$L__BB21_76;
$L__BB21_78:
	setp.le.s32 	%p20, %r38, %r399;
	@%p20 bra 	$L__BB21_86;
	sub.s32 	%r21, %r38, %r399;
	setp.ge.s32 	%p21, %r16, %r21;
	@%p21 bra 	$L__BB21_86;
	not.b32 	%r42, %r16;
	add.s32 	%r43, %r38, %r42;
	sub.s32 	%r22, %r43, %r399;
	and.b32  	%r44, %r22, 768;
	setp.eq.s32 	%p22, %r44, 768;
	mov.u32 	%r403, %r16;
	@%p22 bra 	$L__BB21_83;
	add.s32 	%r401, %r16, %r399;
	shr.u32 	%r45, %r22, 8;
	add.s32 	%r46, %r45, 1;
	and.b32  	%r47, %r46, 3;
	neg.s32 	%r400, %r47;
	mov.u32 	%r403, %r16;
$L__BB21_82:
	.pragma "nounroll";
	mul.wide.u32 	%rd166, %r401, 16;
	add.s64 	%rd163, %rd105, %rd166;
	// begin inline asm
	ld.global.nc.u64 %rd162, [%rd163];
	// end inline asm
	add.s64 	%rd165, %rd163, 8;
	// begin inline asm
	ld.global.nc.u64 %rd164, [%rd165];
	// end inline asm
	cvt.u16.u64 	%rs118, %rd162;
	and.b16  	%rs119, %rs118, 255;
	and.b16  	%rs120, %rs311, 255;
	setp.eq.s16 	%p23, %rs120, 0;
	setp.eq.s16 	%p24, %rs119, 0;
	min.s64 	%rd167, %rd164, %rd329;
	selp.b16 	%rs121, %rs311, 1, %p24;
	selp.b16 	%rs311, %rs118, %rs121, %p23;
	selp.b64 	%rd168, %rd329, %rd167, %p24;
	selp.b64 	%rd329, %rd164, %rd168, %p23;
	add.s32 	%r403, %r403, 256;
	add.s32 	%r401, %r401, 256;
	add.s32 	%r400, %r400, 1;
	setp.ne.s32 	%p25, %r400, 0;
	@%p25 bra 	$L__BB21_82;
$L__BB21_83:
	setp.lt.u32 	%p26, %r22, 768;
	@%p26 bra 	$L__BB21_86;
	cvt.u64.u32 	%rd169, %r403;
	cvt.u64.u32 	%rd170, %r399;
	add.s64 	%rd171, %rd169, %rd170;
	shl.b64 	%rd172, %rd171, 4;
	add.s64 	%rd173, %rd172, %rd105;
	add.s64 	%rd350, %rd173, 12296;
	add.s32 	%r404, %r403, %r399;
$L__BB21_85:
	mul.wide.u32 	%rd190, %r404, 16;
	add.s64 	%rd175, %rd105, %rd190;
	// begin inline asm
	ld.global.nc.u64 %rd174, [%rd175];
	// end inline asm
	add.s64 	%rd177, %rd175, 8;
	// begin inline asm
	ld.global.nc.u64 %rd176, [%rd177];
	// end inline asm
	cvt.u16.u64 	%rs122, %rd174;
	and.b16  	%rs123, %rs122, 255;
	and.b16  	%rs124, %rs311, 255;
	setp.eq.s16 	%p27, %rs124, 0;
	setp.eq.s16 	%p28, %rs123, 0;
	min.s64 	%rd191, %rd176, %rd329;
	selp.b16 	%rs125, %rs311, 1, %p28;
	selp.b16 	%rs126, %rs122, %rs125, %p27;
	and.b16  	%rs127, %rs126, 255;
	selp.b64 	%rd192, %rd329, %rd191, %p28;
	selp.b64 	%rd193, %rd176, %rd192, %p27;
	add.s64 	%rd179, %rd350, -8200;
	// begin inline asm
	ld.global.nc.u64 %rd178, [%rd179];
	// end inline asm
	add.s64 	%rd181, %rd350, -8192;
	// begin inline asm
	ld.global.nc.u64 %rd180, [%rd181];
	// end inline asm
	cvt.u16.u64 	%rs128, %rd178;
	and.b16  	%rs129, %rs128, 255;
	setp.eq.s16 	%p29, %rs127, 0;
	setp.eq.s16 	%p30, %rs129, 0;
	min.s64 	%rd194, %rd180, %rd193;
	selp.b16 	%rs130, %rs126, 1, %p30;
	selp.b16 	%rs131, %rs128, %rs130, %p29;
	and.b16  	%rs132, %rs131, 255;
	selp.b64 	%rd195, %rd193, %rd194, %p30;
	selp.b64 	%rd196, %rd180, %rd195, %p29;
	add.s64 	%rd183, %rd350, -4104;
	// begin inline asm
	ld.global.nc.u64 %rd182, [%rd183];
	// end inline asm
	add.s64 	%rd185, %rd350, -4096;
	// begin inline asm
	ld.global.nc.u64 %rd184, [%rd185];
	// end inline asm
	cvt.u16.u64 	%rs133, %rd182;
	and.b16  	%rs134, %rs133, 255;
	setp.eq.s16 	%p31, %rs132, 0;
	setp.eq.s16 	%p32, %rs134, 0;
	min.s64 	%rd197, %rd184, %rd196;
	selp.b16 	%rs135, %rs131, 1, %p32;
	selp.b16 	%rs136, %rs133, %rs135, %p31;
	and.b16  	%rs137, %rs136, 255;
	selp.b64 	%rd198, %rd196, %rd197, %p32;
	selp.b64 	%rd199, %rd184, %rd198, %p31;
	add.s64 	%rd187, %rd350, -8;
	// begin inline asm
	ld.global.nc.u64 %rd186, [%rd187];
	// end inline asm
	// begin inline asm
	ld.global.nc.u64 %rd188, [%rd350];
	// end inline asm
	cvt.u16.u64 	%rs138, %rd186;
	and.b16  	%rs139, %rs138, 255;
	setp.eq.s16 	%p33, %rs137, 0;
	setp.eq.s16 	%p34, %rs139, 0;
	min.s64 	%rd200, %rd188, %rd199;
	selp.b16 	%rs140, %rs136, 1, %p34;
	selp.b16 	%rs311, %rs138, %rs140, %p33;
	selp.b64 	%rd201, %rd199, %rd200, %p34;
	selp.b64 	%rd329, %rd188, %rd201, %p33;
	add.s32 	%r403, %r403, 1024;
	add.s64 	%rd350, %rd350, 16384;
	add.s32 	%r404, %r404, 1024;
	setp.lt.s32 	%p35, %r403, %r21;
	@%p35 bra 	$L__BB21_85;
$L__BB21_86:
	// begin inline asm
	mov.u32 %r48, %laneid;
	// end inline asm
	cvt.u32.u16 	%r69, %rs311;
	and.b32  	%r50, %r69, 255;
	mov.b32 	%r66, 1;
	mov.b32 	%r67, 31;
	mov.b32 	%r68, -1;
	// begin inline asm
	shfl.sync.down.b32 %r49, %r50, %r66, %r67, %r68;
	// end inline asm
	// begin inline asm
	shfl.sync.down.b32 %r54, %r55, %r66, %r67, %r68;
	// end inline asm
	mov.b64 	{%r60, %r65}, %rd329;
	// begin inline asm
	shfl.sync.down.b32 %r59, %r60, %r66, %r67, %r68;
	// end inline asm
	// begin inline asm
	shfl.sync.down.b32 %r64, %r65, %r66, %r67, %r68;
	// end inline asm
	mov.b64 	%rd83, {%r59, %r64};
	cvt.u16.u32 	%rs65, %r49;
	setp.gt.s32 	%p36, %r48, 30;
	@%p36 bra 	$L__BB21_90;
	and.b16  	%rs141, %rs311, 255;
	setp.eq.s16 	%p37, %rs141, 0;
	and.b16  	%rs142, %rs65, 255;
	setp.eq.s16 	%p38, %rs142, 0;
	or.pred  	%p39, %p37, %p38;
	@%p39 bra 	$L__BB21_89;
	min.s64 	%rd329, %rd83, %rd329;
	mov.b16 	%rs311, 1;
	bra.uni 	$L__BB21_90;
$L__BB21_89:
	setp.eq.s16 	%p40, %rs141, 0;
	selp.b16 	%rs311, %rs65, %rs311, %p40;
	selp.b64 	%rd329, %rd83, %rd329, %p40;
$L__BB21_90:
	cvt.u32.u16 	%r90, %rs311;
	and.b32  	%r71, %r90, 255;
	mov.b32 	%r87, 2;
	mov.b32 	%r88, 31;
	mov.b32 	%r89, -1;
	// begin inline asm
	shfl.sync.down.b32 %r70, %r71, %r87, %r88, %r89;
	// end inline asm
	// begin inline asm
	shfl.sync.down.b32 %r75, %r76, %r87, %r88, %r89;
	// end inline asm
	mov.b64 	{%r81, %r86}, %rd329;
	// begin inline asm
	shfl.sync.down.b32 %r80, %r81, %r87, %r88, %r89;
	// end inline asm
	// begin inline asm
	shfl.sync.down.b32 %r85, %r86, %r87, %r88, %r89;
	// end inline asm
	mov.b64 	%rd87, {%r80, %r85};
	cvt.u16.u32 	%rs68, %r70;
	setp.gt.s32 	%p41, %r48, 29;
	@%p41 bra 	$L__BB21_94;
	and.b16  	%rs145, %rs311, 255;
	setp.eq.s16 	%p42, %rs145, 0;
	and.b16  	%rs146, %rs68, 255;
	setp.eq.s16 	%p43, %rs146, 0;
	or.pred  	%p44, %p42, %p43;
	@%p44 bra 	$L__BB21_93;
	min.s64 	%rd329, %rd87, %rd329;
	mov.b16 	%rs311, 1;
	bra.uni 	$L__BB21_94;
$L__BB21_93:
	setp.eq.s16 	%p45, %rs145, 0;
	selp.b16 	%rs311, %rs68, %rs311, %p45;
	selp.b64 	%rd329, %rd87, %rd329, %p45;
$L__BB21_94:
	cvt.u32.u16 	%r111, %rs311;
	and.b32  	%r92, %r111, 255;
	mov.b32 	%r108, 4;
	mov.b32 	%r109, 31;
	mov.b32 	%r110, -1;
	// begin inline asm
	shfl.sync.down.b32 %r91, %r92, %r108, %r109, %r110;
	// end inline asm
	// begin inline asm
	shfl.sync.down.b32 %r96, %r97, %r108, %r109, %r110;
	// end inline asm
	mov.b64 	{%r102, %r107}, %rd329;
	// begin inline asm
	shfl.sync.down.b32 %r101, %r102, %r108, %r109, %r110;
	// end inline asm
	// begin inline asm
	shfl.sync.down.b32 %r106, %r107, %r108, %r109, %r110;
	// end inline asm
	mov.b64 	%rd91, {%r101, %r106};
	cvt.u16.u32 	%rs71, %r91;
	setp.gt.s32 	%p46, %r48, 27;
	@%p46 bra 	$L__BB21_98;
	and.b16  	%rs149, %rs311, 255;
	setp.eq.s16 	%p47, %rs149, 0;
	and.b16  	%rs150, %rs71, 255;
	setp.eq.s16 	%p48, %rs150, 0;
	or.pred  	%p49, %p47, %p48;
	@%p49 bra 	$L__BB21_97;
	min.s64 	%rd329, %rd91, %rd329;
	mov.b16 	%rs311, 1;
	bra.uni 	$L__BB21_98;
$L__BB21_97:
	setp.eq.s16 	%p50, %rs149, 0;
	selp.b16 	%rs311, %rs71, %rs311, %p50;
	selp.b64 	%rd329, %rd91, %rd329, %p50;
$L__BB21_98:
	cvt.u32.u16 	%r132, %rs311;
	and.b32  	%r113, %r132, 255;
	mov.b32 	%r129, 8;
	mov.b32 	%r130, 31;
	mov.b32 	%r131, -1;
	// begin inline asm
	shfl.sync.down.b32 %r112, %r113, %r129, %r130, %r131;
	// end inline asm
	// begin inline asm
	shfl.sync.down.b32 %r117, %r118, %r129, %r130, %r131;
	// end inline asm
	mov.b64 	{%r123, %r128}, %rd329;
	// begin inline asm
	shfl.sync.down.b32 %r122, %r123, %r129, %r130, %r131;
	// end inline asm
	// begin inline asm
	shfl.sync.down.b32 %r127, %r128, %r129, %r130, %r131;
	// end inline asm
	mov.b64 	%rd95, {%r122, %r127};
	cvt.u16.u32 	%rs74, %r112;
	setp.gt.s32 	%p51, %r48, 23;
	@%p51 bra 	$L__BB21_102;
	and.b16  	%rs153, %rs311, 255;
	setp.eq.s16 	%p52, %rs153, 0;
	and.b16  	%rs154, %rs74, 255;
	setp.eq.s16 	%p53, %rs154, 0;
	or.pred  	%p54, %p52, %p53;
	@%p54 bra 	$L__BB21_101;
	min.s64 	%rd329, %rd95, %rd329;
	mov.b16 	%rs311, 1;
	bra.uni 	$L__BB21_102;
$L__BB21_101:
	setp.eq.s16 	%p55, %rs153, 0;
	selp.b16 	%rs311, %rs74, %rs311, %p55;
	selp.b64 	%rd329, %rd95, %rd329, %p55;
$L__BB21_102:
	cvt.u32.u16 	%r153, %rs311;
	and.b32  	%r134, %r153, 255;
	mov.b32 	%r150, 16;
	mov.b32 	%r151, 31;
	mov.b32 	%r152, -1;
	// begin inline asm
	shfl.sync.down.b32 %r133, %r134, %r150, %r151, %r152;
	// end inline asm
	// begin inline asm
	shfl.sync.down.b32 %r138, %r139, %r150, %r151, %r152;
	// end inline asm
	mov.b64 	{%r144, %r149}, %rd329;
	// begin inline asm
	shfl.sync.down.b32 %r143, %r144, %r150, %r151, %r152;
	// end inline asm
	// begin inline asm
	shfl.sync.down.b32 %r148, %r149, %r150, %r151, %r152;
	// end inline asm
	mov.b64 	%rd99, {%r143, %r148};
	cvt.u16.u32 	%rs77, %r133;
	setp.gt.s32 	%p56, %r48, 15;
	@%p56 bra 	$L__BB21_106;
	and.b16  	%rs157, %rs311, 255;
	setp.eq.s16 	%p57, %rs157, 0;
	and.b16  	%rs158, %rs77, 255;
	setp.eq.s16 	%p58, %rs158, 0;
	or.pred  	%p59, %p57, %p58;
	@%p59 bra 	$L__BB21_105;
	min.s64 	%rd329, %rd99, %rd329;
	mov.b16 	%rs311, 1;
	bra.uni 	$L__BB21_106;
$L__BB21_105:
	setp.eq.s16 	%p60, %rs157, 0;
	selp.b16 	%rs311, %rs77, %rs311, %p60;
	selp.b64 	%rd329, %rd99, %rd329, %p60;
$L__BB21_106:
	setp.ne.s32 	%p61, %r48, 0;
	@%p61 bra 	$L__BB21_108;
	shr.u32 	%r154, %r16, 1;
	and.b32  	%r155, %r154, 496;
	mov.u32 	%r156, _ZZN3cub18CUB_300001_SM_10006detail6reduce28DeviceReduceSingleTileKernelINS2_10policy_hubIN4cuda3std3__45tupleIJblEEEyN6thrust24THRUST_300001_SM_1000_NS8cuda_cub9__find_if7functorIS9_EEE10Policy1000EPS9_SI_iSF_S9_S9_NS7_10__identityEEEvT0_T1_T2_T3_T4_T6_E12temp_storage;
	add.s32 	%r157, %r156, %r155;
	st.shared.u8 	[%r157+8], %rs311;
	st.shared.u64 	[%r157+16], %rd329;
$L__BB21_108:
	bar.sync 	0;
	setp.ne.s32 	%p62, %r16, 0;
	@%p62 bra 	$L__BB21_110;
	ld.shared.u8 	%rs161, [_ZZN3cub18CUB_300001_SM_10006detail6reduce28DeviceReduceSingleTileKernelINS2_10policy_hubIN4cuda3std3__45tupleIJblEEEyN6thrust24THRUST_300001_SM_1000_NS8cuda_cub9__find_if7functorIS9_EEE10Policy1000EPS9_SI_iSF_S9_S9_NS7_10__identityEEEvT0_T1_T2_T3_T4_T6_E12temp_storage+24];
	ld.shared.u64 	%rd202, [_ZZN3cub18CUB_300001_SM_10006detail6reduce28DeviceReduceSingleTileKernelINS2_10policy_hubIN4cuda3std3__45tupleIJblEEEyN6thrust24THRUST_300001_SM_1000_NS8cuda_cub9__find_if7functorIS9_EEE10Policy1000EPS9_SI_iSF_S9_S9_NS7_10__identityEEEvT0_T1_T2_T3_T4_T6_E12temp_storage+32];
	and.b16  	%rs162, %rs311, 255;
	setp.eq.s16 	%p63, %rs162, 0;
	setp.eq.s16 	%p64, %rs161, 0;
	min.s64 	%rd203, %rd202, %rd329;
	selp.b16 	%rs163, %rs311, 1, %p64;
	selp.b16 	%rs164, %rs161, %rs163, %p63;
	and.b16  	%rs165, %rs164, 255;
	selp.b64 	%rd204, %rd329, %rd203, %p64;
	selp.b64 	%rd205, %rd202, %rd204, %p63;
	ld.shared.u8 	%rs166, [_ZZN3cub18CUB_300001_SM_10006detail6reduce28DeviceReduceSingleTileKernelINS2_10policy_hubIN4cuda3std3__45tupleIJblEEEyN6thrust24THRUST_300001_SM_1000_NS8cuda_cub9__find_if7functorIS9_EEE10Policy1000EPS9_SI_iSF_S9_S9_NS7_10__identityEEEvT0_T1_T2_T3_T4_T6_E12temp_storage+40];
	ld.shared.u64 	%rd206, [_ZZN3cub18CUB_300001_SM_10006detail6reduce28DeviceReduceSingleTileKernelINS2_10policy_hubIN4cuda3std3__45tupleIJblEEEyN6thrust24THRUST_300001_SM_1000_NS8cuda_cub9__find_if7functorIS9_EEE10Policy1000EPS9_SI_iSF_S9_S9_NS7_10__identityEEEvT0_T1_T2_T3_T4_T6_E12temp_storage+48];
	setp.eq.s16 	%p65, %rs165, 0;
	setp.eq.s16 	%p66, %rs166, 0;
	min.s64 	%rd207, %rd206, %rd205;
	selp.b16 	%rs167, %rs164, 1, %p66;
	selp.b16 	%rs168, %rs166, %rs167, %p65;
	and.b16  	%rs169, %rs168, 255;
	selp.b64 	%rd208, %rd205, %rd207, %p66;
	selp.b64 	%rd209, %rd206, %rd208, %p65;
	ld.shared.u8 	%rs170, [_ZZN3cub18CUB_300001_SM_10006detail6reduce28DeviceReduceSingleTileKernelINS2_10policy_hubIN4cuda3std3__45tupleIJblEEEyN6thrust24THRUST_300001_SM_1000_NS8cuda_cub9__find_if7functorIS9_EEE10Policy1000EPS9_SI_iSF_S9_S9_NS7_10__identityEEEvT0_T1_T2_T3_T4_T6_E12temp_storage+56];
	ld.shared.u64 	%rd210, [_ZZN3cub18CUB_300001_SM_10006detail6reduce28DeviceReduceSingleTileKernelINS2_10policy_hubIN4cuda3std3__45tupleIJblEEEyN6thrust24THRUST_300001_SM_1000_NS8cuda_cub9__find_if7functorIS9_EEE10Policy1000EPS9_SI_iSF_S9_S9_NS7_10__identityEEEvT0_T1_T2_T3_T4_T6_E12temp_storage+64];
	setp.eq.s16 	%p67, %rs169, 0;
	setp.eq.s16 	%p68, %rs170, 0;
	min.s64 	%rd211, %rd210, %rd209;
	selp.b16 	%rs171, %rs168, 1, %p68;
	selp.b16 	%rs172, %rs170, %rs171, %p67;
	and.b16  	%rs173, %rs172, 255;
	selp.b64 	%rd212, %rd209, %rd211, %p68;
	selp.b64 	%rd213, %rd210, %rd212, %p67;
	ld.shared.u8 	%rs174, [_ZZN3cub18CUB_300001_SM_10006detail6reduce28DeviceReduceSingleTileKernelINS2_10policy_hubIN4cuda3std3__45tupleIJblEEEyN6thrust24THRUST_300001_SM_1000_NS8cuda_cub9__find_if7functorIS9_EEE10Policy1000EPS9_SI_iSF_S9_S9_NS7_10__identityEEEvT0_T1_T2_T3_T4_T6_E12temp_storage+72];
	ld.shared.u64 	%rd214, [_ZZN3cub18CUB_300001_SM_10006detail6reduce28DeviceReduceSingleTileKernelINS2_10policy_hubIN4cuda3std3__45tupleIJblEEEyN6thrust24THRUST_300001_SM_1000_NS8cuda_cub9__find_if7functorIS9_EEE10Policy1000EPS9_SI_iSF_S9_S9_NS7_10__identityEEEvT0_T1_T2_T3_T4_T6_E12temp_storage+80];
	setp.eq.s16 	%p69, %rs173, 0;
	setp.eq.s16 	%p70, %rs174, 0;
	min.s64 	%rd215, %rd214, %rd213;
	selp.b16 	%rs175, %rs172, 1, %p70;
	selp.b16 	%rs176, %rs174, %rs175, %p69;
	and.b16  	%rs177, %rs176, 255;
	selp.b64 	%rd216, %rd213, %rd215, %p70;
	selp.b64 	%rd217, %rd214, %rd216, %p69;
	ld.shared.u8 	%rs178, [_ZZN3cub18CUB_300001_SM_10006detail6reduce28DeviceReduceSingleTileKernelINS2_10policy_hubIN4cuda3std3__45tupleIJblEEEyN6thrust24THRUST_300001_SM_1000_NS8cuda_cub9__find_if7functorIS9_EEE10Policy1000EPS9_SI_iSF_S9_S9_NS7_10__identityEEEvT0_T1_T2_T3_T4_T6_E12temp_storage+88];
	ld.shared.u64 	%rd218, [_ZZN3cub18CUB_300001_SM_10006detail6reduce28DeviceReduceSingleTileKernelINS2_10policy_hubIN4cuda3std3__45tupleIJblEEEyN6thrust24THRUST_300001_SM_1000_NS8cuda_cub9__find_if7functorIS9_EEE10Policy1000EPS9_SI_iSF_S9_S9_NS7_10__identityEEEvT0_T1_T2_T3_T4_T6_E12temp_storage+96];
	setp.eq.s16 	%p71, %rs177, 0;
	setp.eq.s16 	%p72, %rs178, 0;
	min.s64 	%rd219, %rd218, %rd217;
	selp.b16 	%rs179, %rs176, 1, %p72;
	selp.b16 	%rs180, %rs178, %rs179, %p71;
	and.b16  	%rs181, %rs180, 255;
	selp.b64 	%rd220, %rd217, %rd219, %p72;
	selp.b64 	%rd221, %rd218, %rd220, %p71;
	ld.shared.u8 	%rs182, [_ZZN3cub18CUB_300001_SM_10006detail6reduce28DeviceReduceSingleTileKernelINS2_10policy_hubIN4cuda3std3__45tupleIJblEEEyN6thrust24THRUST_300001_SM_1000_NS8cuda_cub9__find_if7functorIS9_EEE10Policy1000EPS9_SI_iSF_S9_S9_NS7_10__identityEEEvT0_T1_T2_T3_T4_T6_E12temp_storage+104];
	ld.shared.u64 	%rd222, [_ZZN3cub18CUB_300001_SM_10006detail6reduce28DeviceReduceSingleTileKernelINS2_10policy_hubIN4cuda3std3__45tupleIJblEEEyN6thrust24THRUST_300001_SM_1000_NS8cuda_cub9__find_if7functorIS9_EEE10Policy1000EPS9_SI_iSF_S9_S9_NS7_10__identityEEEvT0_T1_T2_T3_T4_T6_E12temp_storage+112];
	setp.eq.s16 	%p73, %rs181, 0;
	setp.eq.s16 	%p74, %rs182, 0;
	min.s64 	%rd223, %rd222, %rd221;
	selp.b16 	%rs183, %rs180, 1, %p74;
	selp.b16 	%rs184, %rs182, %rs183, %p73;
	and.b16  	%rs185, %rs184, 255;
	selp.b64 	%rd224, %rd221, %rd223, %p74;
	selp.b64 	%rd225, %rd222, %rd224, %p73;
	ld.shared.u8 	%rs186, [_ZZN3cub18CUB_300001_SM_10006detail6reduce28DeviceReduceSingleTileKernelINS2_10policy_hubIN4cuda3std3__45tupleIJblEEEyN6thrust24THRUST_300001_SM_1000_NS8cuda_cub9__find_if7functorIS9_EEE10Policy1000EPS9_SI_iSF_S9_S9_NS7_10__identityEEEvT0_T1_T2_T3_T4_T6_E12temp_storage+120];
	ld.shared.u64 	%rd226, [_ZZN3cub18CUB_300001_SM_10006detail6reduce28DeviceReduceSingleTileKernelINS2_10policy_hubIN4cuda3std3__45tupleIJblEEEyN6thrust24THRUST_300001_SM_1000_NS8cuda_cub9__find_if7functorIS9_EEE10Policy1000EPS9_SI_iSF_S9_S9_NS7_10__identityEEEvT0_T1_T2_T3_T4_T6_E12temp_storage+128];
	setp.eq.s16 	%p75, %rs185, 0;
	setp.eq.s16 	%p76, %rs186, 0;
	min.s64 	%rd227, %rd226, %rd225;
	selp.b16 	%rs187, %rs184, 1, %p76;
	selp.b16 	%rs311, %rs186, %rs187, %p75;
	selp.b64 	%rd228, %rd225, %rd227, %p76;
	selp.b64 	%rd329, %rd226, %rd228, %p75;
$L__BB21_110:
	mov.u32 	%r391, %tid.x;
	setp.ne.s32 	%p184, %r391, 0;
	@%p184 bra 	$L__BB21_112;
	setp.eq.s16 	%p185, %rs82, 0;
	and.b16  	%rs302, %rs311, 255;
	setp.eq.s16 	%p186, %rs302, 0;
	min.s64 	%rd319, %rd329, %rd106;
	selp.b16 	%rs303, %rs82, 1, %p186;
	selp.b16 	%rs304, %rs311, %rs303, %p185;
	selp.b64 	%rd320, %rd106, %rd319, %p186;
	selp.b64 	%rd321, %rd329, %rd320, %p185;
	st.global.u8 	[%rd1], %rs304;
	st.global.u64 	[%rd1+8], %rd321;
$L__BB21_112:
	ret;

}


// ===== COMPILED SASS (sm_100) =====

	.target	sm_100

	.elftype	@"ET_EXEC"


//--------------------- .note.nv.tkinfo           --------------------------
	.section	.note.nv.tkinfo,"",@"SHT_NOTE"
	.sectionflags	@"SHF_NOTE_NV_TKINFO"
	.tkinfo
        /*0018*/ 	.word	0x00000002
        /*0030*/ 	.string	""
        /*0030*/ 	.string	"ptxas"
        /*0030*/ 	.string	"Cuda compilation tools, release 13.0, V13.0.88"
        /*0030*/ 	.string	"Build cuda_13.0.r13.0/compiler.36424714_0"
        /*0030*/ 	.string	"-arch sm_100 -m 64 "



//--------------------- .note.nv.cuinfo           --------------------------
	.section	.note.nv.cuinfo,"",@"SHT_NOTE"
	.sectionflags	@"SHF_NOTE_NV_CUINFO"
        /*0018*/ 	.short	0x0002
        /*001a*/ 	.short	0x0064
        /*001c*/ 	.short	0x0082
	.zero		2


//--------------------- .nv.info                  --------------------------
	.section	.nv.info,"",@"SHT_CUDA_INFO"
	.align	4


	//----- nvinfo : EIATTR_REGCOUNT
	.align		4
        /*0000*/ 	.byte	0x04, 0x2f
        /*0002*/ 	.short	(.L_44 - .L_43)
	.align		4
.L_43:
        /*0004*/ 	.word	index@(_Z16add_partial_sumsPfS_i)
        /*0008*/ 	.word	0x0000000c


	//----- nvinfo : EIATTR_FRAME_SIZE
	.align		4
.L_44:
        /*000c*/ 	.byte	0x04, 0x11
        /*000e*/ 	.short	(.L_46 - .L_45)
	.align		4
.L_45:
        /*0010*/ 	.word	index@(_Z16add_partial_sumsPfS_i)
        /*0014*/ 	.word	0x00000000


	//----- nvinfo : EIATTR_REGCOUNT
	.align		4
.L_46:
        /*0018*/ 	.byte	0x04, 0x2f
        /*001a*/ 	.short	(.L_48 - .L_47)
	.align		4
.L_47:
        /*001c*/ 	.word	index@(_Z10scan_naiveILi32EEvPfS0_iS0_)
        /*0020*/ 	.word	0x00000010


	//----- nvinfo : EIATTR_FRAME_SIZE
	.align		4
.L_48:
        /*0024*/ 	.byte	0x04, 0x11
        /*0026*/ 	.short	(.L_50 - .L_49)
	.align		4
.L_49:
        /*0028*/ 	.word	index@(_Z10scan_naiveILi32EEvPfS0_iS0_)
        /*002c*/ 	.word	0x00000000


	//----- nvinfo : EIATTR_REGCOUNT
	.align		4
.L_50:
        /*0030*/ 	.byte	0x04, 0x2f
        /*0032*/ 	.short	(.L_52 - .L_51)
	.align		4
.L_51:
        /*0034*/ 	.word	index@(_Z19scan_more_efficientILi32EEvPfPKfiS0_)
        /*0038*/ 	.word	0x00000012


	//----- nvinfo : EIATTR_FRAME_SIZE
	.align		4
.L_52:
        /*003c*/ 	.byte	0x04, 0x11
        /*003e*/ 	.short	(.L_54 - .L_53)
	.align		4
.L_53:
        /*0040*/ 	.word	index@(_Z19scan_more_efficientILi32EEvPfPKfiS0_)
        /*0044*/ 	.word	0x00000000


	//----- nvinfo : EIATTR_REGCOUNT
	.align		4
.L_54:
        /*0048*/ 	.byte	0x04, 0x2f
        /*004a*/ 	.short	(.L_56 - .L_55)
	.align		4
.L_55:
        /*004c*/ 	.word	index@(_Z19scan_work_efficientILi32EEvPfPKfiS0_)
        /*0050*/ 	.word	0x00000012


	//----- nvinfo : EIATTR_FRAME_SIZE
	.align		4
.L_56:
        /*0054*/ 	.byte	0x04, 0x11
        /*0056*/ 	.short	(.L_58 - .L_57)
	.align		4
.L_57:
        /*0058*/ 	.word	index@(_Z19scan_work_efficientILi32EEvPfPKfiS0_)
        /*005c*/ 	.word	0x00000000


	//----- nvinfo : EIATTR_REGCOUNT
	.align		4
.L_58:
        /*0060*/ 	.byte	0x04, 0x2f
        /*0062*/ 	.short	(.L_60 - .L_59)
	.align		4
.L_59:
        /*0064*/ 	.word	index@(_Z18scan_conflict_freeILi32EEvPfPKfiS0_)
        /*0068*/ 	.word	0x00000015


	//----- nvinfo : EIATTR_FRAME_SIZE
	.align		4
.L_60:
        /*006c*/ 	.byte	0x04, 0x11
        /*006e*/ 	.short	(.L_62 - .L_61)
	.align		4
.L_61:
        /*0070*/ 	.word	index@(_Z18scan_conflict_freeILi32EEvPfPKfiS0_)
        /*0074*/ 	.word	0x00000000


	//----- nvinfo : EIATTR_REGCOUNT
	.align		4
.L_62:
        /*0078*/ 	.byte	0x04, 0x2f
        /*007a*/ 	.short	(.L_64 - .L_63)
	.align		4
.L_63:
        /*007c*/ 	.word	index@(_Z26scan_conflict_free_swizzleILi32EEvPfPKfiS0_)
        /*0080*/ 	.word	0x00000010


	//----- nvinfo : EIATTR_FRAME_SIZE
	.align		4
.L_64:
        /*0084*/ 	.byte	0x04, 0x11
        /*0086*/ 	.short	(.L_66 - .L_65)
	.align		4
.L_65:
        /*0088*/ 	.word	index@(_Z26scan_conflict_free_swizzleILi32EEvPfPKfiS0_)
        /*008c*/ 	.word	0x00000000


	//----- nvinfo : EIATTR_REGCOUNT
	.align		4
.L_66:
        /*0090*/ 	.byte	0x04, 0x2f
        /*0092*/ 	.short	(.L_68 - .L_67)
	.align		4
.L_67:
        /*0094*/ 	.word	index@(_Z10scan_naiveILi256EEvPfS0_iS0_)
        /*0098*/ 	.word	0x0000000e


	//----- nvinfo : EIATTR_FRAME_SIZE
	.align		4
.L_68:
        /*009c*/ 	.byte	0x04, 0x11
        /*009e*/ 	.short	(.L_70 - .L_69)
	.align		4
.L_69:
        /*00a0*/ 	.word	index@(_Z10scan_naiveILi256EEvPfS0_iS0_)
        /*00a4*/ 	.word	0x00000000


	//----- nvinfo : EIATTR_REGCOUNT
	.align		4
.L_70:
        /*00a8*/ 	.byte	0x04, 0x2f
        /*00aa*/ 	.short	(.L_72 - .L_71)
	.align		4
.L_71:
        /*00ac*/ 	.word	index@(_Z19scan_more_efficientILi256EEvPfPKfiS0_)
        /*00b0*/ 	.word	0x00000014


	//----- nvinfo : EIATTR_FRAME_SIZE
	.align		4
.L_72:
        /*00b4*/ 	.byte	0x04, 0x11
        /*00b6*/ 	.short	(.L_74 - .L_73)
	.align		4
.L_73:
        /*00b8*/ 	.word	index@(_Z19scan_more_efficientILi256EEvPfPKfiS0_)
        /*00bc*/ 	.word	0x00000000


	//----- nvinfo : EIATTR_REGCOUNT
	.align		4
.L_74:
        /*00c0*/ 	.byte	0x04, 0x2f
        /*00c2*/ 	.short	(.L_76 - .L_75)
	.align		4
.L_75:
        /*00c4*/ 	.word	index@(_Z19scan_work_efficientILi256EEvPfPKfiS0_)
        /*00c8*/ 	.word	0x00000012


	//----- nvinfo : EIATTR_FRAME_SIZE
	.align		4
.L_76:
        /*00cc*/ 	.byte	0x04, 0x11
        /*00ce*/ 	.short	(.L_78 - .L_77)
	.align		4
.L_77:
        /*00d0*/ 	.word	index@(_Z19scan_work_efficientILi256EEvPfPKfiS0_)
        /*00d4*/ 	.word	0x00000000


	//----- nvinfo : EIATTR_REGCOUNT
	.align		4
.L_78:
        /*00d8*/ 	.byte	0x04, 0x2f
        /*00da*/ 	.short	(.L_80 - .L_79)
	.align		4
.L_79:
        /*00dc*/ 	.word	index@(_Z18scan_conflict_freeILi256EEvPfPKfiS0_)
        /*00e0*/ 	.word	0x00000019


	//----- nvinfo : EIATTR_FRAME_SIZE
	.align		4
.L_80:
        /*00e4*/ 	.byte	0x04, 0x11
        /*00e6*/ 	.short	(.L_82 - .L_81)
	.align		4
.L_81:
        /*00e8*/ 	.word	index@(_Z18scan_conflict_freeILi256EEvPfPKfiS0_)
        /*00ec*/ 	.word	0x00000000


	//----- nvinfo : EIATTR_REGCOUNT
	.align		4
.L_82:
        /*00f0*/ 	.byte	0x04, 0x2f
        /*00f2*/ 	.short	(.L_84 - .L_83)
	.align		4
.L_83:
        /*00f4*/ 	.word	index@(_Z26scan_conflict_free_swizzleILi256EEvPfPKfiS0_)
        /*00f8*/ 	.word	0x00000010


	//----- nvinfo : EIATTR_FRAME_SIZE
	.align		4
.L_84:
        /*00fc*/ 	.byte	0x04, 0x11
        /*00fe*/ 	.short	(.L_86 - .L_85)
	.align		4
.L_85:
        /*0100*/ 	.word	index@(_Z26scan_conflict_free_swizzleILi256EEvPfPKfiS0_)
        /*0104*/ 	.word	0x00000000


	//----- nvinfo : EIATTR_REGCOUNT
	.align		4
.L_86:
        /*0108*/ 	.byte	0x04, 0x2f
        /*010a*/ 	.short	(.L_88 - .L_87)
	.align		4
.L_87:
        /*010c*/ 	.word	index@(_ZN3cub18CUB_300001_SM_10006detail11EmptyKernelIvEEvv)
        /*0110*/ 	.word	0x00000004


	//----- nvinfo : EIATTR_FRAME_SIZE
	.align		4
.L_88:
        /*0114*/ 	.byte	0x04, 0x11
        /*0116*/ 	.short	(.L_90 - .L_89)
	.align		4
.L_89:
        /*0118*/ 	.word	index@(_ZN3cub18CUB_300001_SM_10006detail11EmptyKernelIvEEvv)
        /*011c*/ 	.word	0x00000000


	//----- nvinfo : EIATTR_REGCOUNT
	.align		4
.L_90:
        /*0120*/ 	.byte	0x04, 0x2f
        /*0122*/ 	.short	(.L_92 - .L_91)
	.align		4
.L_91:
        /*0124*/ 	.word	index@(_ZN3cub18CUB_300001_SM_10006detail8for_each13static_kernelINS2_12policy_hub_t12policy_500_tEmN6thrust24THRUST_300001_SM_1000_NS8cuda_cub20__uninitialized_fill7functorINS7_10device_ptrIfEEfEEEEvT0_T1_)
        /*0128*/ 	.word	0x00000008


	//----- nvinfo : EIATTR_FRAME_SIZE
	.align		4
.L_92:
        /*012c*/ 	.byte	0x04, 0x11
        /*012e*/ 	.short	(.L_94 - .L_93)
	.align		4
.L_93:
        /*0130*/ 	.word	index@(_ZN3cub18CUB_300001_SM_10006detail8for_each13static_kernelINS2_12policy_hub_t12policy_500_tEmN6thrust24THRUST_300001_SM_1000_NS8cuda_cub20__uninitialized_fill7functorINS7_10device_ptrIfEEfEEEEvT0_T1_)
        /*0134*/ 	.word	0x00000000


	//----- nvinfo : EIATTR_REGCOUNT
	.align		4
.L_94:
        /*0138*/ 	.byte	0x04, 0x2f
        /*013a*/ 	.short	(.L_96 - .L_95)
	.align		4
.L_95:
        /*013c*/ 	.word	index@(_ZN3cub18CUB_300001_SM_10006detail8for_each13static_kernelINS2_12policy_hub_t12policy_500_tElN6thrust24THRUST_300001_SM_1000_NS8cuda_cub6__fill7functorINS7_6detail15normal_iteratorINS7_10device_ptrIfEEEEiEEEEvT0_T1_)
        /*0140*/ 	.word	0x00000008


	//----- nvinfo : EIATTR_FRAME_SIZE
	.align		4
.L_96:
        /*0144*/ 	.byte	0x04, 0x11
        /*0146*/ 	.short	(.L_98 - .L_97)
	.align		4
.L_97:
        /*0148*/ 	.word	index@(_ZN3cub18CUB_300001_SM_10006detail8for_each13static_kernelINS2_12policy_hub_t12policy_500_tElN6thrust24THRUST_300001_SM_1000_NS8cuda_cub6__fill7functorINS7_6detail15normal_iteratorINS7_10device_ptrIfEEEEiEEEEvT0_T1_)
        /*014c*/ 	.word	0x00000000


	//----- nvinfo : EIATTR_REGCOUNT
	.align		4
.L_98:
        /*0150*/ 	.byte	0x04, 0x2f
        /*0152*/ 	.short	(.L_100 - .L_99)
	.align		4
.L_99:
        /*0154*/ 	.word	index@(_ZN3cub18CUB_300001_SM_10006detail8for_each13static_kernelINS2_12policy_hub_t12policy_500_tElN6thrust24THRUST_300001_SM_1000_NS8cuda_cub10__tabulate7functorINS7_6detail15normal_iteratorINS7_10device_ptrIfEEEENS7_6system6detail7generic6detail22compute_sequence_valueIfvEElEEEEvT0_T1_)
        /*0158*/ 	.word	0x0000000e


	//----- nvinfo : EIATTR_FRAME_SIZE
	.align		4
.L_100:
        /*015c*/ 	.byte	0x04, 0x11
        /*015e*/ 	.short	(.L_102 - .L_101)
	.align		4
.L_101:
        /*0160*/ 	.word	index@(_ZN3cub18CUB_300001_SM_10006detail8for_each13static_kernelINS2_12policy_hub_t12policy_500_tElN6thrust24THRUST_300001_SM_1000_NS8cuda_cub10__tabulate7functorINS7_6detail15normal_iteratorINS7_10device_ptrIfEEEENS7_6system6detail7generic6detail22compute_sequence_valueIfvEElEEEEvT0_T1_)
        /*0164*/ 	.word	0x00000000


	//----- nvinfo : EIATTR_REGCOUNT
	.align		4
.L_102:
        /*0168*/ 	.byte	0x04, 0x2f
        /*016a*/ 	.short	(.L_104 - .L_103)
	.align		4
.L_103:
        /*016c*/ 	.word	index@(_ZN3cub18CUB_300001_SM_10006detail8for_each13static_kernelINS2_12policy_hub_t12policy_500_tElN6thrust24THRUST_300001_SM_1000_NS8cuda_cub6__fill7functorINS7_6detail15normal_iteratorINS7_10device_ptrIfEEEEfEEEEvT0_T1_)
        /*0170*/ 	.word	0x00000008


	//----- nvinfo : EIATTR_FRAME_SIZE
	.align		4
.L_104:
        /*0174*/ 	.byte	0x04, 0x11
        /*0176*/ 	.short	(.L_106 - .L_105)
	.align		4
.L_105:
        /*0178*/ 	.word	index@(_ZN3cub18CUB_300001_SM_10006detail8for_each13static_kernelINS2_12policy_hub_t12policy_500_tElN6thrust24THRUST_300001_SM_1000_NS8cuda_cub6__fill7functorINS7_6detail15normal_iteratorINS7_10device_ptrIfEEEEfEEEEvT0_T1_)
        /*017c*/ 	.word	0x00000000


	//----- nvinfo : EIATTR_REGCOUNT
	.align		4
.L_106:
        /*0180*/ 	.byte	0x04, 0x2f
        /*0182*/ 	.short	(.L_108 - .L_107)
	.align		4
.L_107:
        /*0184*/ 	.word	index@(_ZN3cub18CUB_300001_SM_10006detail6reduce28DeviceReduceSingleTileKernelINS2_10policy_hubIN4cuda3std3__45tupleIJblEEEjN6thrust24THRUST_300001_SM_1000_NS8cuda_cub9__find_if7functorIS9_EEE10Policy1000ENSB_12zip_iteratorINS8_IJNSD_26transform_input_iterator_tIbNSC_6detail35transform_pair_of_input_iterators_tIbNSB_6detail15normal_iteratorINSB_10device_ptrIKfEEEESR_NS7_8equal_toIfEEEENS7_10__not_fn_tINS7_10__identityEEEEENSB_17counting_iteratorIlNSB_11use_defaultES10_S10_EEEEEEEPS9_jSF_S9_S9_SW_EEvT0_T1_T2_T3_T4_T6_)
        /*0188*/ 	.word	0x00000030


	//----- nvinfo : EIATTR_FRAME_SIZE
	.align		4
.L_108:
        /*018c*/ 	.byte	0x04, 0x11
        /*018e*/ 	.short	(.L_110 - .L_109)
	.align		4
.L_109:
        /*0190*/ 	.word	index@(_ZN3cub18CUB_300001_SM_10006detail6reduce28DeviceReduceSingleTileKernelINS2_10policy_hubIN4cuda3std3__45tupleIJblEEEjN6thrust24THRUST_300001_SM_1000_NS8cuda_cub9__find_if7functorIS9_EEE10Policy1000ENSB_12zip_iteratorINS8_IJNSD_26transform_input_iterator_tIbNSC_6detail35transform_pair_of_input_iterators_tIbNSB_6detail15normal_iteratorINSB_10device_ptrIKfEEEESR_NS7_8equal_toIfEEEENS7_10__not_fn_tINS7_10__identityEEEEENSB_17counting_iteratorIlNSB_11use_defaultES10_S10_EEEEEEEPS9_jSF_S9_S9_SW_EEvT0_T1_T2_T3_T4_T6_)
        /*0194*/ 	.word	0x00000000


	//----- nvinfo : EIATTR_REGCOUNT
	.align		4
.L_110:
        /*0198*/ 	.byte	0x04, 0x2f
        /*019a*/ 	.short	(.L_112 - .L_111)
	.align		4
.L_111:
        /*019c*/ 	.word	index@(_ZN3cub18CUB_300001_SM_10006detail6reduce18DeviceReduceKernelINS2_10policy_hubIN4cuda3std3__45tupleIJblEEEjN6thrust24THRUST_300001_SM_1000_NS8cuda_cub9__find_if7functorIS9_EEE10Policy1000ENSB_12zip_iteratorINS8_IJNSD_26transform_input_iterator_tIbNSC_6detail35transform_pair_of_input_iterators_tIbNSB_6detail15normal_iteratorINSB_10device_ptrIKfEEEESR_NS7_8equal_toIfEEEENS7_10__not_fn_tINS7_10__identityEEEEENSB_17counting_iteratorIlNSB_11use_defaultES10_S10_EEEEEEEjSF_S9_SW_EEvT0_PT3_T1_NS0_13GridEvenShareIS17_EET2_T4_)
        /*01a0*/ 	.word	0x00000020


	//----- nvinfo : EIATTR_FRAME_SIZE
	.align		4
.L_112:
        /*01a4*/ 	.byte	0x04, 0x11
        /*01a6*/ 	.short	(.L_114 - .L_113)
	.align		4
.L_113:
        /*01a8*/ 	.word	index@(_ZN3cub18CUB_300001_SM_10006detail6reduce18DeviceReduceKernelINS2_10policy_hubIN4cuda3std3__45tupleIJblEEEjN6thrust24THRUST_300001_SM_1000_NS8cuda_cub9__find_if7functorIS9_EEE10Policy1000ENSB_12zip_iteratorINS8_IJNSD_26transform_input_iterator_tIbNSC_6detail35transform_pair_of_input_iterators_tIbNSB_6detail15normal_iteratorINSB_10device_ptrIKfEEEESR_NS7_8equal_toIfEEEENS7_10__not_fn_tINS7_10__identityEEEEENSB_17counting_iteratorIlNSB_11use_defaultES10_S10_EEEEEEEjSF_S9_SW_EEvT0_PT3_T1_NS0_13GridEvenShareIS17_EET2_T4_)
        /*01ac*/ 	.word	0x00000000


	//----- nvinfo : EIATTR_REGCOUNT
	.align		4
.L_114:
        /*01b0*/ 	.byte	0x04, 0x2f
        /*01b2*/ 	.short	(.L_116 - .L_115)
	.align		4
.L_115:
        /*01b4*/ 	.word	index@(_ZN3cub18CUB_300001_SM_10006detail6reduce28DeviceReduceSingleTileKernelINS2_10policy_hubIN4cuda3std3__45tupleIJblEEEjN6thrust24THRUST_300001_SM_1000_NS8cuda_cub9__find_if7functorIS9_EEE10Policy1000EPS9_SI_iSF_S9_S9_NS7_10__identityEEEvT0_T1_T2_T3_T4_T6_)
        /*01b8*/ 	.word	0x0000001c


	//----- nvinfo : EIATTR_FRAME_SIZE
	.align		4
.L_116:
        /*01bc*/ 	.byte	0x04, 0x11
        /*01be*/ 	.short	(.L_118 - .L_117)
	.align		4
.L_117:
        /*01c0*/ 	.word	index@(_ZN3cub18CUB_300001_SM_10006detail6reduce28DeviceReduceSingleTileKernelINS2_10policy_hubIN4cuda3std3__45tupleIJblEEEjN6thrust24THRUST_300001_SM_1000_NS8cuda_cub9__find_if7functorIS9_EEE10Policy1000EPS9_SI_iSF_S9_S9_NS7_10__identityEEEvT0_T1_T2_T3_T4_T6_)
        /*01c4*/ 	.word	0x00000000


	//----- nvinfo : EIATTR_REGCOUNT
	.align		4
.L_118:
        /*01c8*/ 	.byte	0x04, 0x2f
        /*01ca*/ 	.short	(.L_120 - .L_119)
	.align		4
.L_119:
        /*01cc*/ 	.word	index@(_ZN3cub18CUB_300001_SM_10006detail6reduce28DeviceReduceSingleTileKernelINS2_10policy_hubIN4cuda3std3__45tupleIJblEEEyN6thrust24THRUST_300001_SM_1000_NS8cuda_cub9__find_if7functorIS9_EEE10Policy1000ENSB_12zip_iteratorINS8_IJNSD_26transform_input_iterator_tIbNSC_6detail35transform_pair_of_input_iterators_tIbNSB_6detail15normal_iteratorINSB_10device_ptrIKfEEEESR_NS7_8equal_toIfEEEENS7_10__not_fn_tINS7_10__identityEEEEENSB_17counting_iteratorIlNSB_11use_defaultES10_S10_EEEEEEEPS9_ySF_S9_S9_SW_EEvT0_T1_T2_T3_T4_T6_)
        /*01d0*/ 	.word	0x00000027


	//----- nvinfo : EIATTR_FRAME_SIZE
	.align		4
.L_120:
        /*01d4*/ 	.byte	0x04, 0x11
        /*01d6*/ 	.short	(.L_122 - .L_121)
	.align		4
.L_121:
        /*01d8*/ 	.word	index@(_ZN3cub18CUB_300001_SM_10006detail6reduce28DeviceReduceSingleTileKernelINS2_10policy_hubIN4cuda3std3__45tupleIJblEEEyN6thrust24THRUST_300001_SM_1000_NS8cuda_cub9__find_if7functorIS9_EEE10Policy1000ENSB_12zip_iteratorINS8_IJNSD_26transform_input_iterator_tIbNSC_6detail35transform_pair_of_input_iterators_tIbNSB_6detail15normal_iteratorINSB_10device_ptrIKfEEEESR_NS7_8equal_toIfEEEENS7_10__not_fn_tINS7_10__identityEEEEENSB_17counting_iteratorIlNSB_11use_defaultES10_S10_EEEEEEEPS9_ySF_S9_S9_SW_EEvT0_T1_T2_T3_T4_T6_)
        /*01dc*/ 	.word	0x00000000


	//----- nvinfo : EIATTR_REGCOUNT
	.align		4
.L_122:
        /*01e0*/ 	.byte	0x04, 0x2f
        /*01e2*/ 	.short	(.L_124 - .L_123)
	.align		4
.L_123:
        /*01e4*/ 	.word	index@(_ZN3cub18CUB_300001_SM_10006detail6reduce18DeviceReduceKernelINS2_10policy_hubIN4cuda3std3__45tupleIJblEEEyN6thrust24THRUST_300001_SM_1000_NS8cuda_cub9__find_if7functorIS9_EEE10Policy1000ENSB_12zip_iteratorINS8_IJNSD_26transform_input_iterator_tIbNSC_6detail35transform_pair_of_input_iterators_tIbNSB_6detail15normal_iteratorINSB_10device_ptrIKfEEEESR_NS7_8equal_toIfEEEENS7_10__not_fn_tINS7_10__identityEEEEENSB_17counting_iteratorIlNSB_11use_defaultES10_S10_EEEEEEEySF_S9_SW_EEvT0_PT3_T1_NS0_13GridEvenShareIS17_EET2_T4_)
        /*01e8*/ 	.word	0x00000020


	//----- nvinfo : EIATTR_FRAME_SIZE
	.align		4
.L_124:
        /*01ec*/ 	.byte	0x04, 0x11
        /*01ee*/ 	.short	(.L_126 - .L_125)
	.align		4
.L_125:
        /*01f0*/ 	.word	index@(_ZN3cub18CUB_300001_SM_10006detail6reduce18DeviceReduceKernelINS2_10policy_hubIN4cuda3std3__45tupleIJblEEEyN6thrust24THRUST_300001_SM_1000_NS8cuda_cub9__find_if7functorIS9_EEE10Policy1000ENSB_12zip_iteratorINS8_IJNSD_26transform_input_iterator_tIbNSC_6detail35transform_pair_of_input_iterators_tIbNSB_6detail15normal_iteratorINSB_10device_ptrIKfEEEESR_NS7_8equal_toIfEEEENS7_10__not_fn_tINS7_10__identityEEEEENSB_17counting_iteratorIlNSB_11use_defaultES10_S10_EEEEEEEySF_S9_SW_EEvT0_PT3_T1_NS0_13GridEvenShareIS17_EET2_T4_)
        /*01f4*/ 	.word	0x00000000


	//----- nvinfo : EIATTR_REGCOUNT
	.align		4
.L_126:
        /*01f8*/ 	.byte	0x04, 0x2f
        /*01fa*/ 	.short	(.L_128 - .L_127)
	.align		4
.L_127:
        /*01fc*/ 	.word	index@(_ZN3cub18CUB_300001_SM_10006detail6reduce28DeviceReduceSingleTileKernelINS2_10policy_hubIN4cuda3std3__45tupleIJblEEEyN6thrust24THRUST_300001_SM_1000_NS8cuda_cub9__find_if7functorIS9_EEE10Policy1000EPS9_SI_iSF_S9_S9_NS7_10__identityEEEvT0_T1_T2_T3_T4_T6_)
        /*0200*/ 	.word	0x0000001c


	//----- nvinfo : EIATTR_FRAME_SIZE
	.align		4
.L_128:
        /*0204*/ 	.byte	0x04, 0x11
        /*0206*/ 	.short	(.L_130 - .L_129)
	.align		4
.L_129:
        /*0208*/ 	.word	index@(_ZN3cub18CUB_300001_SM_10006detail6reduce28DeviceReduceSingleTileKernelINS2_10policy_hubIN4cuda3std3__45tupleIJblEEEyN6thrust24THRUST_300001_SM_1000_NS8cuda_cub9__find_if7functorIS9_EEE10Policy1000EPS9_SI_iSF_S9_S9_NS7_10__identityEEEvT0_T1_T2_T3_T4_T6_)
        /*020c*/ 	.word	0x00000000


	//----- nvinfo : EIATTR_MIN_STACK_SIZE
	.align		4
.L_130:
        /*0210*/ 	.byte	0x04, 0x12
        /*0212*/ 	.short	(.L_132 - .L_131)
	.align		4
.L_131:
        /*0214*/ 	.word	index@(_ZN3cub18CUB_300001_SM_10006detail6reduce28DeviceReduceSingleTileKernelINS2_10policy_hubIN4cuda3std3__45tupleIJblEEEyN6thrust24THRUST_300001_SM_1000_NS8cuda_cub9__find_if7functorIS9_EEE10Policy1000EPS9_SI_iSF_S9_S9_NS7_10__identityEEEvT0_T1_T2_T3_T4_T6_)
        /*0218*/ 	.word	0x00000000


	//----- nvinfo : EIATTR_MIN_STACK_SIZE
	.align		4
.L_132:
        /*021c*/ 	.byte	0x04, 0x12
        /*021e*/ 	.short	(.L_134 - .L_133)
	.align		4
.L_133:
        /*0220*/ 	.word	index@(_ZN3cub18CUB_300001_SM_10006detail6reduce18DeviceReduceKernelINS2_10policy_hubIN4cuda3std3__45tupleIJblEEEyN6thrust24THRUST_300001_SM_1000_NS8cuda_cub9__find_if7functorIS9_EEE10Policy1000ENSB_12zip_iteratorINS8_IJNSD_26transform_input_iterator_tIbNSC_6detail35transform_pair_of_input_iterators_tIbNSB_6detail15normal_iteratorINSB_10device_ptrIKfEEEESR_NS7_8equal_toIfEEEENS7_10__not_fn_tINS7_10__identityEEEEENSB_17counting_iteratorIlNSB_11use_defaultES10_S10_EEEEEEEySF_S9_SW_EEvT0_PT3_T1_NS0_13GridEvenShareIS17_EET2_T4_)
        /*0224*/ 	.word	0x00000000


	//----- nvinfo : EIATTR_MIN_STACK_SIZE
	.align		4
.L_134:
        /*0228*/ 	.byte	0x04, 0x12
        /*022a*/ 	.short	(.L_136 - .L_135)
	.align		4
.L_135:
        /*022c*/ 	.word	index@(_ZN3cub18CUB_300001_SM_10006detail6reduce28DeviceReduceSingleTileKernelINS2_10policy_hubIN4cuda3std3__45tupleIJblEEEyN6thrust24THRUST_300001_SM_1000_NS8cuda_cub9__find_if7functorIS9_EEE10Policy1000ENSB_12zip_iteratorINS8_IJNSD_26transform_input_iterator_tIbNSC_6detail35transform_pair_of_input_iterators_tIbNSB_6detail15normal_iteratorINSB_10device_ptrIKfEEEESR_NS7_8equal_toIfEEEENS7_10__not_fn_tINS7_10__identityEEEEENSB_17counting_iteratorIlNSB_11use_defaultES10_S10_EEEEEEEPS9_ySF_S9_S9_SW_EEvT0_T1_T2_T3_T4_T6_)
        /*0230*/ 	.word	0x00000000


	//----- nvinfo : EIATTR_MIN_STACK_SIZE
	.align		4
.L_136:
        /*0234*/ 	.byte	0x04, 0x12
        /*0236*/ 	.short	(.L_138 - .L_137)
	.align		4
.L_137:
        /*0238*/ 	.word	index@(_ZN3cub18CUB_300001_SM_10006detail6reduce28DeviceReduceSingleTileKernelINS2_10policy_hubIN4cuda3std3__45tupleIJblEEEjN6thrust24THRUST_300001_SM_1000_NS8cuda_cub9__find_if7functorIS9_EEE10Policy1000EPS9_SI_iSF_S9_S9_NS7_10__identityEEEvT0_T1_T2_T3_T4_T6_)
        /*023c*/ 	.word	0x00000000


	//----- nvinfo : EIATTR_MIN_STACK_SIZE
	.align		4
.L_138:
        /*0240*/ 	.byte	0x04, 0x12
        /*0242*/ 	.short	(.L_140 - .L_139)
	.align		4
.L_139:
        /*0244*/ 	.word	index@(_ZN3cub18CUB_300001_SM_10006detail6reduce18DeviceReduceKernelINS2_10policy_hubIN4cuda3std3__45tupleIJblEEEjN6thrust24THRUST_300001_SM_1000_NS8cuda_cub9__find_if7functorIS9_EEE10Policy1000ENSB_12zip_iteratorINS8_IJNSD_26transform_input_iterator_tIbNSC_6detail35transform_pair_of_input_iterators_tIbNSB_6detail15normal_iteratorINSB_10device_ptrIKfEEEESR_NS7_8equal_toIfEEEENS7_10__not_fn_tINS7_10__identityEEEEENSB_17counting_iteratorIlNSB_11use_defaultES10_S10_EEEEEEEjSF_S9_SW_EEvT0_PT3_T1_NS0_13GridEvenShareIS17_EET2_T4_)
        /*0248*/ 	.word	0x00000000


	//----- nvinfo : EIATTR_MIN_STACK_SIZE
	.align		4
.L_140:
        /*024c*/ 	.byte	0x04, 0x12
        /*024e*/ 	.short	(.L_142 - .L_141)
	.align		4
.L_141:
        /*0250*/ 	.word	index@(_ZN3cub18CUB_300001_SM_10006detail6reduce28DeviceReduceSingleTileKernelINS2_10policy_hubIN4cuda3std3__45tupleIJblEEEjN6thrust24THRUST_300001_SM_1000_NS8cuda_cub9__find_if7functorIS9_EEE10Policy1000ENSB_12zip_iteratorINS8_IJNSD_26transform_input_iterator_tIbNSC_6detail35transform_pair_of_input_iterators_tIbNSB_6detail15normal_iteratorINSB_10device_ptrIKfEEEESR_NS7_8equal_toIfEEEENS7_10__not_fn_tINS7_10__identityEEEEENSB_17counting_iteratorIlNSB_11use_defaultES10_S10_EEEEEEEPS9_jSF_S9_S9_SW_EEvT0_T1_T2_T3_T4_T6_)
        /*0254*/ 	.word	0x00000000


	//----- nvinfo : EIATTR_MIN_STACK_SIZE
	.align		4
.L_142:
        /*0258*/ 	.byte	0x04, 0x12
        /*025a*/ 	.short	(.L_144 - .L_143)
	.align		4
.L_143:
        /*025c*/ 	.word	index@(_ZN3cub18CUB_300001_SM_10006detail8for_each13static_kernelINS2_12policy_hub_t12policy_500_tElN6thrust24THRUST_300001_SM_1000_NS8cuda_cub6__fill7functorINS7_6detail15normal_iteratorINS7_10device_ptrIfEEEEfEEEEvT0_T1_)
        /*0260*/ 	.word	0x00000000


	//----- nvinfo : EIATTR_MIN_STACK_SIZE
	.align		4
.L_144:
        /*0264*/ 	.byte	0x04, 0x12
        /*0266*/ 	.short	(.L_146 - .L_145)
	.align		4
.L_145:
        /*0268*/ 	.word	index@(_ZN3cub18CUB_300001_SM_10006detail8for_each13static_kernelINS2_12policy_hub_t12policy_500_tElN6thrust24THRUST_300001_SM_1000_NS8cuda_cub10__tabulate7functorINS7_6detail15normal_iteratorINS7_10device_ptrIfEEEENS7_6system6detail7generic6detail22compute_sequence_valueIfvEElEEEEvT0_T1_)
        /*026c*/ 	.word	0x00000000


	//----- nvinfo : EIATTR_MIN_STACK_SIZE
	.align		4
.L_146:
        /*0270*/ 	.byte	0x04, 0x12
        /*0272*/ 	.short	(.L_148 - .L_147)
	.align		4
.L_147:
        /*0274*/ 	.word	index@(_ZN3cub18CUB_300001_SM_10006detail8for_each13static_kernelINS2_12policy_hub_t12policy_500_tElN6thrust24THRUST_300001_SM_1000_NS8cuda_cub6__fill7functorINS7_6detail15normal_iteratorINS7_10device_ptrIfEEEEiEEEEvT0_T1_)
        /*0278*/ 	.word	0x00000000


	//----- nvinfo : EIATTR_MIN_STACK_SIZE
	.align		4
.L_148:
        /*027c*/ 	.byte	0x04, 0x12
        /*027e*/ 	.short	(.L_150 - .L_149)
	.align		4
.L_149:
        /*0280*/ 	.word	index@(_ZN3cub18CUB_300001_SM_10006detail8for_each13static_kernelINS2_12policy_hub_t12policy_500_tEmN6thrust24THRUST_300001_SM_1000_NS8cuda_cub20__uninitialized_fill7functorINS7_10device_ptrIfEEfEEEEvT0_T1_)
        /*0284*/ 	.word	0x00000000


	//----- nvinfo : EIATTR_MIN_STACK_SIZE
	.align		4
.L_150:
        /*0288*/ 	.byte	0x04, 0x12
        /*028a*/ 	.short	(.L_152 - .L_151)
	.align		4
.L_151:
        /*028c*/ 	.word	index@(_ZN3cub18CUB_300001_SM_10006detail11EmptyKernelIvEEvv)
        /*0290*/ 	.word	0x00000000


	//----- nvinfo : EIATTR_MIN_STACK_SIZE
	.align		4
.L_152:
        /*0294*/ 	.byte	0x04, 0x12
        /*0296*/ 	.short	(.L_154 - .L_153)
	.align		4
.L_153:
        /*0298*/ 	.word	index@(_Z26scan_conflict_free_swizzleILi256EEvPfPKfiS0_)
        /*029c*/ 	.word	0x00000000


	//----- nvinfo : EIATTR_MIN_STACK_SIZE
	.align		4
.L_154:
        /*02a0*/ 	.byte	0x04, 0x12
        /*02a2*/ 	.short	(.L_156 - .L_155)
	.align		4
.L_155:
        /*02a4*/ 	.word	index@(_Z18scan_conflict_freeILi256EEvPfPKfiS0_)
        /*02a8*/ 	.word	0x00000000


	//----- nvinfo : EIATTR_MIN_STACK_SIZE
	.align		4
.L_156:
        /*02ac*/ 	.byte	0x04, 0x12
        /*02ae*/ 	.short	(.L_158 - .L_157)
	.align		4
.L_157:
        /*02b0*/ 	.word	index@(_Z19scan_work_efficientILi256EEvPfPKfiS0_)
        /*02b4*/ 	.word	0x00000000


	//----- nvinfo : EIATTR_MIN_STACK_SIZE
	.align		4
.L_158:
        /*02b8*/ 	.byte	0x04, 0x12
        /*02ba*/ 	.short	(.L_160 - .L_159)
	.align		4
.L_159:
        /*02bc*/ 	.word	index@(_Z19scan_more_efficientILi256EEvPfPKfiS0_)
        /*02c0*/ 	.word	0x00000000


	//----- nvinfo : EIATTR_MIN_STACK_SIZE
	.align		4
.L_160:
        /*02c4*/ 	.byte	0x04, 0x12
        /*02c6*/ 	.short	(.L_162 - .L_161)
	.align		4
.L_161:
        /*02c8*/ 	.word	index@(_Z10scan_naiveILi256EEvPfS0_iS0_)
        /*02cc*/ 	.word	0x00000000


	//----- nvinfo : EIATTR_MIN_STACK_SIZE
	.align		4
.L_162:
        /*02d0*/ 	.byte	0x04, 0x12
        /*02d2*/ 	.short	(.L_164 - .L_163)
	.align		4
.L_163:
        /*02d4*/ 	.word	index@(_Z26scan_conflict_free_swizzleILi32EEvPfPKfiS0_)
        /*02d8*/ 	.word	0x00000000


	//----- nvinfo : EIATTR_MIN_STACK_SIZE
	.align		4
.L_164:
        /*02dc*/ 	.byte	0x04, 0x12
        /*02de*/ 	.short	(.L_166 - .L_165)
	.align		4
.L_165:
        /*02e0*/ 	.word	index@(_Z18scan_conflict_freeILi32EEvPfPKfiS0_)
        /*02e4*/ 	.word	0x00000000


	//----- nvinfo : EIATTR_MIN_STACK_SIZE
	.align		4
.L_166:
        /*02e8*/ 	.byte	0x04, 0x12
        /*02ea*/ 	.short	(.L_168 - .L_167)
	.align		4
.L_167:
        /*02ec*/ 	.word	index@(_Z19scan_work_efficientILi32EEvPfPKfiS0_)
        /*02f0*/ 	.word	0x00000000


	//----- nvinfo : EIATTR_MIN_STACK_SIZE
	.align		4
.L_168:
        /*02f4*/ 	.byte	0x04, 0x12
        /*02f6*/ 	.short	(.L_170 - .L_169)
	.align		4
.L_169:
        /*02f8*/ 	.word	index@(_Z19scan_more_efficientILi32EEvPfPKfiS0_)
        /*02fc*/ 	.word	0x00000000


	//----- nvinfo : EIATTR_MIN_STACK_SIZE
	.align		4
.L_170:
        /*0300*/ 	.byte	0x04, 0x12
        /*0302*/ 	.short	(.L_172 - .L_171)
	.align		4
.L_171:
        /*0304*/ 	.word	index@(_Z10scan_naiveILi32EEvPfS0_iS0_)
        /*0308*/ 	.word	0x00000000


	//----- nvinfo : EIATTR_MIN_STACK_SIZE
	.align		4
.L_172:
        /*030c*/ 	.byte	0x04, 0x12
        /*030e*/ 	.short	(.L_174 - .L_173)
	.align		4
.L_173:
        /*0310*/ 	.word	index@(_Z16add_partial_sumsPfS_i)
        /*0314*/ 	.word	0x00000000
.L_174:


//--------------------- .nv.compat                --------------------------
	.section	.nv.compat,"",@"SHT_CUDA_COMPAT_INFO"
	.align	4
        /*0000*/ 	.byte	0x02, 0x09, 0x00, 0x00, 0x02, 0x02, 0x01, 0x00, 0x02, 0x05, 0x05, 0x00, 0x03, 0x07, 0x01, 0x01
        /*0010*/ 	.byte	0x02, 0x03, 0x00, 0x00, 0x02, 0x06, 0x01, 0x00, 0x04, 0x0b, 0x08, 0x00, 0x09, 0x00, 0x00, 0x00
        /*0020*/ 	.byte	0x00, 0x00, 0x00, 0x00


//--------------------- .nv.info._ZN3cub18CUB_300001_SM_10006detail6reduce28DeviceReduceSingleTileKernelINS2_10policy_hubIN4cuda3std3__45tupleIJblEEEyN6thrust24THRUST_300001_SM_1000_NS8cuda_cub9__find_if7functorIS9_EEE10Policy1000EPS9_SI_iSF_S9_S9_NS7_10__identityEEEvT0_T1_T2_T3_T4_T6_ --------------------------
	.section	.nv.info._ZN3cub18CUB_300001_SM_10006detail6reduce28DeviceReduceSingleTileKernelINS2_10policy_hubIN4cuda3std3__45tupleIJblEEEyN6thrust24THRUST_300001_SM_1000_NS8cuda_cub9__find_if7functorIS9_EEE10Policy1000EPS9_SI_iSF_S9_S9_NS7_10__identityEEEvT0_T1_T2_T3_T4_T6_,"",@"SHT_CUDA_INFO"
	.sectionflags	@""
	.align	4


	//----- nvinfo : EIATTR_CUDA_API_VERSION
	.align		4
        /*0000*/ 	.byte	0x04, 0x37
        /*0002*/ 	.short	(.L_176 - .L_175)
.L_175:
        /*0004*/ 	.word	0x00000082


	//----- nvinfo : EIATTR_KPARAM_INFO
	.align		4
.L_176:
        /*0008*/ 	.byte	0x04, 0x17
        /*000a*/ 	.short	(.L_178 - .L_177)
.L_177:
        /*000c*/ 	.word	0x00000000
        /*0010*/ 	.short	0x0005
        /*0012*/ 	.short	0x0028
        /*0014*/ 	.byte	0x00, 0xf0, 0x05, 0x00


	//----- nvinfo : EIATTR_KPARAM_INFO
	.align		4
.L_178:
        /*0018*/ 	.byte	0x04, 0x17
        /*001a*/ 	.short	(.L_180 - .L_179)
.L_179:
        /*001c*/ 	.word	0x00000000
        /*0020*/ 	.short	0x0004
        /*0022*/ 	.short	0x0018
        /*0024*/ 	.byte	0x00, 0xf0, 0x41, 0x00


	//----- nvinfo : EIATTR_KPARAM_INFO
	.align		4
.L_180:
        /*0028*/ 	.byte	0x04, 0x17
        /*002a*/ 	.short	(.L_182 - .L_181)
.L_181:
        /*002c*/ 	.word	0x00000000
        /*0030*/ 	.short	0x0003
        /*0032*/ 	.short	0x0014
        /*0034*/ 	.byte	0x00, 0xf0, 0x05, 0x00


	//----- nvinfo : EIATTR_KPARAM_INFO
	.align		4
.L_182:
        /*0038*/ 	.byte	0x04, 0x17
        /*003a*/ 	.short	(.L_184 - .L_183)
.L_183:
        /*003c*/ 	.word	0x00000000
        /*0040*/ 	.short	0x0002
        /*0042*/ 	.short	0x0010
        /*0044*/ 	.byte	0x00, 0xf0, 0x11, 0x00


	//----- nvinfo : EIATTR_KPARAM_INFO
	.align		4
.L_184:
        /*0048*/ 	.byte	0x04, 0x17
        /*004a*/ 	.short	(.L_186 - .L_185)
.L_185:
        /*004c*/ 	.word	0x00000000
        /*0050*/ 	.short	0x0001
        /*0052*/ 	.short	0x0008
        /*0054*/ 	.byte	0x00, 0xf5, 0x21, 0x00


	//----- nvinfo : EIATTR_KPARAM_INFO
	.align		4
.L_186:
        /*0058*/ 	.byte	0x04, 0x17
        /*005a*/ 	.short	(.L_188 - .L_187)
.L_187:
        /*005c*/ 	.word	0x00000000
        /*0060*/ 	.short	0x0000
        /*0062*/ 	.short	0x0000
        /*0064*/ 	.byte	0x00, 0xf5, 0x21, 0x00


	//----- nvinfo : EIATTR_SPARSE_MMA_MASK
	.align		4
.L_188:
        /*0068*/ 	.byte	0x03, 0x50
        /*006a*/ 	.short	0x0000


	//----- nvinfo : EIATTR_MAXREG_COUNT
	.align		4
        /*006c*/ 	.byte	0x03, 0x1b
        /*006e*/ 	.short	0x00ff


	//----- nvinfo : EIATTR_NUM_BARRIERS
	.align		4
        /*0070*/ 	.byte	0x02, 0x4c
        /*0072*/ 	.byte	0x01
	.zero		1


	//----- nvinfo : EIATTR_MERCURY_ISA_VERSION
	.align		4
        /*0074*/ 	.byte	0x03, 0x5f
        /*0076*/ 	.short	0x0101


	//----- nvinfo : EIATTR_COOP_GROUP_MASK_REGIDS
	.align		4
        /*0078*/ 	.byte	0x04, 0x29
        /*007a*/ 	.short	(.L_190 - .L_189)


	//   ....[0]....
.L_189:
        /*007c*/ 	.word	0xffffffff


	//   ....[1]....
        /*0080*/ 	.word	0xffffffff


	//   ....[2]....
        /*0084*/ 	.word	0xffffffff


	//   ....[3]....
        /*0088*/ 	.word	0xffffffff


	//   ....[4]....
        /*008c*/ 	.word	0xffffffff


	//   ....[5]....
        /*0090*/ 	.word	0xffffffff


	//   ....[6]....
        /*0094*/ 	.word	0xffffffff


	//   ....[7]....
        /*0098*/ 	.word	0xffffffff


	//   ....[8]....
        /*009c*/ 	.word	0xffffffff


	//   ....[9]....
        /*00a0*/ 	.word	0xffffffff


	//   ....[10]....
        /*00a4*/ 	.word	0xffffffff


	//   ....[11]....
        /*00a8*/ 	.word	0xffffffff


	//   ....[12]....
        /*00ac*/ 	.word	0xffffffff


	//   ....[13]....
        /*00b0*/ 	.word	0xffffffff


	//   ....[14]....
        /*00b4*/ 	.word	0xffffffff


	//   ....[15]....
        /*00b8*/ 	.word	0xffffffff


	//   ....[16]....
        /*00bc*/ 	.word	0xffffffff


	//   ....[17]....
        /*00c0*/ 	.word	0xffffffff


	//   ....[18]....
        /*00c4*/ 	.word	0xffffffff


	//   ....[19]....
        /*00c8*/ 	.word	0xffffffff


	//   ....[20]....
        /*00cc*/ 	.word	0xffffffff


	//   ....[21]....
        /*00d0*/ 	.word	0xffffffff


	//   ....[22]....
        /*00d4*/ 	.word	0xffffffff


	//   ....[23]....
        /*00d8*/ 	.word	0xffffffff


	//   ....[24]....
        /*00dc*/ 	.word	0xffffffff


	//   ....[25]....
        /*00e0*/ 	.word	0xffffffff


	//   ....[26]....
        /*00e4*/ 	.word	0xffffffff


	//   ....[27]....
        /*00e8*/ 	.word	0xffffffff


	//   ....[28]....
        /*00ec*/ 	.word	0xffffffff


	//   ....[29]....
        /*00f0*/ 	.word	0xffffffff


	//   ....[30]....
        /*00f4*/ 	.word	0xffffffff


	//   ....[31]....
        /*00f8*/ 	.word	0xffffffff


	//   ....[32]....
        /*00fc*/ 	.word	0xffffffff


	//   ....[33]....
        /*0100*/ 	.word	0xffffffff


	//   ....[34]....
        /*0104*/ 	.word	0xffffffff


	//   ....[35]....
        /*0108*/ 	.word	0xffffffff


	//   ....[36]....
        /*010c*/ 	.word	0xffffffff


	//   ....[37]....
        /*0110*/ 	.word	0xffffffff


	//   ....[38]....
        /*0114*/ 	.word	0xffffffff


	//   ....[39]....
        /*0118*/ 	.word	0xffffffff


	//   ....[40]....
        /*011c*/ 	.word	0xffffffff


	//   ....[41]....
        /*0120*/ 	.word	0xffffffff


	//   ....[42]....
        /*0124*/ 	.word	0xffffffff


	//   ....[43]....
        /*0128*/ 	.word	0xffffffff


	//   ....[44]....
        /*012c*/ 	.word	0xffffffff


	//----- nvinfo : EIATTR_COOP_GROUP_INSTR_OFFSETS
	.align		4
.L_190:
        /*0130*/ 	.byte	0x04, 0x28
        /*0132*/ 	.short	(.L_192 - .L_191)


	//   ....[0]....
.L_191:
        /*0134*/ 	.word	0x000007d0


	//   ....[1]....
        /*0138*/ 	.word	0x000007e0


	//   ....[2]....
        /*013c*/ 	.word	0x000007f0


	//   ....[3]....
        /*0140*/ 	.word	0x00000940


	//   ....[4]....
        /*0144*/ 	.word	0x00000970


	//   ....[5]....
        /*0148*/ 	.word	0x000009a0


	//   ....[6]....
        /*014c*/ 	.word	0x00000ac0


	//   ....[7]....
        /*0150*/ 	.word	0x00000ae0


	//   ....[8]....
        /*0154*/ 	.word	0x00000af0


	//   ....[9]....
        /*0158*/ 	.word	0x00000c10


	//   ....[10]....
        /*015c*/ 	.word	0x00000c30


	//   ....[11]....
        /*0160*/ 	.word	0x00000c40


	//   ....[12]....
        /*0164*/ 	.word	0x00000d60


	//   ....[13]....
        /*0168*/ 	.word	0x00000d80


	//   ....[14]....
        /*016c*/ 	.word	0x00000d90


	//   ....[15]....
        /*0170*/ 	.word	0x00001520


	//   ....[16]....
        /*0174*/ 	.word	0x000015b0


	//   ....[17]....
        /*0178*/ 	.word	0x000015e0


	//   ....[18]....
        /*017c*/ 	.word	0x00001700


	//   ....[19]....
        /*0180*/ 	.word	0x00001730


	//   ....[20]....
        /*0184*/ 	.word	0x00001740


	//   ....[21]....
        /*0188*/ 	.word	0x00001860


	//   ....[22]....
        /*018c*/ 	.word	0x00001880


	//   ....[23]....
        /*0190*/ 	.word	0x00001890


	//   ....[24]....
        /*0194*/ 	.word	0x000019b0


	//   ....[25]....
        /*0198*/ 	.word	0x000019d0


	//   ....[26]....
        /*019c*/ 	.word	0x000019e0


	//   ....[27]....
        /*01a0*/ 	.word	0x00001b00


	//   ....[28]....
        /*01a4*/ 	.word	0x00001b20


	//   ....[29]....
        /*01a8*/ 	.word	0x00001b30


	//   ....[30]....
        /*01ac*/ 	.word	0x000031b0


	//   ....[31]....
        /*01b0*/ 	.word	0x000031c0


	//   ....[32]....
        /*01b4*/ 	.word	0x000031d0


	//   ....[33]....
        /*01b8*/ 	.word	0x00003320


	//   ....[34]....
        /*01bc*/ 	.word	0x00003350


	//   ....[35]....
        /*01c0*/ 	.word	0x00003380


	//   ....[36]....
        /*01c4*/ 	.word	0x000034a0


	//   ....[37]....
        /*01c8*/ 	.word	0x000034c0


	//   ....[38]....
        /*01cc*/ 	.word	0x000034d0


	//   ....[39]....
        /*01d0*/ 	.word	0x000035f0


	//   ....[40]....
        /*01d4*/ 	.word	0x00003610


	//   ....[41]....
        /*01d8*/ 	.word	0x00003620


	//   ....[42]....
        /*01dc*/ 	.word	0x00003740


	//   ....[43]....
        /*01e0*/ 	.word	0x00003760


	//   ....[44]....
        /*01e4*/ 	.word	0x00003770


	//----- nvinfo : EIATTR_VRC_CTA_INIT_COUNT
	.align		4
.L_192:
        /*01e8*/ 	.byte	0x02, 0x4a
	.zero		1
	.zero		1


	//----- nvinfo : EIATTR_EXIT_INSTR_OFFSETS
	.align		4
        /*01ec*/ 	.byte	0x04, 0x1c
        /*01ee*/ 	.short	(.L_194 - .L_193)


	//   ....[0]....
.L_193:
        /*01f0*/ 	.word	0x00000080


	//   ....[1]....
        /*01f4*/ 	.word	0x000000d0


	//   ....[2]....
        /*01f8*/ 	.word	0x00003e80


	//   ....[3]....
        /*01fc*/ 	.word	0x00003f70


	//----- nvinfo : EIATTR_MAX_THREADS
	.align		4
.L_194:
        /*0200*/ 	.byte	0x04, 0x05
        /*0202*/ 	.short	(.L_196 - .L_195)
.L_195:
        /*0204*/ 	.word	0x00000100
        /*0208*/ 	.word	0x00000001
        /*020c*/ 	.word	0x00000001


	//----- nvinfo : EIATTR_CRS_STACK_SIZE
	.align		4
.L_196:
        /*0210*/ 	.byte	0x04, 0x1e
        /*0212*/ 	.short	(.L_198 - .L_197)
.L_197:
        /*0214*/ 	.word	0x00000000


	//----- nvinfo : EIATTR_CBANK_PARAM_SIZE
	.align		4
.L_198:
        /*0218*/ 	.byte	0x03, 0x19
        /*021a*/ 	.short	0x0029


	//----- nvinfo : EIATTR_PARAM_CBANK
	.align		4
        /*021c*/ 	.byte	0x04, 0x0a
        /*021e*/ 	.short	(.L_200 - .L_199)
	.align		4
.L_199:
        /*0220*/ 	.word	index@(.nv.constant0._ZN3cub18CUB_300001_SM_10006detail6reduce28DeviceReduceSingleTileKernelINS2_10policy_hubIN4cuda3std3__45tupleIJblEEEyN6thrust24THRUST_300001_SM_1000_NS8cuda_cub9__find_if7functorIS9_EEE10Policy1000EPS9_SI_iSF_S9_S9_NS7_10__identityEEEvT0_T1_T2_T3_T4_T6_)
        /*0224*/ 	.short	0x0380
        /*0226*/ 	.short	0x0029


	//----- nvinfo : EIATTR_SW_WAR
	.align		4
.L_200:
        /*0228*/ 	.byte	0x04, 0x36
        /*022a*/ 	.short	(.L_202 - .L_201)
.L_201:
        /*022c*/ 	.word	0x00000008
.L_202:


//--------------------- .nv.info._ZN3cub18CUB_300001_SM_10006detail6reduce18DeviceReduceKernelINS2_10policy_hubIN4cuda3std3__45tupleIJblEEEyN6thrust24THRUST_300001_SM_1000_NS8cuda_cub9__find_if7functorIS9_EEE10Policy1000ENSB_12zip_iteratorINS8_IJNSD_26transform_input_iterator_tIbNSC_6detail35transform_pair_of_input_iterators_tIbNSB_6detail15normal_iteratorINSB_10device_ptrIKfEEEESR_NS7_8equal_toIfEEEENS7_10__not_fn_tINS7_10__identityEEEEENSB_17counting_iteratorIlNSB_11use_defaultES10_S10_EEEEEEEySF_S9_SW_EEvT0_PT3_T1_NS0_13GridEvenShareIS17_EET2_T4_ --------------------------
	.section	.nv.info._ZN3cub18CUB_300001_SM_10006detail6reduce18DeviceReduceKernelINS2_10policy_hubIN4cuda3std3__45tupleIJblEEEyN6thrust24THRUST_300001_SM_1000_NS8cuda_cub9__find_if7functorIS9_EEE10Policy1000ENSB_12zip_iteratorINS8_IJNSD_26transform_input_iterator_tIbNSC_6detail35transform_pair_of_input_iterators_tIbNSB_6detail15normal_iteratorINSB_10device_ptrIKfEEEESR_NS7_8equal_toIfEEEENS7_10__not_fn_tINS7_10__identityEEEEENSB_17counting_iteratorIlNSB_11use_defaultES10_S10_EEEEEEEySF_S9_SW_EEvT0_PT3_T1_NS0_13GridEvenShareIS17_EET2_T4_,"",@"SHT_CUDA_INFO"
	.sectionflags	@""
	.align	4


	//----- nvinfo : EIATTR_CUDA_API_VERSION
	.align		4
        /*0000*/ 	.byte	0x04, 0x37
        /*0002*/ 	.short	(.L_204 - .L_203)
.L_203:
        /*0004*/ 	.word	0x00000082


	//----- nvinfo : EIATTR_KPARAM_INFO
	.align		4
.L_204:
        /*0008*/ 	.byte	0x04, 0x17
        /*000a*/ 	.short	(.L_206 - .L_205)
.L_205:
        /*000c*/ 	.word	0x00000000
        /*0010*/ 	.short	0x0005
        /*0012*/ 	.short	0x0081
        /*0014*/ 	.byte	0x00, 0xf0, 0x05, 0x00


	//----- nvinfo : EIATTR_KPARAM_INFO
	.align		4
.L_206:
        /*0018*/ 	.byte	0x04, 0x17
        /*001a*/ 	.short	(.L_208 - .L_207)
.L_207:
        /*001c*/ 	.word	0x00000000
        /*0020*/ 	.short	0x0004
        /*0022*/ 	.short	0x0080
        /*0024*/ 	.byte	0x00, 0xf0, 0x05, 0x00


	//----- nvinfo : EIATTR_KPARAM_INFO
	.align		4
.L_208:
        /*0028*/ 	.byte	0x04, 0x17
        /*002a*/ 	.short	(.L_210 - .L_209)
.L_209:
        /*002c*/ 	.word	0x00000000
        /*0030*/ 	.short	0x0003
        /*0032*/ 	.short	0x0038
        /*0034*/ 	.byte	0x00, 0xf0, 0x21, 0x01


	//----- nvinfo : EIATTR_KPARAM_INFO
	.align		4
.L_210:
        /*0038*/ 	.byte	0x04, 0x17
        /*003a*/ 	.short	(.L_212 - .L_211)
.L_211:
        /*003c*/ 	.word	0x00000000
        /*0040*/ 	.short	0x0002
        /*0042*/ 	.short	0x0030
        /*0044*/ 	.byte	0x00, 0xf0, 0x21, 0x00


	//----- nvinfo : EIATTR_KPARAM_INFO
	.align		4
.L_212:
        /*0048*/ 	.byte	0x04, 0x17
        /*004a*/ 	.short	(.L_214 - .L_213)
.L_213:
        /*004c*/ 	.word	0x00000000
        /*0050*/ 	.short	0x0001
        /*0052*/ 	.short	0x0028
        /*0054*/ 	.byte	0x00, 0xf5, 0x21, 0x00


	//----- nvinfo : EIATTR_KPARAM_INFO
	.align		4
.L_214:
        /*0058*/ 	.byte	0x04, 0x17
        /*005a*/ 	.short	(.L_216 - .L_215)
.L_215:
        /*005c*/ 	.word	0x00000000
        /*0060*/ 	.short	0x0000
        /*0062*/ 	.short	0x0000
        /*0064*/ 	.byte	0x00, 0xf0, 0xa1, 0x00


	//----- nvinfo : EIATTR_SPARSE_MMA_MASK
	.align		4
.L_216:
        /*0068*/ 	.byte	0x03, 0x50
        /*006a*/ 	.short	0x0000


	//----- nvinfo : EIATTR_MAXREG_COUNT
	.align		4
        /*006c*/ 	.byte	0x03, 0x1b
        /*006e*/ 	.short	0x00ff


	//----- nvinfo : EIATTR_NUM_BARRIERS
	.align		4
        /*0070*/ 	.byte	0x02, 0x4c
        /*0072*/ 	.byte	0x01
	.zero		1


	//----- nvinfo : EIATTR_MERCURY_ISA_VERSION
	.align		4
        /*0074*/ 	.byte	0x03, 0x5f
        /*0076*/ 	.short	0x0101


	//----- nvinfo : EIATTR_COOP_GROUP_MASK_REGIDS
	.align		4
        /*0078*/ 	.byte	0x04, 0x29
        /*007a*/ 	.short	(.L_218 - .L_217)


	//   ....[0]....
.L_217:
        /*007c*/ 	.word	0xffffffff


	//   ....[1]....
        /*0080*/ 	.word	0xffffffff


	//   ....[2]....
        /*0084*/ 	.word	0xffffffff


	//   ....[3]....
        /*0088*/ 	.word	0xffffffff


	//   ....[4]....
        /*008c*/ 	.word	0xffffffff


	//   ....[5]....
        /*0090*/ 	.word	0xffffffff


	//   ....[6]....
        /*0094*/ 	.word	0xffffffff


	//   ....[7]....
        /*0098*/ 	.word	0xffffffff


	//   ....[8]....
        /*009c*/ 	.word	0xffffffff


	//   ....[9]....
        /*00a0*/ 	.word	0xffffffff


	//   ....[10]....
        /*00a4*/ 	.word	0xffffffff


	//   ....[11]....
        /*00a8*/ 	.word	0xffffffff


	//   ....[12]....
        /*00ac*/ 	.word	0xffffffff


	//   ....[13]....
        /*00b0*/ 	.word	0xffffffff


	//   ....[14]....
        /*00b4*/ 	.word	0xffffffff


	//   ....[15]....
        /*00b8*/ 	.word	0xffffffff


	//   ....[16]....
        /*00bc*/ 	.word	0xffffffff


	//   ....[17]....
        /*00c0*/ 	.word	0xffffffff


	//   ....[18]....
        /*00c4*/ 	.word	0xffffffff


	//   ....[19]....
        /*00c8*/ 	.word	0xffffffff


	//   ....[20]....
        /*00cc*/ 	.word	0xffffffff


	//   ....[21]....
        /*00d0*/ 	.word	0xffffffff


	//   ....[22]....
        /*00d4*/ 	.word	0xffffffff


	//   ....[23]....
        /*00d8*/ 	.word	0xffffffff


	//   ....[24]....
        /*00dc*/ 	.word	0xffffffff


	//   ....[25]....
        /*00e0*/ 	.word	0xffffffff


	//   ....[26]....
        /*00e4*/ 	.word	0xffffffff


	//   ....[27]....
        /*00e8*/ 	.word	0xffffffff


	//   ....[28]....
        /*00ec*/ 	.word	0xffffffff


	//   ....[29]....
        /*00f0*/ 	.word	0xffffffff


	//   ....[30]....
        /*00f4*/ 	.word	0xffffffff


	//   ....[31]....
        /*00f8*/ 	.word	0xffffffff


	//   ....[32]....
        /*00fc*/ 	.word	0xffffffff


	//   ....[33]....
        /*0100*/ 	.word	0xffffffff


	//   ....[34]....
        /*0104*/ 	.word	0xffffffff


	//   ....[35]....
        /*0108*/ 	.word	0xffffffff


	//   ....[36]....
        /*010c*/ 	.word	0xffffffff


	//   ....[37]....
        /*0110*/ 	.word	0xffffffff


	//   ....[38]....
        /*0114*/ 	.word	0xffffffff


	//   ....[39]....
        /*0118*/ 	.word	0xffffffff


	//   ....[40]....
        /*011c*/ 	.word	0xffffffff


	//   ....[41]....
        /*0120*/ 	.word	0xffffffff


	//   ....[42]....
        /*0124*/ 	.word	0xffffffff


	//   ....[43]....
        /*0128*/ 	.word	0xffffffff


	//   ....[44]....
        /*012c*/ 	.word	0xffffffff


	//----- nvinfo : EIATTR_COOP_GROUP_INSTR_OFFSETS
	.align		4
.L_218:
        /*0130*/ 	.byte	0x04, 0x28
        /*0132*/ 	.short	(.L_220 - .L_219)


	//   ....[0]....
.L_219:
        /*0134*/ 	.word	0x00001720


	//   ....[1]....
        /*0138*/ 	.word	0x00001730


	//   ....[2]....
        /*013c*/ 	.word	0x00001740


	//   ....[3]....
        /*0140*/ 	.word	0x00001890


	//   ....[4]....
        /*0144*/ 	.word	0x000018c0


	//   ....[5]....
        /*0148*/ 	.word	0x000018f0


	//   ....[6]....
        /*014c*/ 	.word	0x00001a10


	//   ....[7]....
        /*0150*/ 	.word	0x00001a30


	//   ....[8]....
        /*0154*/ 	.word	0x00001a40


	//   ....[9]....
        /*0158*/ 	.word	0x00001b60


	//   ....[10]....
        /*015c*/ 	.word	0x00001b80


	//   ....[11]....
        /*0160*/ 	.word	0x00001b90


	//   ....[12]....
        /*0164*/ 	.word	0x00001cb0


	//   ....[13]....
        /*0168*/ 	.word	0x00001cd0


	//   ....[14]....
        /*016c*/ 	.word	0x00001ce0


	//   ....[15]....
        /*0170*/ 	.word	0x00002470


	//   ....[16]....
        /*0174*/ 	.word	0x00002500


	//   ....[17]....
        /*0178*/ 	.word	0x00002530


	//   ....[18]....
        /*017c*/ 	.word	0x00002650


	//   ....[19]....
        /*0180*/ 	.word	0x00002680


	//   ....[20]....
        /*0184*/ 	.word	0x00002690


	//   ....[21]....
        /*0188*/ 	.word	0x000027b0


	//   ....[22]....
        /*018c*/ 	.word	0x000027d0


	//   ....[23]....
        /*0190*/ 	.word	0x000027e0


	//   ....[24]....
        /*0194*/ 	.word	0x00002900


	//   ....[25]....
        /*0198*/ 	.word	0x00002920


	//   ....[26]....
        /*019c*/ 	.word	0x00002930


	//   ....[27]....
        /*01a0*/ 	.word	0x00002a50


	//   ....[28]....
        /*01a4*/ 	.word	0x00002a70


	//   ....[29]....
        /*01a8*/ 	.word	0x00002a80


	//   ....[30]....
        /*01ac*/ 	.word	0x00005120


	//   ....[31]....
        /*01b0*/ 	.word	0x00005130


	//   ....[32]....
        /*01b4*/ 	.word	0x00005140


	//   ....[33]....
        /*01b8*/ 	.word	0x00005290


	//   ....[34]....
        /*01bc*/ 	.word	0x000052c0


	//   ....[35]....
        /*01c0*/ 	.word	0x000052f0


	//   ....[36]....
        /*01c4*/ 	.word	0x00005410


	//   ....[37]....
        /*01c8*/ 	.word	0x00005430


	//   ....[38]....
        /*01cc*/ 	.word	0x00005440


	//   ....[39]....
        /*01d0*/ 	.word	0x00005560


	//   ....[40]....
        /*01d4*/ 	.word	0x00005580


	//   ....[41]....
        /*01d8*/ 	.word	0x00005590


	//   ....[42]....
        /*01dc*/ 	.word	0x000056b0


	//   ....[43]....
        /*01e0*/ 	.word	0x000056d0


	//   ....[44]....
        /*01e4*/ 	.word	0x000056e0


	//----- nvinfo : EIATTR_VRC_CTA_INIT_COUNT
	.align		4
.L_220:
        /*01e8*/ 	.byte	0x02, 0x4a
	.zero		1
	.zero		1


	//----- nvinfo : EIATTR_EXIT_INSTR_OFFSETS
	.align		4
        /*01ec*/ 	.byte	0x04, 0x1c
        /*01ee*/ 	.short	(.L_222 - .L_221)


	//   ....[0]....
.L_221:
        /*01f0*/ 	.word	0x00005df0


	//   ....[1]....
        /*01f4*/ 	.word	0x00005e40


	//----- nvinfo : EIATTR_MAX_THREADS
	.align		4
.L_222:
        /*01f8*/ 	.byte	0x04, 0x05
        /*01fa*/ 	.short	(.L_224 - .L_223)
.L_223:
        /*01fc*/ 	.word	0x00000100
        /*0200*/ 	.word	0x00000001
        /*0204*/ 	.word	0x00000001


	//----- nvinfo : EIATTR_CRS_STACK_SIZE
	.align		4
.L_224:
        /*0208*/ 	.byte	0x04, 0x1e
        /*020a*/ 	.short	(.L_226 - .L_225)
.L_225:
        /*020c*/ 	.word	0x00000000


	//----- nvinfo : EIATTR_CBANK_PARAM_SIZE
	.align		4
.L_226:
        /*0210*/ 	.byte	0x03, 0x19
        /*0212*/ 	.short	0x0082


	//----- nvinfo : EIATTR_PARAM_CBANK
	.align		4
        /*0214*/ 	.byte	0x04, 0x0a
        /*0216*/ 	.short	(.L_228 - .L_227)
	.align		4
.L_227:
        /*0218*/ 	.word	index@(.nv.constant0._ZN3cub18CUB_300001_SM_10006detail6reduce18DeviceReduceKernelINS2_10policy_hubIN4cuda3std3__45tupleIJblEEEyN6thrust24THRUST_300001_SM_1000_NS8cuda_cub9__find_if7functorIS9_EEE10Policy1000ENSB_12zip_iteratorINS8_IJNSD_26transform_input_iterator_tIbNSC_6detail35transform_pair_of_input_iterators_tIbNSB_6detail15normal_iteratorINSB_10device_ptrIKfEEEESR_NS7_8equal_toIfEEEENS7_10__not_fn_tINS7_10__identityEEEEENSB_17counting_iteratorIlNSB_11use_defaultES10_S10_EEEEEEEySF_S9_SW_EEvT0_PT3_T1_NS0_13GridEvenShareIS17_EET2_T4_)
        /*021c*/ 	.short	0x0380
        /*021e*/ 	.short	0x0082


	//----- nvinfo : EIATTR_SW_WAR
	.align		4
.L_228:
        /*0220*/ 	.byte	0x04, 0x36
        /*0222*/ 	.short	(.L_230 - .L_229)
.L_229:
        /*0224*/ 	.word	0x00000008
.L_230:


//--------------------- .nv.info._ZN3cub18CUB_300001_SM_10006detail6reduce28DeviceReduceSingleTileKernelINS2_10policy_hubIN4cuda3std3__45tupleIJblEEEyN6thrust24THRUST_300001_SM_1000_NS8cuda_cub9__find_if7functorIS9_EEE10Policy1000ENSB_12zip_iteratorINS8_IJNSD_26transform_input_iterator_tIbNSC_6detail35transform_pair_of_input_iterators_tIbNSB_6detail15normal_iteratorINSB_10device_ptrIKfEEEESR_NS7_8equal_toIfEEEENS7_10__not_fn_tINS7_10__identityEEEEENSB_17counting_iteratorIlNSB_11use_defaultES10_S10_EEEEEEEPS9_ySF_S9_S9_SW_EEvT0_T1_T2_T3_T4_T6_ --------------------------
	.section	.nv.info._ZN3cub18CUB_300001_SM_10006detail6reduce28DeviceReduceSingleTileKernelINS2_10policy_hubIN4cuda3std3__45tupleIJblEEEyN6thrust24THRUST_300001_SM_1000_NS8cuda_cub9__find_if7functorIS9_EEE10Policy1000ENSB_12zip_iteratorINS8_IJNSD_26transform_input_iterator_tIbNSC_6detail35transform_pair_of_input_iterators_tIbNSB_6detail15normal_iteratorINSB_10device_ptrIKfEEEESR_NS7_8equal_toIfEEEENS7_10__not_fn_tINS7_10__identityEEEEENSB_17counting_iteratorIlNSB_11use_defaultES10_S10_EEEEEEEPS9_ySF_S9_S9_SW_EEvT0_T1_T2_T3_T4_T6_,"",@"SHT_CUDA_INFO"
	.sectionflags	@""
	.align	4


	//----- nvinfo : EIATTR_CUDA_API_VERSION
	.align		4
        /*0000*/ 	.byte	0x04, 0x37
        /*0002*/ 	.short	(.L_232 - .L_231)
.L_231:
        /*0004*/ 	.word	0x00000082


	//----- nvinfo : EIATTR_KPARAM_INFO
	.align		4
.L_232:
        /*0008*/ 	.byte	0x04, 0x17
        /*000a*/ 	.short	(.L_234 - .L_233)
.L_233:
        /*000c*/ 	.word	0x00000000
        /*0010*/ 	.short	0x0005
        /*0012*/ 	.short	0x0050
        /*0014*/ 	.byte	0x00, 0xf0, 0x05, 0x00


	//----- nvinfo : EIATTR_KPARAM_INFO
	.align		4
.L_234:
        /*0018*/ 	.byte	0x04, 0x17
        /*001a*/ 	.short	(.L_236 - .L_235)
.L_235:
        /*001c*/ 	.word	0x00000000
        /*0020*/ 	.short	0x0004
        /*0022*/ 	.short	0x0040
        /*0024*/ 	.byte	0x00, 0xf0, 0x41, 0x00


	//----- nvinfo : EIATTR_KPARAM_INFO
	.align		4
.L_236:
        /*0028*/ 	.byte	0x04, 0x17
        /*002a*/ 	.short	(.L_238 - .L_237)
.L_237:
        /*002c*/ 	.word	0x00000000
        /*0030*/ 	.short	0x0003
        /*0032*/ 	.short	0x0038
        /*0034*/ 	.byte	0x00, 0xf0, 0x05, 0x00


	//----- nvinfo : EIATTR_KPARAM_INFO
	.align		4
.L_238:
        /*0038*/ 	.byte	0x04, 0x17
        /*003a*/ 	.short	(.L_240 - .L_239)
.L_239:
        /*003c*/ 	.word	0x00000000
        /*0040*/ 	.short	0x0002
        /*0042*/ 	.short	0x0030
        /*0044*/ 	.byte	0x00, 0xf0, 0x21, 0x00


	//----- nvinfo : EIATTR_KPARAM_INFO
	.align		4
.L_240:
        /*0048*/ 	.byte	0x04, 0x17
        /*004a*/ 	.short	(.L_242 - .L_241)
.L_241:
        /*004c*/ 	.word	0x00000000
        /*0050*/ 	.short	0x0001
        /*0052*/ 	.short	0x0028
        /*0054*/ 	.byte	0x00, 0xf5, 0x21, 0x00


	//----- nvinfo : EIATTR_KPARAM_INFO
	.align		4
.L_242:
        /*0058*/ 	.byte	0x04, 0x17
        /*005a*/ 	.short	(.L_244 - .L_243)
.L_243:
        /*005c*/ 	.word	0x00000000
        /*0060*/ 	.short	0x0000
        /*0062*/ 	.short	0x0000
        /*0064*/ 	.byte	0x00, 0xf0, 0xa1, 0x00


	//----- nvinfo : EIATTR_SPARSE_MMA_MASK
	.align		4
.L_244:
        /*0068*/ 	.byte	0x03, 0x50
        /*006a*/ 	.short	0x0000


	//----- nvinfo : EIATTR_MAXREG_COUNT
	.align		4
        /*006c*/ 	.byte	0x03, 0x1b
        /*006e*/ 	.short	0x00ff


	//----- nvinfo : EIATTR_NUM_BARRIERS
	.align		4
        /*0070*/ 	.byte	0x02, 0x4c
        /*0072*/ 	.byte	0x01
	.zero		1


	//----- nvinfo : EIATTR_MERCURY_ISA_VERSION
	.align		4
        /*0074*/ 	.byte	0x03, 0x5f
        /*0076*/ 	.short	0x0101


	//----- nvinfo : EIATTR_COOP_GROUP_MASK_REGIDS
	.align		4
        /*0078*/ 	.byte	0x04, 0x29
        /*007a*/ 	.short	(.L_246 - .L_245)


	//   ....[0]....
.L_245:
        /*007c*/ 	.word	0xffffffff


	//   ....[1]....
        /*0080*/ 	.word	0xffffffff


	//   ....[2]....
        /*0084*/ 	.word	0xffffffff


	//   ....[3]....
        /*0088*/ 	.word	0xffffffff


	//   ....[4]....
        /*008c*/ 	.word	0xffffffff


	//   ....[5]....
        /*0090*/ 	.word	0xffffffff


	//   ....[6]....
        /*0094*/ 	.word	0xffffffff


	//   ....[7]....
        /*0098*/ 	.word	0xffffffff


	//   ....[8]....
        /*009c*/ 	.word	0xffffffff


	//   ....[9]....
        /*00a0*/ 	.word	0xffffffff


	//   ....[10]....
        /*00a4*/ 	.word	0xffffffff


	//   ....[11]....
        /*00a8*/ 	.word	0xffffffff


	//   ....[12]....
        /*00ac*/ 	.word	0xffffffff


	//   ....[13]....
        /*00b0*/ 	.word	0xffffffff


	//   ....[14]....
        /*00b4*/ 	.word	0xffffffff


	//   ....[15]....
        /*00b8*/ 	.word	0xffffffff


	//   ....[16]....
        /*00bc*/ 	.word	0xffffffff


	//   ....[17]....
        /*00c0*/ 	.word	0xffffffff


	//   ....[18]....
        /*00c4*/ 	.word	0xffffffff


	//   ....[19]....
        /*00c8*/ 	.word	0xffffffff


	//   ....[20]....
        /*00cc*/ 	.word	0xffffffff


	//   ....[21]....
        /*00d0*/ 	.word	0xffffffff


	//   ....[22]....
        /*00d4*/ 	.word	0xffffffff


	//   ....[23]....
        /*00d8*/ 	.word	0xffffffff


	//   ....[24]....
        /*00dc*/ 	.word	0xffffffff


	//   ....[25]....
        /*00e0*/ 	.word	0xffffffff


	//   ....[26]....
        /*00e4*/ 	.word	0xffffffff


	//   ....[27]....
        /*00e8*/ 	.word	0xffffffff


	//   ....[28]....
        /*00ec*/ 	.word	0xffffffff


	//   ....[29]....
        /*00f0*/ 	.word	0xffffffff


	//   ....[30]....
        /*00f4*/ 	.word	0xffffffff


	//   ....[31]....
        /*00f8*/ 	.word	0xffffffff


	//   ....[32]....
        /*00fc*/ 	.word	0xffffffff


	//   ....[33]....
        /*0100*/ 	.word	0xffffffff


	//   ....[34]....
        /*0104*/ 	.word	0xffffffff


	//   ....[35]....
        /*0108*/ 	.word	0xffffffff


	//   ....[36]....
        /*010c*/ 	.word	0xffffffff


	//   ....[37]....
        /*0110*/ 	.word	0xffffffff


	//   ....[38]....
        /*0114*/ 	.word	0xffffffff


	//   ....[39]....
        /*0118*/ 	.word	0xffffffff


	//   ....[40]....
        /*011c*/ 	.word	0xffffffff


	//   ....[41]....
        /*0120*/ 	.word	0xffffffff


	//   ....[42]....
        /*0124*/ 	.word	0xffffffff


	//   ....[43]....
        /*0128*/ 	.word	0xffffffff


	//   ....[44]....
        /*012c*/ 	.word	0xffffffff


	//----- nvinfo : EIATTR_COOP_GROUP_INSTR_OFFSETS
	.align		4
.L_246:
        /*0130*/ 	.byte	0x04, 0x28
        /*0132*/ 	.short	(.L_248 - .L_247)


	//   ....[0]....
.L_247:
        /*0134*/ 	.word	0x00001490


	//   ....[1]....
        /*0138*/ 	.word	0x000014a0


	//   ....[2]....
        /*013c*/ 	.word	0x000014b0


	//   ....[3]....
        /*0140*/ 	.word	0x00001600


	//   ....[4]....
        /*0144*/ 	.word	0x00001630


	//   ....[5]....
        /*0148*/ 	.word	0x00001660


	//   ....[6]....
        /*014c*/ 	.word	0x00001780


	//   ....[7]....
        /*0150*/ 	.word	0x000017a0


	//   ....[8]....
        /*0154*/ 	.word	0x000017b0


	//   ....[9]....
        /*0158*/ 	.word	0x000018d0


	//   ....[10]....
        /*015c*/ 	.word	0x000018f0


	//   ....[11]....
        /*0160*/ 	.word	0x00001900


	//   ....[12]....
        /*0164*/ 	.word	0x00001a20


	//   ....[13]....
        /*0168*/ 	.word	0x00001a40


	//   ....[14]....
        /*016c*/ 	.word	0x00001a50


	//   ....[15]....
        /*0170*/ 	.word	0x000021d0


	//   ....[16]....
        /*0174*/ 	.word	0x00002260


	//   ....[17]....
        /*0178*/ 	.word	0x00002290


	//   ....[18]....
        /*017c*/ 	.word	0x000023b0


	//   ....[19]....
        /*0180*/ 	.word	0x000023e0


	//   ....[20]....
        /*0184*/ 	.word	0x000023f0


	//   ....[21]....
        /*0188*/ 	.word	0x00002510


	//   ....[22]....
        /*018c*/ 	.word	0x00002530


	//   ....[23]....
        /*0190*/ 	.word	0x00002540


	//   ....[24]....
        /*0194*/ 	.word	0x00002660


	//   ....[25]....
        /*0198*/ 	.word	0x00002680


	//   ....[26]....
        /*019c*/ 	.word	0x00002690


	//   ....[27]....
        /*01a0*/ 	.word	0x000027b0


	//   ....[28]....
        /*01a4*/ 	.word	0x000027d0


	//   ....[29]....
        /*01a8*/ 	.word	0x000027e0


	//   ....[30]....
        /*01ac*/ 	.word	0x00004d70


	//   ....[31]....
        /*01b0*/ 	.word	0x00004d80


	//   ....[32]....
        /*01b4*/ 	.word	0x00004d90


	//   ....[33]....
        /*01b8*/ 	.word	0x00004ee0


	//   ....[34]....
        /*01bc*/ 	.word	0x00004f10


	//   ....[35]....
        /*01c0*/ 	.word	0x00004f40


	//   ....[36]....
        /*01c4*/ 	.word	0x00005060


	//   ....[37]....
        /*01c8*/ 	.word	0x00005080


	//   ....[38]....
        /*01cc*/ 	.word	0x00005090


	//   ....[39]....
        /*01d0*/ 	.word	0x000051b0


	//   ....[40]....
        /*01d4*/ 	.word	0x000051d0


	//   ....[41]....
        /*01d8*/ 	.word	0x000051e0


	//   ....[42]....
        /*01dc*/ 	.word	0x00005300


	//   ....[43]....
        /*01e0*/ 	.word	0x00005320


	//   ....[44]....
        /*01e4*/ 	.word	0x00005330


	//----- nvinfo : EIATTR_VRC_CTA_INIT_COUNT
	.align		4
.L_248:
        /*01e8*/ 	.byte	0x02, 0x4a
	.zero		1
	.zero		1


	//----- nvinfo : EIATTR_EXIT_INSTR_OFFSETS
	.align		4
        /*01ec*/ 	.byte	0x04, 0x1c
        /*01ee*/ 	.short	(.L_250 - .L_249)


	//   ....[0]....
.L_249:
        /*01f0*/ 	.word	0x00000090


	//   ....[1]....
        /*01f4*/ 	.word	0x000000e0


	//   ....[2]....
        /*01f8*/ 	.word	0x00005a30


	//   ....[3]....
        /*01fc*/ 	.word	0x00005b20


	//----- nvinfo : EIATTR_MAX_THREADS
	.align		4
.L_250:
        /*0200*/ 	.byte	0x04, 0x05
        /*0202*/ 	.short	(.L_252 - .L_251)
.L_251:
        /*0204*/ 	.word	0x00000100
        /*0208*/ 	.word	0x00000001
        /*020c*/ 	.word	0x00000001


	//----- nvinfo : EIATTR_CRS_STACK_SIZE
	.align		4
.L_252:
        /*0210*/ 	.byte	0x04, 0x1e
        /*0212*/ 	.short	(.L_254 - .L_253)
.L_253:
        /*0214*/ 	.word	0x00000000


	//----- nvinfo : EIATTR_CBANK_PARAM_SIZE
	.align		4
.L_254:
        /*0218*/ 	.byte	0x03, 0x19
        /*021a*/ 	.short	0x0051


	//----- nvinfo : EIATTR_PARAM_CBANK
	.align		4
        /*021c*/ 	.byte	0x04, 0x0a
        /*021e*/ 	.short	(.L_256 - .L_255)
	.align		4
.L_255:
        /*0220*/ 	.word	index@(.nv.constant0._ZN3cub18CUB_300001_SM_10006detail6reduce28DeviceReduceSingleTileKernelINS2_10policy_hubIN4cuda3std3__45tupleIJblEEEyN6thrust24THRUST_300001_SM_1000_NS8cuda_cub9__find_if7functorIS9_EEE10Policy1000ENSB_12zip_iteratorINS8_IJNSD_26transform_input_iterator_tIbNSC_6detail35transform_pair_of_input_iterators_tIbNSB_6detail15normal_iteratorINSB_10device_ptrIKfEEEESR_NS7_8equal_toIfEEEENS7_10__not_fn_tINS7_10__identityEEEEENSB_17counting_iteratorIlNSB_11use_defaultES10_S10_EEEEEEEPS9_ySF_S9_S9_SW_EEvT0_T1_T2_T3_T4_T6_)
        /*0224*/ 	.short	0x0380
        /*0226*/ 	.short	0x0051


	//----- nvinfo : EIATTR_SW_WAR
	.align		4
.L_256:
        /*0228*/ 	.byte	0x04, 0x36
        /*022a*/ 	.short	(.L_258 - .L_257)
.L_257:
        /*022c*/ 	.word	0x00000008
.L_258:


//--------------------- .nv.info._ZN3cub18CUB_300001_SM_10006detail6reduce28DeviceReduceSingleTileKernelINS2_10policy_hubIN4cuda3std3__45tupleIJblEEEjN6thrust24THRUST_300001_SM_1000_NS8cuda_cub9__find_if7functorIS9_EEE10Policy1000EPS9_SI_iSF_S9_S9_NS7_10__identityEEEvT0_T1_T2_T3_T4_T6_ --------------------------
	.section	.nv.info._ZN3cub18CUB_300001_SM_10006detail6reduce28DeviceReduceSingleTileKernelINS2_10policy_hubIN4cuda3std3__45tupleIJblEEEjN6thrust24THRUST_300001_SM_1000_NS8cuda_cub9__find_if7functorIS9_EEE10Policy1000EPS9_SI_iSF_S9_S9_NS7_10__identityEEEvT0_T1_T2_T3_T4_T6_,"",@"SHT_CUDA_INFO"
	.sectionflags	@""
	.align	4


	//----- nvinfo : EIATTR_CUDA_API_VERSION
	.align		4
        /*0000*/ 	.byte	0x04, 0x37
        /*0002*/ 	.short	(.L_260 - .L_259)
.L_259:
        /*0004*/ 	.word	0x00000082


	//----- nvinfo : EIATTR_KPARAM_INFO
	.align		4
.L_260:
        /*0008*/ 	.byte	0x04, 0x17
        /*000a*/ 	.short	(.L_262 - .L_261)
.L_261:
        /*000c*/ 	.word	0x00000000
        /*0010*/ 	.short	0x0005
        /*0012*/ 	.short	0x0028
        /*0014*/ 	.byte	0x00, 0xf0, 0x05, 0x00


	//----- nvinfo : EIATTR_KPARAM_INFO
	.align		4
.L_262:
        /*0018*/ 	.byte	0x04, 0x17
        /*001a*/ 	.short	(.L_264 - .L_263)
.L_263:
        /*001c*/ 	.word	0x00000000
        /*0020*/ 	.short	0x0004
        /*0022*/ 	.short	0x0018
        /*0024*/ 	.byte	0x00, 0xf0, 0x41, 0x00


	//----- nvinfo : EIATTR_KPARAM_INFO
	.align		4
.L_264:
        /*0028*/ 	.byte	0x04, 0x17
        /*002a*/ 	.short	(.L_266 - .L_265)
.L_265:
        /*002c*/ 	.word	0x00000000
        /*0030*/ 	.short	0x0003
        /*0032*/ 	.short	0x0014
        /*0034*/ 	.byte	0x00, 0xf0, 0x05, 0x00


	//----- nvinfo : EIATTR_KPARAM_INFO
	.align		4
.L_266:
        /*0038*/ 	.byte	0x04, 0x17
        /*003a*/ 	.short	(.L_268 - .L_267)
.L_267:
        /*003c*/ 	.word	0x00000000
        /*0040*/ 	.short	0x0002
        /*0042*/ 	.short	0x0010
        /*0044*/ 	.byte	0x00, 0xf0, 0x11, 0x00


	//----- nvinfo : EIATTR_KPARAM_INFO
	.align		4
.L_268:
        /*0048*/ 	.byte	0x04, 0x17
        /*004a*/ 	.short	(.L_270 - .L_269)
.L_269:
        /*004c*/ 	.word	0x00000000
        /*0050*/ 	.short	0x0001
        /*0052*/ 	.short	0x0008
        /*0054*/ 	.byte	0x00, 0xf5, 0x21, 0x00


	//----- nvinfo : EIATTR_KPARAM_INFO
	.align		4
.L_270:
        /*0058*/ 	.byte	0x04, 0x17
        /*005a*/ 	.short	(.L_272 - .L_271)
.L_271:
        /*005c*/ 	.word	0x00000000
        /*0060*/ 	.short	0x0000
        /*0062*/ 	.short	0x0000
        /*0064*/ 	.byte	0x00, 0xf5, 0x21, 0x00


	//----- nvinfo : EIATTR_SPARSE_MMA_MASK
	.align		4
.L_272:
        /*0068*/ 	.byte	0x03, 0x50
        /*006a*/ 	.short	0x0000


	//----- nvinfo : EIATTR_MAXREG_COUNT
	.align		4
        /*006c*/ 	.byte	0x03, 0x1b
        /*006e*/ 	.short	0x00ff


	//----- nvinfo : EIATTR_NUM_BARRIERS
	.align		4
        /*0070*/ 	.byte	0x02, 0x4c
        /*0072*/ 	.byte	0x01
	.zero		1


	//----- nvinfo : EIATTR_MERCURY_ISA_VERSION
	.align		4
        /*0074*/ 	.byte	0x03, 0x5f
        /*0076*/ 	.short	0x0101


	//----- nvinfo : EIATTR_COOP_GROUP_MASK_REGIDS
	.align		4
        /*0078*/ 	.byte	0x04, 0x29
        /*007a*/ 	.short	(.L_274 - .L_273)


	//   ....[0]....
.L_273:
        /*007c*/ 	.word	0xffffffff


	//   ....[1]....
        /*0080*/ 	.word	0xffffffff


	//   ....[2]....
        /*0084*/ 	.word	0xffffffff


	//   ....[3]....
        /*0088*/ 	.word	0xffffffff


	//   ....[4]....
        /*008c*/ 	.word	0xffffffff


	//   ....[5]....
        /*0090*/ 	.word	0xffffffff


	//   ....[6]....
        /*0094*/ 	.word	0xffffffff


	//   ....[7]....
        /*0098*/ 	.word	0xffffffff


	//   ....[8]....
        /*009c*/ 	.word	0xffffffff


	//   ....[9]....
        /*00a0*/ 	.word	0xffffffff


	//   ....[10]....
        /*00a4*/ 	.word	0xffffffff


	//   ....[11]....
        /*00a8*/ 	.word	0xffffffff


	//   ....[12]....
        /*00ac*/ 	.word	0xffffffff


	//   ....[13]....
        /*00b0*/ 	.word	0xffffffff


	//   ....[14]....
        /*00b4*/ 	.word	0xffffffff


	//   ....[15]....
        /*00b8*/ 	.word	0xffffffff


	//   ....[16]....
        /*00bc*/ 	.word	0xffffffff


	//   ....[17]....
        /*00c0*/ 	.word	0xffffffff


	//   ....[18]....
        /*00c4*/ 	.word	0xffffffff


	//   ....[19]....
        /*00c8*/ 	.word	0xffffffff


	//   ....[20]....
        /*00cc*/ 	.word	0xffffffff


	//   ....[21]....
        /*00d0*/ 	.word	0xffffffff


	//   ....[22]....
        /*00d4*/ 	.word	0xffffffff


	//   ....[23]....
        /*00d8*/ 	.word	0xffffffff


	//   ....[24]....
        /*00dc*/ 	.word	0xffffffff


	//   ....[25]....
        /*00e0*/ 	.word	0xffffffff


	//   ....[26]....
        /*00e4*/ 	.word	0xffffffff


	//   ....[27]....
        /*00e8*/ 	.word	0xffffffff


	//   ....[28]....
        /*00ec*/ 	.word	0xffffffff


	//   ....[29]....
        /*00f0*/ 	.word	0xffffffff


	//   ....[30]....
        /*00f4*/ 	.word	0xffffffff


	//   ....[31]....
        /*00f8*/ 	.word	0xffffffff


	//   ....[32]....
        /*00fc*/ 	.word	0xffffffff


	//   ....[33]....
        /*0100*/ 	.word	0xffffffff


	//   ....[34]....
        /*0104*/ 	.word	0xffffffff


	//   ....[35]....
        /*0108*/ 	.word	0xffffffff


	//   ....[36]....
        /*010c*/ 	.word	0xffffffff


	//   ....[37]....
        /*0110*/ 	.word	0xffffffff


	//   ....[38]....
        /*0114*/ 	.word	0xffffffff


	//   ....[39]....
        /*0118*/ 	.word	0xffffffff


	//   ....[40]....
        /*011c*/ 	.word	0xffffffff


	//   ....[41]....
        /*0120*/ 	.word	0xffffffff


	//   ....[42]....
        /*0124*/ 	.word	0xffffffff


	//   ....[43]....
        /*0128*/ 	.word	0xffffffff


	//   ....[44]....
        /*012c*/ 	.word	0xffffffff


	//----- nvinfo : EIATTR_COOP_GROUP_INSTR_OFFSETS
	.align		4
.L_274:
        /*0130*/ 	.byte	0x04, 0x28
        /*0132*/ 	.short	(.L_276 - .L_275)


	//   ....[0]....
.L_275:
        /*0134*/ 	.word	0x000007d0


	//   ....[1]....
        /*0138*/ 	.word	0x000007e0


	//   ....[2]....
        /*013c*/ 	.word	0x000007f0


	//   ....[3]....
        /*0140*/ 	.word	0x00000940


	//   ....[4]....
        /*0144*/ 	.word	0x00000970


	//   ....[5]....
        /*0148*/ 	.word	0x000009a0


	//   ....[6]....
        /*014c*/ 	.word	0x00000ac0


	//   ....[7]....
        /*0150*/ 	.word	0x00000ae0


	//   ....[8]....
        /*0154*/ 	.word	0x00000af0


	//   ....[9]....
        /*0158*/ 	.word	0x00000c10


	//   ....[10]....
        /*015c*/ 	.word	0x00000c30


	//   ....[11]....
        /*0160*/ 	.word	0x00000c40


	//   ....[12]....
        /*0164*/ 	.word	0x00000d60


	//   ....[13]....
        /*0168*/ 	.word	0x00000d80


	//   ....[14]....
        /*016c*/ 	.word	0x00000d90


	//   ....[15]....
        /*0170*/ 	.word	0x00001520


	//   ....[16]....
        /*0174*/ 	.word	0x000015b0


	//   ....[17]....
        /*0178*/ 	.word	0x000015e0


	//   ....[18]....
        /*017c*/ 	.word	0x00001700


	//   ....[19]....
        /*0180*/ 	.word	0x00001730


	//   ....[20]....
        /*0184*/ 	.word	0x00001740


	//   ....[21]....
        /*0188*/ 	.word	0x00001860


	//   ....[22]....
        /*018c*/ 	.word	0x00001880


	//   ....[23]....
        /*0190*/ 	.word	0x00001890


	//   ....[24]....
        /*0194*/ 	.word	0x000019b0


	//   ....[25]....
        /*0198*/ 	.word	0x000019d0


	//   ....[26]....
        /*019c*/ 	.word	0x000019e0


	//   ....[27]....
        /*01a0*/ 	.word	0x00001b00


	//   ....[28]....
        /*01a4*/ 	.word	0x00001b20


	//   ....[29]....
        /*01a8*/ 	.word	0x00001b30


	//   ....[30]....
        /*01ac*/ 	.word	0x000031b0


	//   ....[31]....
        /*01b0*/ 	.word	0x000031c0


	//   ....[32]....
        /*01b4*/ 	.word	0x000031d0


	//   ....[33]....
        /*01b8*/ 	.word	0x00003320


	//   ....[34]....
        /*01bc*/ 	.word	0x00003350


	//   ....[35]....
        /*01c0*/ 	.word	0x00003380


	//   ....[36]....
        /*01c4*/ 	.word	0x000034a0


	//   ....[37]....
        /*01c8*/ 	.word	0x000034c0


	//   ....[38]....
        /*01cc*/ 	.word	0x000034d0


	//   ....[39]....
        /*01d0*/ 	.word	0x000035f0


	//   ....[40]....
        /*01d4*/ 	.word	0x00003610


	//   ....[41]....
        /*01d8*/ 	.word	0x00003620


	//   ....[42]....
        /*01dc*/ 	.word	0x00003740


	//   ....[43]....
        /*01e0*/ 	.word	0x00003760


	//   ....[44]....
        /*01e4*/ 	.word	0x00003770


	//----- nvinfo : EIATTR_VRC_CTA_INIT_COUNT
	.align		4
.L_276:
        /*01e8*/ 	.byte	0x02, 0x4a
	.zero		1
	.zero		1


	//----- nvinfo : EIATTR_EXIT_INSTR_OFFSETS
	.align		4
        /*01ec*/ 	.byte	0x04, 0x1c
        /*01ee*/ 	.short	(.L_278 - .L_277)


	//   ....[0]....
.L_277:
        /*01f0*/ 	.word	0x00000080


	//   ....[1]....
        /*01f4*/ 	.word	0x000000d0


	//   ....[2]....
        /*01f8*/ 	.word	0x00003e80


	//   ....[3]....
        /*01fc*/ 	.word	0x00003f70


	//----- nvinfo : EIATTR_MAX_THREADS
	.align		4
.L_278:
        /*0200*/ 	.byte	0x04, 0x05
        /*0202*/ 	.short	(.L_280 - .L_279)
.L_279:
        /*0204*/ 	.word	0x00000100
        /*0208*/ 	.word	0x00000001
        /*020c*/ 	.word	0x00000001


	//----- nvinfo : EIATTR_CRS_STACK_SIZE
	.align		4
.L_280:
        /*0210*/ 	.byte	0x04, 0x1e
        /*0212*/ 	.short	(.L_282 - .L_281)
.L_281:
        /*0214*/ 	.word	0x00000000


	//----- nvinfo : EIATTR_CBANK_PARAM_SIZE
	.align		4
.L_282:
        /*0218*/ 	.byte	0x03, 0x19
        /*021a*/ 	.short	0x0029


	//----- nvinfo : EIATTR_PARAM_CBANK
	.align		4
        /*021c*/ 	.byte	0x04, 0x0a
        /*021e*/ 	.short	(.L_284 - .L_283)
	.align		4
.L_283:
        /*0220*/ 	.word	index@(.nv.constant0._ZN3cub18CUB_300001_SM_10006detail6reduce28DeviceReduceSingleTileKernelINS2_10policy_hubIN4cuda3std3__45tupleIJblEEEjN6thrust24THRUST_300001_SM_1000_NS8cuda_cub9__find_if7functorIS9_EEE10Policy1000EPS9_SI_iSF_S9_S9_NS7_10__identityEEEvT0_T1_T2_T3_T4_T6_)
        /*0224*/ 	.short	0x0380
        /*0226*/ 	.short	0x0029


	//----- nvinfo : EIATTR_SW_WAR
	.align		4
.L_284:
        /*0228*/ 	.byte	0x04, 0x36
        /*022a*/ 	.short	(.L_286 - .L_285)
.L_285:
        /*022c*/ 	.word	0x00000008
.L_286:


//--------------------- .nv.info._ZN3cub18CUB_300001_SM_10006detail6reduce18DeviceReduceKernelINS2_10policy_hubIN4cuda3std3__45tupleIJblEEEjN6thrust24THRUST_300001_SM_1000_NS8cuda_cub9__find_if7functorIS9_EEE10Policy1000ENSB_12zip_iteratorINS8_IJNSD_26transform_input_iterator_tIbNSC_6detail35transform_pair_of_input_iterators_tIbNSB_6detail15normal_iteratorINSB_10device_ptrIKfEEEESR_NS7_8equal_toIfEEEENS7_10__not_fn_tINS7_10__identityEEEEENSB_17counting_iteratorIlNSB_11use_defaultES10_S10_EEEEEEEjSF_S9_SW_EEvT0_PT3_T1_NS0_13GridEvenShareIS17_EET2_T4_ --------------------------
	.section	.nv.info._ZN3cub18CUB_300001_SM_10006detail6reduce18DeviceReduceKernelINS2_10policy_hubIN4cuda3std3__45tupleIJblEEEjN6thrust24THRUST_300001_SM_1000_NS8cuda_cub9__find_if7functorIS9_EEE10Policy1000ENSB_12zip_iteratorINS8_IJNSD_26transform_input_iterator_tIbNSC_6detail35transform_pair_of_input_iterators_tIbNSB_6detail15normal_iteratorINSB_10device_ptrIKfEEEESR_NS7_8equal_toIfEEEENS7_10__not_fn_tINS7_10__identityEEEEENSB_17counting_iteratorIlNSB_11use_defaultES10_S10_EEEEEEEjSF_S9_SW_EEvT0_PT3_T1_NS0_13GridEvenShareIS17_EET2_T4_,"",@"SHT_CUDA_INFO"
	.sectionflags	@""
	.align	4


	//----- nvinfo : EIATTR_CUDA_API_VERSION
	.align		4
        /*0000*/ 	.byte	0x04, 0x37
        /*0002*/ 	.short	(.L_288 - .L_287)
.L_287:
        /*0004*/ 	.word	0x00000082


	//----- nvinfo : EIATTR_KPARAM_INFO
	.align		4
.L_288:
        /*0008*/ 	.byte	0x04, 0x17
        /*000a*/ 	.short	(.L_290 - .L_289)
.L_289:
        /*000c*/ 	.word	0x00000000
        /*0010*/ 	.short	0x0005
        /*0012*/ 	.short	0x005d
        /*0014*/ 	.byte	0x00, 0xf0, 0x05, 0x00


	//----- nvinfo : EIATTR_KPARAM_INFO
	.align		4
.L_290:
        /*0018*/ 	.byte	0x04, 0x17
        /*001a*/ 	.short	(.L_292 - .L_291)
.L_291:
        /*001c*/ 	.word	0x00000000
        /*0020*/ 	.short	0x0004
        /*0022*/ 	.short	0x005c
        /*0024*/ 	.byte	0x00, 0xf0, 0x05, 0x00


	//----- nvinfo : EIATTR_KPARAM_INFO
	.align		4
.L_292:
        /*0028*/ 	.byte	0x04, 0x17
        /*002a*/ 	.short	(.L_294 - .L_293)
.L_293:
        /*002c*/ 	.word	0x00000000
        /*0030*/ 	.short	0x0003
        /*0032*/ 	.short	0x0034
        /*0034*/ 	.byte	0x00, 0xf0, 0xa1, 0x00


	//----- nvinfo : EIATTR_KPARAM_INFO
	.align		4
.L_294:
        /*0038*/ 	.byte	0x04, 0x17
        /*003a*/ 	.short	(.L_296 - .L_295)
.L_295:
        /*003c*/ 	.word	0x00000000
        /*0040*/ 	.short	0x0002
        /*0042*/ 	.short	0x0030
        /*0044*/ 	.byte	0x00, 0xf0, 0x11, 0x00


	//----- nvinfo : EIATTR_KPARAM_INFO
	.align		4
.L_296:
        /*0048*/ 	.byte	0x04, 0x17
        /*004a*/ 	.short	(.L_298 - .L_297)
.L_297:
        /*004c*/ 	.word	0x00000000
        /*0050*/ 	.short	0x0001
        /*0052*/ 	.short	0x0028
        /*0054*/ 	.byte	0x00, 0xf5, 0x21, 0x00


	//----- nvinfo : EIATTR_KPARAM_INFO
	.align		4
.L_298:
        /*0058*/ 	.byte	0x04, 0x17
        /*005a*/ 	.short	(.L_300 - .L_299)
.L_299:
        /*005c*/ 	.word	0x00000000
        /*0060*/ 	.short	0x0000
        /*0062*/ 	.short	0x0000
        /*0064*/ 	.byte	0x00, 0xf0, 0xa1, 0x00


	//----- nvinfo : EIATTR_SPARSE_MMA_MASK
	.align		4
.L_300:
        /*0068*/ 	.byte	0x03, 0x50
        /*006a*/ 	.short	0x0000


	//----- nvinfo : EIATTR_MAXREG_COUNT
	.align		4
        /*006c*/ 	.byte	0x03, 0x1b
        /*006e*/ 	.short	0x00ff


	//----- nvinfo : EIATTR_NUM_BARRIERS
	.align		4
        /*0070*/ 	.byte	0x02, 0x4c
        /*0072*/ 	.byte	0x01
	.zero		1


	//----- nvinfo : EIATTR_MERCURY_ISA_VERSION
	.align		4
        /*0074*/ 	.byte	0x03, 0x5f
        /*0076*/ 	.short	0x0101


	//----- nvinfo : EIATTR_COOP_GROUP_MASK_REGIDS
	.align		4
        /*0078*/ 	.byte	0x04, 0x29
        /*007a*/ 	.short	(.L_302 - .L_301)


	//   ....[0]....
.L_301:
        /*007c*/ 	.word	0xffffffff


	//   ....[1]....
        /*0080*/ 	.word	0xffffffff


	//   ....[2]....
        /*0084*/ 	.word	0xffffffff


	//   ....[3]....
        /*0088*/ 	.word	0xffffffff


	//   ....[4]....
        /*008c*/ 	.word	0xffffffff


	//   ....[5]....
        /*0090*/ 	.word	0xffffffff


	//   ....[6]....
        /*0094*/ 	.word	0xffffffff


	//   ....[7]....
        /*0098*/ 	.word	0xffffffff


	//   ....[8]....
        /*009c*/ 	.word	0xffffffff


	//   ....[9]....
        /*00a0*/ 	.word	0xffffffff


	//   ....[10]....
        /*00a4*/ 	.word	0xffffffff


	//   ....[11]....
        /*00a8*/ 	.word	0xffffffff


	//   ....[12]....
        /*00ac*/ 	.word	0xffffffff


	//   ....[13]....
        /*00b0*/ 	.word	0xffffffff


	//   ....[14]....
        /*00b4*/ 	.word	0xffffffff


	//   ....[15]....
        /*00b8*/ 	.word	0xffffffff


	//   ....[16]....
        /*00bc*/ 	.word	0xffffffff


	//   ....[17]....
        /*00c0*/ 	.word	0xffffffff


	//   ....[18]....
        /*00c4*/ 	.word	0xffffffff


	//   ....[19]....
        /*00c8*/ 	.word	0xffffffff


	//   ....[20]....
        /*00cc*/ 	.word	0xffffffff


	//   ....[21]....
        /*00d0*/ 	.word	0xffffffff


	//   ....[22]....
        /*00d4*/ 	.word	0xffffffff


	//   ....[23]....
        /*00d8*/ 	.word	0xffffffff


	//   ....[24]....
        /*00dc*/ 	.word	0xffffffff


	//   ....[25]....
        /*00e0*/ 	.word	0xffffffff


	//   ....[26]....
        /*00e4*/ 	.word	0xffffffff


	//   ....[27]....
        /*00e8*/ 	.word	0xffffffff


	//   ....[28]....
        /*00ec*/ 	.word	0xffffffff


	//   ....[29]....
        /*00f0*/ 	.word	0xffffffff


	//   ....[30]....
        /*00f4*/ 	.word	0xffffffff


	//   ....[31]....
        /*00f8*/ 	.word	0xffffffff


	//   ....[32]....
        /*00fc*/ 	.word	0xffffffff


	//   ....[33]....
        /*0100*/ 	.word	0xffffffff


	//   ....[34]....
        /*0104*/ 	.word	0xffffffff


	//   ....[35]....
        /*0108*/ 	.word	0xffffffff


	//   ....[36]....
        /*010c*/ 	.word	0xffffffff


	//   ....[37]....
        /*0110*/ 	.word	0xffffffff


	//   ....[38]....
        /*0114*/ 	.word	0xffffffff


	//   ....[39]....
        /*0118*/ 	.word	0xffffffff


	//   ....[40]....
        /*011c*/ 	.word	0xffffffff


	//   ....[41]....
        /*0120*/ 	.word	0xffffffff


	//   ....[42]....
        /*0124*/ 	.word	0xffffffff


	//   ....[43]....
        /*0128*/ 	.word	0xffffffff


	//   ....[44]....
        /*012c*/ 	.word	0xffffffff


	//----- nvinfo : EIATTR_COOP_GROUP_INSTR_OFFSETS
	.align		4
.L_302:
        /*0130*/ 	.byte	0x04, 0x28
        /*0132*/ 	.short	(.L_304 - .L_303)


	//   ....[0]....
.L_303:
        /*0134*/ 	.word	0x00001680


	//   ....[1]....
        /*0138*/ 	.word	0x00001690


	//   ....[2]....
        /*013c*/ 	.word	0x000016a0


	//   ....[3]....
        /*0140*/ 	.word	0x000017f0


	//   ....[4]....
        /*0144*/ 	.word	0x00001820


	//   ....[5]....
        /*0148*/ 	.word	0x00001850


	//   ....[6]....
        /*014c*/ 	.word	0x00001970


	//   ....[7]....
        /*0150*/ 	.word	0x00001990


	//   ....[8]....
        /*0154*/ 	.word	0x000019a0


	//   ....[9]....
        /*0158*/ 	.word	0x00001ac0


	//   ....[10]....
        /*015c*/ 	.word	0x00001ae0


	//   ....[11]....
        /*0160*/ 	.word	0x00001af0


	//   ....[12]....
        /*0164*/ 	.word	0x00001c10


	//   ....[13]....
        /*0168*/ 	.word	0x00001c30


	//   ....[14]....
        /*016c*/ 	.word	0x00001c40


	//   ....[15]....
        /*0170*/ 	.word	0x000023d0


	//   ....[16]....
        /*0174*/ 	.word	0x00002460


	//   ....[17]....
        /*0178*/ 	.word	0x00002490


	//   ....[18]....
        /*017c*/ 	.word	0x000025b0


	//   ....[19]....
        /*0180*/ 	.word	0x000025e0


	//   ....[20]....
        /*0184*/ 	.word	0x000025f0


	//   ....[21]....
        /*0188*/ 	.word	0x00002710


	//   ....[22]....
        /*018c*/ 	.word	0x00002730


	//   ....[23]....
        /*0190*/ 	.word	0x00002740


	//   ....[24]....
        /*0194*/ 	.word	0x00002860


	//   ....[25]....
        /*0198*/ 	.word	0x00002880


	//   ....[26]....
        /*019c*/ 	.word	0x00002890


	//   ....[27]....
        /*01a0*/ 	.word	0x000029b0


	//   ....[28]....
        /*01a4*/ 	.word	0x000029d0


	//   ....[29]....
        /*01a8*/ 	.word	0x000029e0


	//   ....[30]....
        /*01ac*/ 	.word	0x00005160


	//   ....[31]....
        /*01b0*/ 	.word	0x00005170


	//   ....[32]....
        /*01b4*/ 	.word	0x00005180


	//   ....[33]....
        /*01b8*/ 	.word	0x000052d0


	//   ....[34]....
        /*01bc*/ 	.word	0x00005300


	//   ....[35]....
        /*01c0*/ 	.word	0x00005330


	//   ....[36]....
        /*01c4*/ 	.word	0x00005450


	//   ....[37]....
        /*01c8*/ 	.word	0x00005470


	//   ....[38]....
        /*01cc*/ 	.word	0x00005480


	//   ....[39]....
        /*01d0*/ 	.word	0x000055a0


	//   ....[40]....
        /*01d4*/ 	.word	0x000055c0


	//   ....[41]....
        /*01d8*/ 	.word	0x000055d0


	//   ....[42]....
        /*01dc*/ 	.word	0x000056f0


	//   ....[43]....
        /*01e0*/ 	.word	0x00005710


	//   ....[44]....
        /*01e4*/ 	.word	0x00005720


	//----- nvinfo : EIATTR_VRC_CTA_INIT_COUNT
	.align		4
.L_304:
        /*01e8*/ 	.byte	0x02, 0x4a
	.zero		1
	.zero		1


	//----- nvinfo : EIATTR_EXIT_INSTR_OFFSETS
	.align		4
        /*01ec*/ 	.byte	0x04, 0x1c
        /*01ee*/ 	.short	(.L_306 - .L_305)


	//   ....[0]....
.L_305:
        /*01f0*/ 	.word	0x00005e30


	//   ....[1]....
        /*01f4*/ 	.word	0x00005e90


	//----- nvinfo : EIATTR_MAX_THREADS
	.align		4
.L_306:
        /*01f8*/ 	.byte	0x04, 0x05
        /*01fa*/ 	.short	(.L_308 - .L_307)
.L_307:
        /*01fc*/ 	.word	0x00000100
        /*0200*/ 	.word	0x00000001
        /*0204*/ 	.word	0x00000001


	//----- nvinfo : EIATTR_CRS_STACK_SIZE
	.align		4
.L_308:
        /*0208*/ 	.byte	0x04, 0x1e
        /*020a*/ 	.short	(.L_310 - .L_309)
.L_309:
        /*020c*/ 	.word	0x00000000


	//----- nvinfo : EIATTR_CBANK_PARAM_SIZE
	.align		4
.L_310:
        /*0210*/ 	.byte	0x03, 0x19
        /*0212*/ 	.short	0x005e


	//----- nvinfo : EIATTR_PARAM_CBANK
	.align		4
        /*0214*/ 	.byte	0x04, 0x0a
        /*0216*/ 	.short	(.L_312 - .L_311)
	.align		4
.L_311:
        /*0218*/ 	.word	index@(.nv.constant0._ZN3cub18CUB_300001_SM_10006detail6reduce18DeviceReduceKernelINS2_10policy_hubIN4cuda3std3__45tupleIJblEEEjN6thrust24THRUST_300001_SM_1000_NS8cuda_cub9__find_if7functorIS9_EEE10Policy1000ENSB_12zip_iteratorINS8_IJNSD_26transform_input_iterator_tIbNSC_6detail35transform_pair_of_input_iterators_tIbNSB_6detail15normal_iteratorINSB_10device_ptrIKfEEEESR_NS7_8equal_toIfEEEENS7_10__not_fn_tINS7_10__identityEEEEENSB_17counting_iteratorIlNSB_11use_defaultES10_S10_EEEEEEEjSF_S9_SW_EEvT0_PT3_T1_NS0_13GridEvenShareIS17_EET2_T4_)
        /*021c*/ 	.short	0x0380
        /*021e*/ 	.short	0x005e


	//----- nvinfo : EIATTR_SW_WAR
	.align		4
.L_312:
        /*0220*/ 	.byte	0x04, 0x36
        /*0222*/ 	.short	(.L_314 - .L_313)
.L_313:
        /*0224*/ 	.word	0x00000008
.L_314:


//--------------------- .nv.info._ZN3cub18CUB_300001_SM_10006detail6reduce28DeviceReduceSingleTileKernelINS2_10policy_hubIN4cuda3std3__45tupleIJblEEEjN6thrust24THRUST_300001_SM_1000_NS8cuda_cub9__find_if7functorIS9_EEE10Policy1000ENSB_12zip_iteratorINS8_IJNSD_26transform_input_iterator_tIbNSC_6detail35transform_pair_of_input_iterators_tIbNSB_6detail15normal_iteratorINSB_10device_ptrIKfEEEESR_NS7_8equal_toIfEEEENS7_10__not_fn_tINS7_10__identityEEEEENSB_17counting_iteratorIlNSB_11use_defaultES10_S10_EEEEEEEPS9_jSF_S9_S9_SW_EEvT0_T1_T2_T3_T4_T6_ --------------------------
	.section	.nv.info._ZN3cub18CUB_300001_SM_10006detail6reduce28DeviceReduceSingleTileKernelINS2_10policy_hubIN4cuda3std3__45tupleIJblEEEjN6thrust24THRUST_300001_SM_1000_NS8cuda_cub9__find_if7functorIS9_EEE10Policy1000ENSB_12zip_iteratorINS8_IJNSD_26transform_input_iterator_tIbNSC_6detail35transform_pair_of_input_iterators_tIbNSB_6detail15normal_iteratorINSB_10device_ptrIKfEEEESR_NS7_8equal_toIfEEEENS7_10__not_fn_tINS7_10__identityEEEEENSB_17counting_iteratorIlNSB_11use_defaultES10_S10_EEEEEEEPS9_jSF_S9_S9_SW_EEvT0_T1_T2_T3_T4_T6_,"",@"SHT_CUDA_INFO"
	.sectionflags	@""
	.align	4


	//----- nvinfo : EIATTR_CUDA_API_VERSION
	.align		4
        /*0000*/ 	.byte	0x04, 0x37
        /*0002*/ 	.short	(.L_316 - .L_315)
.L_315:
        /*0004*/ 	.word	0x00000082


	//----- nvinfo : EIATTR_KPARAM_INFO
	.align		4
.L_316:
        /*0008*/ 	.byte	0x04, 0x17
        /*000a*/ 	.short	(.L_318 - .L_317)
.L_317:
        /*000c*/ 	.word	0x00000000
        /*0010*/ 	.short	0x0005
        /*0012*/ 	.short	0x0048
        /*0014*/ 	.byte	0x00, 0xf0, 0x05, 0x00


	//----- nvinfo : EIATTR_KPARAM_INFO
	.align		4
.L_318:
        /*0018*/ 	.byte	0x04, 0x17
        /*001a*/ 	.short	(.L_320 - .L_319)
.L_319:
        /*001c*/ 	.word	0x00000000
        /*0020*/ 	.short	0x0004
        /*0022*/ 	.short	0x0038
        /*0024*/ 	.byte	0x00, 0xf0, 0x41, 0x00


	//----- nvinfo : EIATTR_KPARAM_INFO
	.align		4
.L_320:
        /*0028*/ 	.byte	0x04, 0x17
        /*002a*/ 	.short	(.L_322 - .L_321)
.L_321:
        /*002c*/ 	.word	0x00000000
        /*0030*/ 	.short	0x0003
        /*0032*/ 	.short	0x0034
        /*0034*/ 	.byte	0x00, 0xf0, 0x05, 0x00


	//----- nvinfo : EIATTR_KPARAM_INFO
	.align		4
.L_322:
        /*0038*/ 	.byte	0x04, 0x17
        /*003a*/ 	.short	(.L_324 - .L_323)
.L_323:
        /*003c*/ 	.word	0x00000000
        /*0040*/ 	.short	0x0002
        /*0042*/ 	.short	0x0030
        /*0044*/ 	.byte	0x00, 0xf0, 0x11, 0x00


	//----- nvinfo : EIATTR_KPARAM_INFO
	.align		4
.L_324:
        /*0048*/ 	.byte	0x04, 0x17
        /*004a*/ 	.short	(.L_326 - .L_325)
.L_325:
        /*004c*/ 	.word	0x00000000
        /*0050*/ 	.short	0x0001
        /*0052*/ 	.short	0x0028
        /*0054*/ 	.byte	0x00, 0xf5, 0x21, 0x00


	//----- nvinfo : EIATTR_KPARAM_INFO
	.align		4
.L_326:
        /*0058*/ 	.byte	0x04, 0x17
        /*005a*/ 	.short	(.L_328 - .L_327)
.L_327:
        /*005c*/ 	.word	0x00000000
        /*0060*/ 	.short	0x0000
        /*0062*/ 	.short	0x0000
        /*0064*/ 	.byte	0x00, 0xf0, 0xa1, 0x00


	//----- nvinfo : EIATTR_SPARSE_MMA_MASK
	.align		4
.L_328:
        /*0068*/ 	.byte	0x03, 0x50
        /*006a*/ 	.short	0x0000


	//----- nvinfo : EIATTR_MAXREG_COUNT
	.align		4
        /*006c*/ 	.byte	0x03, 0x1b
        /*006e*/ 	.short	0x00ff


	//----- nvinfo : EIATTR_NUM_BARRIERS
	.align		4
        /*0070*/ 	.byte	0x02, 0x4c
        /*0072*/ 	.byte	0x01
	.zero		1


	//----- nvinfo : EIATTR_MERCURY_ISA_VERSION
	.align		4
        /*0074*/ 	.byte	0x03, 0x5f
        /*0076*/ 	.short	0x0101


	//----- nvinfo : EIATTR_COOP_GROUP_MASK_REGIDS
	.align		4
        /*0078*/ 	.byte	0x04, 0x29
        /*007a*/ 	.short	(.L_330 - .L_329)


	//   ....[0]....
.L_329:
        /*007c*/ 	.word	0xffffffff


	//   ....[1]....
        /*0080*/ 	.word	0xffffffff


	//   ....[2]....
        /*0084*/ 	.word	0xffffffff


	//   ....[3]....
        /*0088*/ 	.word	0xffffffff


	//   ....[4]....
        /*008c*/ 	.word	0xffffffff


	//   ....[5]....
        /*0090*/ 	.word	0xffffffff


	//   ....[6]....
        /*0094*/ 	.word	0xffffffff


	//   ....[7]....
        /*0098*/ 	.word	0xffffffff


	//   ....[8]....
        /*009c*/ 	.word	0xffffffff


	//   ....[9]....
        /*00a0*/ 	.word	0xffffffff


	//   ....[10]....
        /*00a4*/ 	.word	0xffffffff


	//   ....[11]....
        /*00a8*/ 	.word	0xffffffff


	//   ....[12]....
        /*00ac*/ 	.word	0xffffffff


	//   ....[13]....
        /*00b0*/ 	.word	0xffffffff


	//   ....[14]....
        /*00b4*/ 	.word	0xffffffff


	//   ....[15]....
        /*00b8*/ 	.word	0xffffffff


	//   ....[16]....
        /*00bc*/ 	.word	0xffffffff


	//   ....[17]....
        /*00c0*/ 	.word	0xffffffff


	//   ....[18]....
        /*00c4*/ 	.word	0xffffffff


	//   ....[19]....
        /*00c8*/ 	.word	0xffffffff


	//   ....[20]....
        /*00cc*/ 	.word	0xffffffff


	//   ....[21]....
        /*00d0*/ 	.word	0xffffffff


	//   ....[22]....
        /*00d4*/ 	.word	0xffffffff


	//   ....[23]....
        /*00d8*/ 	.word	0xffffffff


	//   ....[24]....
        /*00dc*/ 	.word	0xffffffff


	//   ....[25]....
        /*00e0*/ 	.word	0xffffffff


	//   ....[26]....
        /*00e4*/ 	.word	0xffffffff


	//   ....[27]....
        /*00e8*/ 	.word	0xffffffff


	//   ....[28]....
        /*00ec*/ 	.word	0xffffffff


	//   ....[29]....
        /*00f0*/ 	.word	0xffffffff


	//   ....[30]....
        /*00f4*/ 	.word	0xffffffff


	//   ....[31]....
        /*00f8*/ 	.word	0xffffffff


	//   ....[32]....
        /*00fc*/ 	.word	0xffffffff


	//   ....[33]....
        /*0100*/ 	.word	0xffffffff


	//   ....[34]....
        /*0104*/ 	.word	0xffffffff


	//   ....[35]....
        /*0108*/ 	.word	0xffffffff


	//   ....[36]....
        /*010c*/ 	.word	0xffffffff


	//   ....[37]....
        /*0110*/ 	.word	0xffffffff


	//   ....[38]....
        /*0114*/ 	.word	0xffffffff


	//   ....[39]....
        /*0118*/ 	.word	0xffffffff


	//   ....[40]....
        /*011c*/ 	.word	0xffffffff


	//   ....[41]....
        /*0120*/ 	.word	0xffffffff


	//   ....[42]....
        /*0124*/ 	.word	0xffffffff


	//   ....[43]....
        /*0128*/ 	.word	0xffffffff


	//   ....[44]....
        /*012c*/ 	.word	0xffffffff


	//----- nvinfo : EIATTR_COOP_GROUP_INSTR_OFFSETS
	.align		4
.L_330:
        /*0130*/ 	.byte	0x04, 0x28
        /*0132*/ 	.short	(.L_332 - .L_331)


	//   ....[0]....
.L_331:
        /*0134*/ 	.word	0x00001460


	//   ....[1]....
        /*0138*/ 	.word	0x00001470


	//   ....[2]....
        /*013c*/ 	.word	0x00001480


	//   ....[3]....
        /*0140*/ 	.word	0x000015d0


	//   ....[4]....
        /*0144*/ 	.word	0x00001600


	//   ....[5]....
        /*0148*/ 	.word	0x00001630


	//   ....[6]....
        /*014c*/ 	.word	0x00001750


	//   ....[7]....
        /*0150*/ 	.word	0x00001770


	//   ....[8]....
        /*0154*/ 	.word	0x00001780


	//   ....[9]....
        /*0158*/ 	.word	0x000018a0


	//   ....[10]....
        /*015c*/ 	.word	0x000018c0


	//   ....[11]....
        /*0160*/ 	.word	0x000018d0


	//   ....[12]....
        /*0164*/ 	.word	0x000019f0


	//   ....[13]....
        /*0168*/ 	.word	0x00001a10


	//   ....[14]....
        /*016c*/ 	.word	0x00001a20


	//   ....[15]....
        /*0170*/ 	.word	0x000021b0


	//   ....[16]....
        /*0174*/ 	.word	0x00002240


	//   ....[17]....
        /*0178*/ 	.word	0x00002270


	//   ....[18]....
        /*017c*/ 	.word	0x00002390


	//   ....[19]....
        /*0180*/ 	.word	0x000023c0


	//   ....[20]....
        /*0184*/ 	.word	0x000023d0


	//   ....[21]....
        /*0188*/ 	.word	0x000024f0


	//   ....[22]....
        /*018c*/ 	.word	0x00002510


	//   ....[23]....
        /*0190*/ 	.word	0x00002520


	//   ....[24]....
        /*0194*/ 	.word	0x00002640


	//   ....[25]....
        /*0198*/ 	.word	0x00002660


	//   ....[26]....
        /*019c*/ 	.word	0x00002670


	//   ....[27]....
        /*01a0*/ 	.word	0x00002790


	//   ....[28]....
        /*01a4*/ 	.word	0x000027b0


	//   ....[29]....
        /*01a8*/ 	.word	0x000027c0


	//   ....[30]....
        /*01ac*/ 	.word	0x00004d30


	//   ....[31]....
        /*01b0*/ 	.word	0x00004d40


	//   ....[32]....
        /*01b4*/ 	.word	0x00004d50


	//   ....[33]....
        /*01b8*/ 	.word	0x00004ea0


	//   ....[34]....
        /*01bc*/ 	.word	0x00004ed0


	//   ....[35]....
        /*01c0*/ 	.word	0x00004f00


	//   ....[36]....
        /*01c4*/ 	.word	0x00005020


	//   ....[37]....
        /*01c8*/ 	.word	0x00005040


	//   ....[38]....
        /*01cc*/ 	.word	0x00005050


	//   ....[39]....
        /*01d0*/ 	.word	0x00005170


	//   ....[40]....
        /*01d4*/ 	.word	0x00005190


	//   ....[41]....
        /*01d8*/ 	.word	0x000051a0


	//   ....[42]....
        /*01dc*/ 	.word	0x000052c0


	//   ....[43]....
        /*01e0*/ 	.word	0x000052e0


	//   ....[44]....
        /*01e4*/ 	.word	0x000052f0


	//----- nvinfo : EIATTR_VRC_CTA_INIT_COUNT
	.align		4
.L_332:
        /*01e8*/ 	.byte	0x02, 0x4a
	.zero		1
	.zero		1


	//----- nvinfo : EIATTR_EXIT_INSTR_OFFSETS
	.align		4
        /*01ec*/ 	.byte	0x04, 0x1c
        /*01ee*/ 	.short	(.L_334 - .L_333)


	//   ....[0]....
.L_333:
        /*01f0*/ 	.word	0x00000080


	//   ....[1]....
        /*01f4*/ 	.word	0x000000d0


	//   ....[2]....
        /*01f8*/ 	.word	0x00005a00


	//   ....[3]....
        /*01fc*/ 	.word	0x00005af0


	//----- nvinfo : EIATTR_MAX_THREADS
	.align		4
.L_334:
        /*0200*/ 	.byte	0x04, 0x05
        /*0202*/ 	.short	(.L_336 - .L_335)
.L_335:
        /*0204*/ 	.word	0x00000100
        /*0208*/ 	.word	0x00000001
        /*020c*/ 	.word	0x00000001


	//----- nvinfo : EIATTR_CRS_STACK_SIZE
	.align		4
.L_336:
        /*0210*/ 	.byte	0x04, 0x1e
        /*0212*/ 	.short	(.L_338 - .L_337)
.L_337:
        /*0214*/ 	.word	0x00000000


	//----- nvinfo : EIATTR_CBANK_PARAM_SIZE
	.align		4
.L_338:
        /*0218*/ 	.byte	0x03, 0x19
        /*021a*/ 	.short	0x0049


	//----- nvinfo : EIATTR_PARAM_CBANK
	.align		4
        /*021c*/ 	.byte	0x04, 0x0a
        /*021e*/ 	.short	(.L_340 - .L_339)
	.align		4
.L_339:
        /*0220*/ 	.word	index@(.nv.constant0._ZN3cub18CUB_300001_SM_10006detail6reduce28DeviceReduceSingleTileKernelINS2_10policy_hubIN4cuda3std3__45tupleIJblEEEjN6thrust24THRUST_300001_SM_1000_NS8cuda_cub9__find_if7functorIS9_EEE10Policy1000ENSB_12zip_iteratorINS8_IJNSD_26transform_input_iterator_tIbNSC_6detail35transform_pair_of_input_iterators_tIbNSB_6detail15normal_iteratorINSB_10device_ptrIKfEEEESR_NS7_8equal_toIfEEEENS7_10__not_fn_tINS7_10__identityEEEEENSB_17counting_iteratorIlNSB_11use_defaultES10_S10_EEEEEEEPS9_jSF_S9_S9_SW_EEvT0_T1_T2_T3_T4_T6_)
        /*0224*/ 	.short	0x0380
        /*0226*/ 	.short	0x0049


	//----- nvinfo : EIATTR_SW_WAR
	.align		4
.L_340:
        /*0228*/ 	.byte	0x04, 0x36
        /*022a*/ 	.short	(.L_342 - .L_341)
.L_341:
        /*022c*/ 	.word	0x00000008
.L_342:


//--------------------- .nv.info._ZN3cub18CUB_300001_SM_10006detail8for_each13static_kernelINS2_12policy_hub_t12policy_500_tElN6thrust24THRUST_300001_SM_1000_NS8cuda_cub6__fill7functorINS7_6detail15normal_iteratorINS7_10device_ptrIfEEEEfEEEEvT0_T1_ --------------------------
	.section	.nv.info._ZN3cub18CUB_300001_SM_10006detail8for_each13static_kernelINS2_12policy_hub_t12policy_500_tElN6thrust24THRUST_300001_SM_1000_NS8cuda_cub6__fill7functorINS7_6detail15normal_iteratorINS7_10device_ptrIfEEEEfEEEEvT0_T1_,"",@"SHT_CUDA_INFO"
	.sectionflags	@""
	.align	4


	//----- nvinfo : EIATTR_CUDA_API_VERSION
	.align		4
        /*0000*/ 	.byte	0x04, 0x37
        /*0002*/ 	.short	(.L_344 - .L_343)
.L_343:
        /*0004*/ 	.word	0x00000082


	//----- nvinfo : EIATTR_KPARAM_INFO
	.align		4
.L_344:
        /*0008*/ 	.byte	0x04, 0x17
        /*000a*/ 	.short	(.L_346 - .L_345)
.L_345:
        /*000c*/ 	.word	0x00000000
        /*0010*/ 	.short	0x0001
        /*0012*/ 	.short	0x0008
        /*0014*/ 	.byte	0x00, 0xf0, 0x41, 0x00


	//----- nvinfo : EIATTR_KPARAM_INFO
	.align		4
.L_346:
        /*0018*/ 	.byte	0x04, 0x17
        /*001a*/ 	.short	(.L_348 - .L_347)
.L_347:
        /*001c*/ 	.word	0x00000000
        /*0020*/ 	.short	0x0000
        /*0022*/ 	.short	0x0000
        /*0024*/ 	.byte	0x00, 0xf0, 0x21, 0x00


	//----- nvinfo : EIATTR_SPARSE_MMA_MASK
	.align		4
.L_348:
        /*0028*/ 	.byte	0x03, 0x50
        /*002a*/ 	.short	0x0000


	//----- nvinfo : EIATTR_MAXREG_COUNT
	.align		4
        /*002c*/ 	.byte	0x03, 0x1b
        /*002e*/ 	.short	0x00ff


	//----- nvinfo : EIATTR_MERCURY_ISA_VERSION
	.align		4
        /*0030*/ 	.byte	0x03, 0x5f
        /*0032*/ 	.short	0x0101


	//----- nvinfo : EIATTR_VRC_CTA_INIT_COUNT
	.align		4
        /*0034*/ 	.byte	0x02, 0x4a
	.zero		1
	.zero		1


	//----- nvinfo : EIATTR_EXIT_INSTR_OFFSETS
	.align		4
        /*0038*/ 	.byte	0x04, 0x1c
        /*003a*/ 	.short	(.L_350 - .L_349)


	//   ....[0]....
.L_349:
        /*003c*/ 	.word	0x00000130


	//   ....[1]....
        /*0040*/ 	.word	0x00000240


	//   ....[2]....
        /*0044*/ 	.word	0x00000270


	//----- nvinfo : EIATTR_MAX_THREADS
	.align		4
.L_350:
        /*0048*/ 	.byte	0x04, 0x05
        /*004a*/ 	.short	(.L_352 - .L_351)
.L_351:
        /*004c*/ 	.word	0x00000100
        /*0050*/ 	.word	0x00000001
        /*0054*/ 	.word	0x00000001


	//----- nvinfo : EIATTR_CBANK_PARAM_SIZE
	.align		4
.L_352:
        /*0058*/ 	.byte	0x03, 0x19
        /*005a*/ 	.short	0x0018


	//----- nvinfo : EIATTR_PARAM_CBANK
	.align		4
        /*005c*/ 	.byte	0x04, 0x0a
        /*005e*/ 	.short	(.L_354 - .L_353)
	.align		4
.L_353:
        /*0060*/ 	.word	index@(.nv.constant0._ZN3cub18CUB_300001_SM_10006detail8for_each13static_kernelINS2_12policy_hub_t12policy_500_tElN6thrust24THRUST_300001_SM_1000_NS8cuda_cub6__fill7functorINS7_6detail15normal_iteratorINS7_10device_ptrIfEEEEfEEEEvT0_T1_)
        /*0064*/ 	.short	0x0380
        /*0066*/ 	.short	0x0018


	//----- nvinfo : EIATTR_SW_WAR
	.align		4
.L_354:
        /*0068*/ 	.byte	0x04, 0x36
        /*006a*/ 	.short	(.L_356 - .L_355)
.L_355:
        /*006c*/ 	.word	0x00000008
.L_356:


//--------------------- .nv.info._ZN3cub18CUB_300001_SM_10006detail8for_each13static_kernelINS2_12policy_hub_t12policy_500_tElN6thrust24THRUST_300001_SM_1000_NS8cuda_cub10__tabulate7functorINS7_6detail15normal_iteratorINS7_10device_ptrIfEEEENS7_6system6detail7generic6detail22compute_sequence_valueIfvEElEEEEvT0_T1_ --------------------------
	.section	.nv.info._ZN3cub18CUB_300001_SM_10006detail8for_each13static_kernelINS2_12policy_hub_t12policy_500_tElN6thrust24THRUST_300001_SM_1000_NS8cuda_cub10__tabulate7functorINS7_6detail15normal_iteratorINS7_10device_ptrIfEEEENS7_6system6detail7generic6detail22compute_sequence_valueIfvEElEEEEvT0_T1_,"",@"SHT_CUDA_INFO"
	.sectionflags	@""
	.align	4


	//----- nvinfo : EIATTR_CUDA_API_VERSION
	.align		4
        /*0000*/ 	.byte	0x04, 0x37
        /*0002*/ 	.short	(.L_358 - .L_357)
.L_357:
        /*0004*/ 	.word	0x00000082


	//----- nvinfo : EIATTR_KPARAM_INFO
	.align		4
.L_358:
        /*0008*/ 	.byte	0x04, 0x17
        /*000a*/ 	.short	(.L_360 - .L_359)
.L_359:
        /*000c*/ 	.word	0x00000000
        /*0010*/ 	.short	0x0001
        /*0012*/ 	.short	0x0008
        /*0014*/ 	.byte	0x00, 0xf0, 0x41, 0x00


	//----- nvinfo : EIATTR_KPARAM_INFO
	.align		4
.L_360:
        /*0018*/ 	.byte	0x04, 0x17
        /*001a*/ 	.short	(.L_362 - .L_361)
.L_361:
        /*001c*/ 	.word	0x00000000
        /*0020*/ 	.short	0x0000
        /*0022*/ 	.short	0x0000
        /*0024*/ 	.byte	0x00, 0xf0, 0x21, 0x00


	//----- nvinfo : EIATTR_SPARSE_MMA_MASK
	.align		4
.L_362:
        /*0028*/ 	.byte	0x03, 0x50
        /*002a*/ 	.short	0x0000


	//----- nvinfo : EIATTR_MAXREG_COUNT
	.align		4
        /*002c*/ 	.byte	0x03, 0x1b
        /*002e*/ 	.short	0x00ff


	//----- nvinfo : EIATTR_MERCURY_ISA_VERSION
	.align		4
        /*0030*/ 	.byte	0x03, 0x5f
        /*0032*/ 	.short	0x0101


	//----- nvinfo : EIATTR_VRC_CTA_INIT_COUNT
	.align		4
        /*0034*/ 	.byte	0x02, 0x4a
	.zero		1
	.zero		1


	//----- nvinfo : EIATTR_EXIT_INSTR_OFFSETS
	.align		4
        /*0038*/ 	.byte	0x04, 0x1c
        /*003a*/ 	.short	(.L_364 - .L_363)


	//   ....[0]....
.L_363:
        /*003c*/ 	.word	0x00000190


	//   ....[1]....
        /*0040*/ 	.word	0x000002f0


	//   ....[2]....
        /*0044*/ 	.word	0x00000390


	//----- nvinfo : EIATTR_MAX_THREADS
	.align		4
.L_364:
        /*0048*/ 	.byte	0x04, 0x05
        /*004a*/ 	.short	(.L_366 - .L_365)
.L_365:
        /*004c*/ 	.word	0x00000100
        /*0050*/ 	.word	0x00000001
        /*0054*/ 	.word	0x00000001


	//----- nvinfo : EIATTR_CRS_STACK_SIZE
	.align		4
.L_366:
        /*0058*/ 	.byte	0x04, 0x1e
        /*005a*/ 	.short	(.L_368 - .L_367)
.L_367:
        /*005c*/ 	.word	0x00000000


	//----- nvinfo : EIATTR_CBANK_PARAM_SIZE
	.align		4
.L_368:
        /*0060*/ 	.byte	0x03, 0x19
        /*0062*/ 	.short	0x0018


	//----- nvinfo : EIATTR_PARAM_CBANK
	.align		4
        /*0064*/ 	.byte	0x04, 0x0a
        /*0066*/ 	.short	(.L_370 - .L_369)
	.align		4
.L_369:
        /*0068*/ 	.word	index@(.nv.constant0._ZN3cub18CUB_300001_SM_10006detail8for_each13static_kernelINS2_12policy_hub_t12policy_500_tElN6thrust24THRUST_300001_SM_1000_NS8cuda_cub10__tabulate7functorINS7_6detail15normal_iteratorINS7_10device_ptrIfEEEENS7_6system6detail7generic6detail22compute_sequence_valueIfvEElEEEEvT0_T1_)
        /*006c*/ 	.short	0x0380
        /*006e*/ 	.short	0x0018


	//----- nvinfo : EIATTR_SW_WAR
	.align		4
.L_370:
        /*0070*/ 	.byte	0x04, 0x36
        /*0072*/ 	.short	(.L_372 - .L_371)
.L_371:
        /*0074*/ 	.word	0x00000008
.L_372:


//--------------------- .nv.info._ZN3cub18CUB_300001_SM_10006detail8for_each13static_kernelINS2_12policy_hub_t12policy_500_tElN6thrust24THRUST_300001_SM_1000_NS8cuda_cub6__fill7functorINS7_6detail15normal_iteratorINS7_10device_ptrIfEEEEiEEEEvT0_T1_ --------------------------
	.section	.nv.info._ZN3cub18CUB_300001_SM_10006detail8for_each13static_kernelINS2_12policy_hub_t12policy_500_tElN6thrust24THRUST_300001_SM_1000_NS8cuda_cub6__fill7functorINS7_6detail15normal_iteratorINS7_10device_ptrIfEEEEiEEEEvT0_T1_,"",@"SHT_CUDA_INFO"
	.sectionflags	@""
	.align	4


	//----- nvinfo : EIATTR_CUDA_API_VERSION
	.align		4
        /*0000*/ 	.byte	0x04, 0x37
        /*0002*/ 	.short	(.L_374 - .L_373)
.L_373:
        /*0004*/ 	.word	0x00000082


	//----- nvinfo : EIATTR_KPARAM_INFO
	.align		4
.L_374:
        /*0008*/ 	.byte	0x04, 0x17
        /*000a*/ 	.short	(.L_376 - .L_375)
.L_375:
        /*000c*/ 	.word	0x00000000
        /*0010*/ 	.short	0x0001
        /*0012*/ 	.short	0x0008
        /*0014*/ 	.byte	0x00, 0xf0, 0x41, 0x00


	//----- nvinfo : EIATTR_KPARAM_INFO
	.align		4
.L_376:
        /*0018*/ 	.byte	0x04, 0x17
        /*001a*/ 	.short	(.L_378 - .L_377)
.L_377:
        /*001c*/ 	.word	0x00000000
        /*0020*/ 	.short	0x0000
        /*0022*/ 	.short	0x0000
        /*0024*/ 	.byte	0x00, 0xf0, 0x21, 0x00


	//----- nvinfo : EIATTR_SPARSE_MMA_MASK
	.align		4
.L_378:
        /*0028*/ 	.byte	0x03, 0x50
        /*002a*/ 	.short	0x0000


	//----- nvinfo : EIATTR_MAXREG_COUNT
	.align		4
        /*002c*/ 	.byte	0x03, 0x1b
        /*002e*/ 	.short	0x00ff


	//----- nvinfo : EIATTR_MERCURY_ISA_VERSION
	.align		4
        /*0030*/ 	.byte	0x03, 0x5f
        /*0032*/ 	.short	0x0101


	//----- nvinfo : EIATTR_VRC_CTA_INIT_COUNT
	.align		4
        /*0034*/ 	.byte	0x02, 0x4a
	.zero		1
	.zero		1


	//----- nvinfo : EIATTR_EXIT_INSTR_OFFSETS
	.align		4
        /*0038*/ 	.byte	0x04, 0x1c
        /*003a*/ 	.short	(.L_380 - .L_379)


	//   ....[0]....
.L_379:
        /*003c*/ 	.word	0x00000140


	//   ....[1]....
        /*0040*/ 	.word	0x00000260


	//   ....[2]....
        /*0044*/ 	.word	0x00000280


	//----- nvinfo : EIATTR_MAX_THREADS
	.align		4
.L_380:
        /*0048*/ 	.byte	0x04, 0x05
        /*004a*/ 	.short	(.L_382 - .L_381)
.L_381:
        /*004c*/ 	.word	0x00000100
        /*0050*/ 	.word	0x00000001
        /*0054*/ 	.word	0x00000001


	//----- nvinfo : EIATTR_CBANK_PARAM_SIZE
	.align		4
.L_382:
        /*0058*/ 	.byte	0x03, 0x19
        /*005a*/ 	.short	0x0018


	//----- nvinfo : EIATTR_PARAM_CBANK
	.align		4
        /*005c*/ 	.byte	0x04, 0x0a
        /*005e*/ 	.short	(.L_384 - .L_383)
	.align		4
.L_383:
        /*0060*/ 	.word	index@(.nv.constant0._ZN3cub18CUB_300001_SM_10006detail8for_each13static_kernelINS2_12policy_hub_t12policy_500_tElN6thrust24THRUST_300001_SM_1000_NS8cuda_cub6__fill7functorINS7_6detail15normal_iteratorINS7_10device_ptrIfEEEEiEEEEvT0_T1_)
        /*0064*/ 	.short	0x0380
        /*0066*/ 	.short	0x0018


	//----- nvinfo : EIATTR_SW_WAR
	.align		4
.L_384:
        /*0068*/ 	.byte	0x04, 0x36
        /*006a*/ 	.short	(.L_386 - .L_385)
.L_385:
        /*006c*/ 	.word	0x00000008
.L_386:


//--------------------- .nv.info._ZN3cub18CUB_300001_SM_10006detail8for_each13static_kernelINS2_12policy_hub_t12policy_500_tEmN6thrust24THRUST_300001_SM_1000_NS8cuda_cub20__uninitialized_fill7functorINS7_10device_ptrIfEEfEEEEvT0_T1_ --------------------------
	.section	.nv.info._ZN3cub18CUB_300001_SM_10006detail8for_each13static_kernelINS2_12policy_hub_t12policy_500_tEmN6thrust24THRUST_300001_SM_1000_NS8cuda_cub20__uninitialized_fill7functorINS7_10device_ptrIfEEfEEEEvT0_T1_,"",@"SHT_CUDA_INFO"
	.sectionflags	@""
	.align	4


	//----- nvinfo : EIATTR_CUDA_API_VERSION
	.align		4
        /*0000*/ 	.byte	0x04, 0x37
        /*0002*/ 	.short	(.L_388 - .L_387)
.L_387:
        /*0004*/ 	.word	0x00000082


	//----- nvinfo : EIATTR_KPARAM_INFO
	.align		4
.L_388:
        /*0008*/ 	.byte	0x04, 0x17
        /*000a*/ 	.short	(.L_390 - .L_389)
.L_389:
        /*000c*/ 	.word	0x00000000
        /*0010*/ 	.short	0x0001
        /*0012*/ 	.short	0x0008
        /*0014*/ 	.byte	0x00, 0xf0, 0x41, 0x00


	//----- nvinfo : EIATTR_KPARAM_INFO
	.align		4
.L_390:
        /*0018*/ 	.byte	0x04, 0x17
        /*001a*/ 	.short	(.L_392 - .L_391)
.L_391:
        /*001c*/ 	.word	0x00000000
        /*0020*/ 	.short	0x0000
        /*0022*/ 	.short	0x0000
        /*0024*/ 	.byte	0x00, 0xf0, 0x21, 0x00


	//----- nvinfo : EIATTR_SPARSE_MMA_MASK
	.align		4
.L_392:
        /*0028*/ 	.byte	0x03, 0x50
        /*002a*/ 	.short	0x0000


	//----- nvinfo : EIATTR_MAXREG_COUNT
	.align		4
        /*002c*/ 	.byte	0x03, 0x1b
        /*002e*/ 	.short	0x00ff


	//----- nvinfo : EIATTR_MERCURY_ISA_VERSION
	.align		4
        /*0030*/ 	.byte	0x03, 0x5f
        /*0032*/ 	.short	0x0101


	//----- nvinfo : EIATTR_VRC_CTA_INIT_COUNT
	.align		4
        /*0034*/ 	.byte	0x02, 0x4a
	.zero		1
	.zero		1


	//----- nvinfo : EIATTR_EXIT_INSTR_OFFSETS
	.align		4
        /*0038*/ 	.byte	0x04, 0x1c
        /*003a*/ 	.short	(.L_394 - .L_393)


	//   ....[0]....
.L_393:
        /*003c*/ 	.word	0x00000130


	//   ....[1]....
        /*0040*/ 	.word	0x00000230


	//   ....[2]....
        /*0044*/ 	.word	0x00000260


	//----- nvinfo : EIATTR_MAX_THREADS
	.align		4
.L_394:
        /*0048*/ 	.byte	0x04, 0x05
        /*004a*/ 	.short	(.L_396 - .L_395)
.L_395:
        /*004c*/ 	.word	0x00000100
        /*0050*/ 	.word	0x00000001
        /*0054*/ 	.word	0x00000001


	//----- nvinfo : EIATTR_CBANK_PARAM_SIZE
	.align		4
.L_396:
        /*0058*/ 	.byte	0x03, 0x19
        /*005a*/ 	.short	0x0018


	//----- nvinfo : EIATTR_PARAM_CBANK
	.align		4
        /*005c*/ 	.byte	0x04, 0x0a
        /*005e*/ 	.short	(.L_398 - .L_397)
	.align		4
.L_397:
        /*0060*/ 	.word	index@(.nv.constant0._ZN3cub18CUB_300001_SM_10006detail8for_each13static_kernelINS2_12policy_hub_t12policy_500_tEmN6thrust24THRUST_300001_SM_1000_NS8cuda_cub20__uninitialized_fill7functorINS7_10device_ptrIfEEfEEEEvT0_T1_)
        /*0064*/ 	.short	0x0380
        /*0066*/ 	.short	0x0018


	//----- nvinfo : EIATTR_SW_WAR
	.align		4
.L_398:
        /*0068*/ 	.byte	0x04, 0x36
        /*006a*/ 	.short	(.L_400 - .L_399)
.L_399:
        /*006c*/ 	.word	0x00000008
.L_400:


//--------------------- .nv.info._ZN3cub18CUB_300001_SM_10006detail11EmptyKernelIvEEvv --------------------------
	.section	.nv.info._ZN3cub18CUB_300001_SM_10006detail11EmptyKernelIvEEvv,"",@"SHT_CUDA_INFO"
	.sectionflags	@""
	.align	4


	//----- nvinfo : EIATTR_CUDA_API_VERSION
	.align		4
        /*0000*/ 	.byte	0x04, 0x37
        /*0002*/ 	.short	(.L_402 - .L_401)
.L_401:
        /*0004*/ 	.word	0x00000082


	//----- nvinfo : EIATTR_SPARSE_MMA_MASK
	.align		4
.L_402:
        /*0008*/ 	.byte	0x03, 0x50
        /*000a*/ 	.short	0x0000


	//----- nvinfo : EIATTR_MAXREG_COUNT
	.align		4
        /*000c*/ 	.byte	0x03, 0x1b
        /*000e*/ 	.short	0x00ff


	//----- nvinfo : EIATTR_MERCURY_ISA_VERSION
	.align		4
        /*0010*/ 	.byte	0x03, 0x5f
        /*0012*/ 	.short	0x0101


	//----- nvinfo : EIATTR_VRC_CTA_INIT_COUNT
	.align		4
        /*0014*/ 	.byte	0x02, 0x4a
	.zero		1
	.zero		1


	//----- nvinfo : EIATTR_EXIT_INSTR_OFFSETS
	.align		4
        /*0018*/ 	.byte	0x04, 0x1c
        /*001a*/ 	.short	(.L_404 - .L_403)


	//   ....[0]....
.L_403:
        /*001c*/ 	.word	0x00000010


	//----- nvinfo : EIATTR_SW_WAR
	.align		4
.L_404:
        /*0020*/ 	.byte	0x04, 0x36
        /*0022*/ 	.short	(.L_406 - .L_405)
.L_405:
        /*0024*/ 	.word	0x00000008
.L_406:


//--------------------- .nv.info._Z26scan_conflict_free_swizzleILi256EEvPfPKfiS0_ --------------------------
	.section	.nv.info._Z26scan_conflict_free_swizzleILi256EEvPfPKfiS0_,"",@"SHT_CUDA_INFO"
	.sectionflags	@""
	.align	4


	//----- nvinfo : EIATTR_CUDA_API_VERSION
	.align		4
        /*0000*/ 	.byte	0x04, 0x37
        /*0002*/ 	.short	(.L_408 - .L_407)
.L_407:
        /*0004*/ 	.word	0x00000082


	//----- nvinfo : EIATTR_KPARAM_INFO
	.align		4
.L_408:
        /*0008*/ 	.byte	0x04, 0x17
        /*000a*/ 	.short	(.L_410 - .L_409)
.L_409:
        /*000c*/ 	.word	0x00000000
        /*0010*/ 	.short	0x0003
        /*0012*/ 	.short	0x0018
        /*0014*/ 	.byte	0x00, 0xf5, 0x21, 0x00


	//----- nvinfo : EIATTR_KPARAM_INFO
	.align		4
.L_410:
        /*0018*/ 	.byte	0x04, 0x17
        /*001a*/ 	.short	(.L_412 - .L_411)
.L_411:
        /*001c*/ 	.word	0x00000000
        /*0020*/ 	.short	0x0002
        /*0022*/ 	.short	0x0010
        /*0024*/ 	.byte	0x00, 0xf0, 0x11, 0x00


	//----- nvinfo : EIATTR_KPARAM_INFO
	.align		4
.L_412:
        /*0028*/ 	.byte	0x04, 0x17
        /*002a*/ 	.short	(.L_414 - .L_413)
.L_413:
        /*002c*/ 	.word	0x00000000
        /*0030*/ 	.short	0x0001
        /*0032*/ 	.short	0x0008
        /*0034*/ 	.byte	0x00, 0xf5, 0x21, 0x00


	//----- nvinfo : EIATTR_KPARAM_INFO
	.align		4
.L_414:
        /*0038*/ 	.byte	0x04, 0x17
        /*003a*/ 	.short	(.L_416 - .L_415)
.L_415:
        /*003c*/ 	.word	0x00000000
        /*0040*/ 	.short	0x0000
        /*0042*/ 	.short	0x0000
        /*0044*/ 	.byte	0x00, 0xf5, 0x21, 0x00


	//----- nvinfo : EIATTR_SPARSE_MMA_MASK
	.align		4
.L_416:
        /*0048*/ 	.byte	0x03, 0x50
        /*004a*/ 	.short	0x0000


	//----- nvinfo : EIATTR_MAXREG_COUNT
	.align		4
        /*004c*/ 	.byte	0x03, 0x1b
        /*004e*/ 	.short	0x00ff


	//----- nvinfo : EIATTR_NUM_BARRIERS
	.align		4
        /*0050*/ 	.byte	0x02, 0x4c
        /*0052*/ 	.byte	0x01
	.zero		1


	//----- nvinfo : EIATTR_MERCURY_ISA_VERSION
	.align		4
        /*0054*/ 	.byte	0x03, 0x5f
        /*0056*/ 	.short	0x0101


	//----- nvinfo : EIATTR_VRC_CTA_INIT_COUNT
	.align		4
        /*0058*/ 	.byte	0x02, 0x4a
	.zero		1
	.zero		1


	//----- nvinfo : EIATTR_EXIT_INSTR_OFFSETS
	.align		4
        /*005c*/ 	.byte	0x04, 0x1c
        /*005e*/ 	.short	(.L_418 - .L_417)


	//   ....[0]....
.L_417:
        /*0060*/ 	.word	0x000013f0


	//   ....[1]....
        /*0064*/ 	.word	0x00001440


	//----- nvinfo : EIATTR_CRS_STACK_SIZE
	.align		4
.L_418:
        /*0068*/ 	.byte	0x04, 0x1e
        /*006a*/ 	.short	(.L_420 - .L_419)
.L_419:
        /*006c*/ 	.word	0x00000000


	//----- nvinfo : EIATTR_CBANK_PARAM_SIZE
	.align		4
.L_420:
        /*0070*/ 	.byte	0x03, 0x19
        /*0072*/ 	.short	0x0020


	//----- nvinfo : EIATTR_PARAM_CBANK
	.align		4
        /*0074*/ 	.byte	0x04, 0x0a
        /*0076*/ 	.short	(.L_422 - .L_421)
	.align		4
.L_421:
        /*0078*/ 	.word	index@(.nv.constant0._Z26scan_conflict_free_swizzleILi256EEvPfPKfiS0_)
        /*007c*/ 	.short	0x0380
        /*007e*/ 	.short	0x0020


	//----- nvinfo : EIATTR_SW_WAR
	.align		4
.L_422:
        /*0080*/ 	.byte	0x04, 0x36
        /*0082*/ 	.short	(.L_424 - .L_423)
.L_423:
        /*0084*/ 	.word	0x00000008
.L_424:


//--------------------- .nv.info._Z18scan_conflict_freeILi256EEvPfPKfiS0_ --------------------------
	.section	.nv.info._Z18scan_conflict_freeILi256EEvPfPKfiS0_,"",@"SHT_CUDA_INFO"
	.sectionflags	@""
	.align	4


	//----- nvinfo : EIATTR_CUDA_API_VERSION
	.align		4
        /*0000*/ 	.byte	0x04, 0x37
        /*0002*/ 	.short	(.L_426 - .L_425)
.L_425:
        /*0004*/ 	.word	0x00000082


	//----- nvinfo : EIATTR_KPARAM_INFO
	.align		4
.L_426:
        /*0008*/ 	.byte	0x04, 0x17
        /*000a*/ 	.short	(.L_428 - .L_427)
.L_427:
        /*000c*/ 	.word	0x00000000
        /*0010*/ 	.short	0x0003
        /*0012*/ 	.short	0x0018
        /*0014*/ 	.byte	0x00, 0xf5, 0x21, 0x00


	//----- nvinfo : EIATTR_KPARAM_INFO
	.align		4
.L_428:
        /*0018*/ 	.byte	0x04, 0x17
        /*001a*/ 	.short	(.L_430 - .L_429)
.L_429:
        /*001c*/ 	.word	0x00000000
        /*0020*/ 	.short	0x0002
        /*0022*/ 	.short	0x0010
        /*0024*/ 	.byte	0x00, 0xf0, 0x11, 0x00


	//----- nvinfo : EIATTR_KPARAM_INFO
	.align		4
.L_430:
        /*0028*/ 	.byte	0x04, 0x17
        /*002a*/ 	.short	(.L_432 - .L_431)
.L_431:
        /*002c*/ 	.word	0x00000000
        /*0030*/ 	.short	0x0001
        /*0032*/ 	.short	0x0008
        /*0034*/ 	.byte	0x00, 0xf5, 0x21, 0x00


	//----- nvinfo : EIATTR_KPARAM_INFO
	.align		4
.L_432:
        /*0038*/ 	.byte	0x04, 0x17
        /*003a*/ 	.short	(.L_434 - .L_433)
.L_433:
        /*003c*/ 	.word	0x00000000
        /*0040*/ 	.short	0x0000
        /*0042*/ 	.short	0x0000
        /*0044*/ 	.byte	0x00, 0xf5, 0x21, 0x00


	//----- nvinfo : EIATTR_SPARSE_MMA_MASK
	.align		4
.L_434:
        /*0048*/ 	.byte	0x03, 0x50
        /*004a*/ 	.short	0x0000


	//----- nvinfo : EIATTR_MAXREG_COUNT
	.align		4
        /*004c*/ 	.byte	0x03, 0x1b
        /*004e*/ 	.short	0x00ff


	//----- nvinfo : EIATTR_NUM_BARRIERS
	.align		4
        /*0050*/ 	.byte	0x02, 0x4c
        /*0052*/ 	.byte	0x01
	.zero		1


	//----- nvinfo : EIATTR_MERCURY_ISA_VERSION
	.align		4
        /*0054*/ 	.byte	0x03, 0x5f
        /*0056*/ 	.short	0x0101


	//----- nvinfo : EIATTR_VRC_CTA_INIT_COUNT
	.align		4
        /*0058*/ 	.byte	0x02, 0x4a
	.zero		1
	.zero		1


	//----- nvinfo : EIATTR_EXIT_INSTR_OFFSETS
	.align		4
        /*005c*/ 	.byte	0x04, 0x1c
        /*005e*/ 	.short	(.L_436 - .L_435)


	//   ....[0]....
.L_435:
        /*0060*/ 	.word	0x00000d10


	//   ....[1]....
        /*0064*/ 	.word	0x00000d60


	//----- nvinfo : EIATTR_CRS_STACK_SIZE
	.align		4
.L_436:
        /*0068*/ 	.byte	0x04, 0x1e
        /*006a*/ 	.short	(.L_438 - .L_437)
.L_437:
        /*006c*/ 	.word	0x00000000


	//----- nvinfo : EIATTR_CBANK_PARAM_SIZE
	.align		4
.L_438:
        /*0070*/ 	.byte	0x03, 0x19
        /*0072*/ 	.short	0x0020


	//----- nvinfo : EIATTR_PARAM_CBANK
	.align		4
        /*0074*/ 	.byte	0x04, 0x0a
        /*0076*/ 	.short	(.L_440 - .L_439)
	.align		4
.L_439:
        /*0078*/ 	.word	index@(.nv.constant0._Z18scan_conflict_freeILi256EEvPfPKfiS0_)
        /*007c*/ 	.short	0x0380
        /*007e*/ 	.short	0x0020


	//----- nvinfo : EIATTR_SW_WAR
	.align		4
.L_440:
        /*0080*/ 	.byte	0x04, 0x36
        /*0082*/ 	.short	(.L_442 - .L_441)
.L_441:
        /*0084*/ 	.word	0x00000008
.L_442:


//--------------------- .nv.info._Z19scan_work_efficientILi256EEvPfPKfiS0_ --------------------------
	.section	.nv.info._Z19scan_work_efficientILi256EEvPfPKfiS0_,"",@"SHT_CUDA_INFO"
	.sectionflags	@""
	.align	4


	//----- nvinfo : EIATTR_CUDA_API_VERSION
	.align		4
        /*0000*/ 	.byte	0x04, 0x37
        /*0002*/ 	.short	(.L_444 - .L_443)
.L_443:
        /*0004*/ 	.word	0x00000082


	//----- nvinfo : EIATTR_KPARAM_INFO
	.align		4
.L_444:
        /*0008*/ 	.byte	0x04, 0x17
        /*000a*/ 	.short	(.L_446 - .L_445)
.L_445:
        /*000c*/ 	.word	0x00000000
        /*0010*/ 	.short	0x0003
        /*0012*/ 	.short	0x0018
        /*0014*/ 	.byte	0x00, 0xf5, 0x21, 0x00


	//----- nvinfo : EIATTR_KPARAM_INFO
	.align		4
.L_446:
        /*0018*/ 	.byte	0x04, 0x17
        /*001a*/ 	.short	(.L_448 - .L_447)
.L_447:
        /*001c*/ 	.word	0x00000000
        /*0020*/ 	.short	0x0002
        /*0022*/ 	.short	0x0010
        /*0024*/ 	.byte	0x00, 0xf0, 0x11, 0x00


	//----- nvinfo : EIATTR_KPARAM_INFO
	.align		4
.L_448:
        /*0028*/ 	.byte	0x04, 0x17
        /*002a*/ 	.short	(.L_450 - .L_449)
.L_449:
        /*002c*/ 	.word	0x00000000
        /*0030*/ 	.short	0x0001
        /*0032*/ 	.short	0x0008
        /*0034*/ 	.byte	0x00, 0xf5, 0x21, 0x00


	//----- nvinfo : EIATTR_KPARAM_INFO
	.align		4
.L_450:
        /*0038*/ 	.byte	0x04, 0x17
        /*003a*/ 	.short	(.L_452 - .L_451)
.L_451:
        /*003c*/ 	.word	0x00000000
        /*0040*/ 	.short	0x0000
        /*0042*/ 	.short	0x0000
        /*0044*/ 	.byte	0x00, 0xf5, 0x21, 0x00


	//----- nvinfo : EIATTR_SPARSE_MMA_MASK
	.align		4
.L_452:
        /*0048*/ 	.byte	0x03, 0x50
        /*004a*/ 	.short	0x0000


	//----- nvinfo : EIATTR_MAXREG_COUNT
	.align		4
        /*004c*/ 	.byte	0x03, 0x1b
        /*004e*/ 	.short	0x00ff


	//----- nvinfo : EIATTR_NUM_BARRIERS
	.align		4
        /*0050*/ 	.byte	0x02, 0x4c
        /*0052*/ 	.byte	0x01
	.zero		1


	//----- nvinfo : EIATTR_MERCURY_ISA_VERSION
	.align		4
        /*0054*/ 	.byte	0x03, 0x5f
        /*0056*/ 	.short	0x0101


	//----- nvinfo : EIATTR_VRC_CTA_INIT_COUNT
	.align		4
        /*0058*/ 	.byte	0x02, 0x4a
	.zero		1
	.zero		1


	//----- nvinfo : EIATTR_EXIT_INSTR_OFFSETS
	.align		4
        /*005c*/ 	.byte	0x04, 0x1c
        /*005e*/ 	.short	(.L_454 - .L_453)


	//   ....[0]....
.L_453:
        /*0060*/ 	.word	0x00000a70


	//   ....[1]....
        /*0064*/ 	.word	0x00000ac0


	//----- nvinfo : EIATTR_CRS_STACK_SIZE
	.align		4
.L_454:
        /*0068*/ 	.byte	0x04, 0x1e
        /*006a*/ 	.short	(.L_456 - .L_455)
.L_455:
        /*006c*/ 	.word	0x00000000


	//----- nvinfo : EIATTR_CBANK_PARAM_SIZE
	.align		4
.L_456:
        /*0070*/ 	.byte	0x03, 0x19
        /*0072*/ 	.short	0x0020


	//----- nvinfo : EIATTR_PARAM_CBANK
	.align		4
        /*0074*/ 	.byte	0x04, 0x0a
        /*0076*/ 	.short	(.L_458 - .L_457)
	.align		4
.L_457:
        /*0078*/ 	.word	index@(.nv.constant0._Z19scan_work_efficientILi256EEvPfPKfiS0_)
        /*007c*/ 	.short	0x0380
        /*007e*/ 	.short	0x0020


	//----- nvinfo : EIATTR_SW_WAR
	.align		4
.L_458:
        /*0080*/ 	.byte	0x04, 0x36
        /*0082*/ 	.short	(.L_460 - .L_459)
.L_459:
        /*0084*/ 	.word	0x00000008
.L_460:


//--------------------- .nv.info._Z19scan_more_efficientILi256EEvPfPKfiS0_ --------------------------
	.section	.nv.info._Z19scan_more_efficientILi256EEvPfPKfiS0_,"",@"SHT_CUDA_INFO"
	.sectionflags	@""
	.align	4


	//----- nvinfo : EIATTR_CUDA_API_VERSION
	.align		4
        /*0000*/ 	.byte	0x04, 0x37
        /*0002*/ 	.short	(.L_462 - .L_461)
.L_461:
        /*0004*/ 	.word	0x00000082


	//----- nvinfo : EIATTR_KPARAM_INFO
	.align		4
.L_462:
        /*0008*/ 	.byte	0x04, 0x17
        /*000a*/ 	.short	(.L_464 - .L_463)
.L_463:
        /*000c*/ 	.word	0x00000000
        /*0010*/ 	.short	0x0003
        /*0012*/ 	.short	0x0018
        /*0014*/ 	.byte	0x00, 0xf5, 0x21, 0x00


	//----- nvinfo : EIATTR_KPARAM_INFO
	.align		4
.L_464:
        /*0018*/ 	.byte	0x04, 0x17
        /*001a*/ 	.short	(.L_466 - .L_465)
.L_465:
        /*001c*/ 	.word	0x00000000
        /*0020*/ 	.short	0x0002
        /*0022*/ 	.short	0x0010
        /*0024*/ 	.byte	0x00, 0xf0, 0x11, 0x00


	//----- nvinfo : EIATTR_KPARAM_INFO
	.align		4
.L_466:
        /*0028*/ 	.byte	0x04, 0x17
        /*002a*/ 	.short	(.L_468 - .L_467)
.L_467:
        /*002c*/ 	.word	0x00000000
        /*0030*/ 	.short	0x0001
        /*0032*/ 	.short	0x0008
        /*0034*/ 	.byte	0x00, 0xf5, 0x21, 0x00


	//----- nvinfo : EIATTR_KPARAM_INFO
	.align		4
.L_468:
        /*0038*/ 	.byte	0x04, 0x17
        /*003a*/ 	.short	(.L_470 - .L_469)
.L_469:
        /*003c*/ 	.word	0x00000000
        /*0040*/ 	.short	0x0000
        /*0042*/ 	.short	0x0000
        /*0044*/ 	.byte	0x00, 0xf5, 0x21, 0x00


	//----- nvinfo : EIATTR_SPARSE_MMA_MASK
	.align		4
.L_470:
        /*0048*/ 	.byte	0x03, 0x50
        /*004a*/ 	.short	0x0000


	//----- nvinfo : EIATTR_MAXREG_COUNT
	.align		4
        /*004c*/ 	.byte	0x03, 0x1b
        /*004e*/ 	.short	0x00ff


	//----- nvinfo : EIATTR_NUM_BARRIERS
	.align		4
        /*0050*/ 	.byte	0x02, 0x4c
        /*0052*/ 	.byte	0x01
	.zero		1


	//----- nvinfo : EIATTR_MERCURY_ISA_VERSION
	.align		4
        /*0054*/ 	.byte	0x03, 0x5f
        /*0056*/ 	.short	0x0101


	//----- nvinfo : EIATTR_VRC_CTA_INIT_COUNT
	.align		4
        /*0058*/ 	.byte	0x02, 0x4a
	.zero		1
	.zero		1


	//----- nvinfo : EIATTR_EXIT_INSTR_OFFSETS
	.align		4
        /*005c*/ 	.byte	0x04, 0x1c
        /*005e*/ 	.short	(.L_472 - .L_471)


	//   ....[0]....
.L_471:
        /*0060*/ 	.word	0x00000840


	//   ....[1]....
        /*0064*/ 	.word	0x00000890


	//----- nvinfo : EIATTR_CBANK_PARAM_SIZE
	.align		4
.L_472:
        /*0068*/ 	.byte	0x03, 0x19
        /*006a*/ 	.short	0x0020


	//----- nvinfo : EIATTR_PARAM_CBANK
	.align		4
        /*006c*/ 	.byte	0x04, 0x0a
        /*006e*/ 	.short	(.L_474 - .L_473)
	.align		4
.L_473:
        /*0070*/ 	.word	index@(.nv.constant0._Z19scan_more_efficientILi256EEvPfPKfiS0_)
        /*0074*/ 	.short	0x0380
        /*0076*/ 	.short	0x0020


	//----- nvinfo : EIATTR_SW_WAR
	.align		4
.L_474:
        /*0078*/ 	.byte	0x04, 0x36
        /*007a*/ 	.short	(.L_476 - .L_475)
.L_475:
        /*007c*/ 	.word	0x00000008
.L_476:


//--------------------- .nv.info._Z10scan_naiveILi256EEvPfS0_iS0_ --------------------------
	.section	.nv.info._Z10scan_naiveILi256EEvPfS0_iS0_,"",@"SHT_CUDA_INFO"
	.sectionflags	@""
	.align	4


	//----- nvinfo : EIATTR_CUDA_API_VERSION
	.align		4
        /*0000*/ 	.byte	0x04, 0x37
        /*0002*/ 	.short	(.L_478 - .L_477)
.L_477:
        /*0004*/ 	.word	0x00000082


	//----- nvinfo : EIATTR_KPARAM_INFO
	.align		4
.L_478:
        /*0008*/ 	.byte	0x04, 0x17
        /*000a*/ 	.short	(.L_480 - .L_479)
.L_479:
        /*000c*/ 	.word	0x00000000
        /*0010*/ 	.short	0x0003
        /*0012*/ 	.short	0x0018
        /*0014*/ 	.byte	0x00, 0xf5, 0x21, 0x00


	//----- nvinfo : EIATTR_KPARAM_INFO
	.align		4
.L_480:
        /*0018*/ 	.byte	0x04, 0x17
        /*001a*/ 	.short	(.L_482 - .L_481)
.L_481:
        /*001c*/ 	.word	0x00000000
        /*0020*/ 	.short	0x0002
        /*0022*/ 	.short	0x0010
        /*0024*/ 	.byte	0x00, 0xf0, 0x11, 0x00


	//----- nvinfo : EIATTR_KPARAM_INFO
	.align		4
.L_482:
        /*0028*/ 	.byte	0x04, 0x17
        /*002a*/ 	.short	(.L_484 - .L_483)
.L_483:
        /*002c*/ 	.word	0x00000000
        /*0030*/ 	.short	0x0001
        /*0032*/ 	.short	0x0008
        /*0034*/ 	.byte	0x00, 0xf5, 0x21, 0x00


	//----- nvinfo : EIATTR_KPARAM_INFO
	.align		4
.L_484:
        /*0038*/ 	.byte	0x04, 0x17
        /*003a*/ 	.short	(.L_486 - .L_485)
.L_485:
        /*003c*/ 	.word	0x00000000
        /*0040*/ 	.short	0x0000
        /*0042*/ 	.short	0x0000
        /*0044*/ 	.byte	0x00, 0xf5, 0x21, 0x00


	//----- nvinfo : EIATTR_SPARSE_MMA_MASK
	.align		4
.L_486:
        /*0048*/ 	.byte	0x03, 0x50
        /*004a*/ 	.short	0x0000


	//----- nvinfo : EIATTR_MAXREG_COUNT
	.align		4
        /*004c*/ 	.byte	0x03, 0x1b
        /*004e*/ 	.short	0x00ff


	//----- nvinfo : EIATTR_NUM_BARRIERS
	.align		4
        /*0050*/ 	.byte	0x02, 0x4c
        /*0052*/ 	.byte	0x01
	.zero		1


	//----- nvinfo : EIATTR_MERCURY_ISA_VERSION
	.align		4
        /*0054*/ 	.byte	0x03, 0x5f
        /*0056*/ 	.short	0x0101


	//----- nvinfo : EIATTR_VRC_CTA_INIT_COUNT
	.align		4
        /*0058*/ 	.byte	0x02, 0x4a
	.zero		1
	.zero		1


	//----- nvinfo : EIATTR_EXIT_INSTR_OFFSETS
	.align		4
        /*005c*/ 	.byte	0x04, 0x1c
        /*005e*/ 	.short	(.L_488 - .L_487)


	//   ....[0]....
.L_487:
        /*0060*/ 	.word	0x000004f0


	//   ....[1]....
        /*0064*/ 	.word	0x00000540


	//----- nvinfo : EIATTR_CBANK_PARAM_SIZE
	.align		4
.L_488:
        /*0068*/ 	.byte	0x03, 0x19
        /*006a*/ 	.short	0x0020


	//----- nvinfo : EIATTR_PARAM_CBANK
	.align		4
        /*006c*/ 	.byte	0x04, 0x0a
        /*006e*/ 	.short	(.L_490 - .L_489)
	.align		4
.L_489:
        /*0070*/ 	.word	index@(.nv.constant0._Z10scan_naiveILi256EEvPfS0_iS0_)
        /*0074*/ 	.short	0x0380
        /*0076*/ 	.short	0x0020


	//----- nvinfo : EIATTR_SW_WAR
	.align		4
.L_490:
        /*0078*/ 	.byte	0x04, 0x36
        /*007a*/ 	.short	(.L_492 - .L_491)
.L_491:
        /*007c*/ 	.word	0x00000008
.L_492:


//--------------------- .nv.info._Z26scan_conflict_free_swizzleILi32EEvPfPKfiS0_ --------------------------
	.section	.nv.info._Z26scan_conflict_free_swizzleILi32EEvPfPKfiS0_,"",@"SHT_CUDA_INFO"
	.sectionflags	@""
	.align	4


	//----- nvinfo : EIATTR_CUDA_API_VERSION
	.align		4
        /*0000*/ 	.byte	0x04, 0x37
        /*0002*/ 	.short	(.L_494 - .L_493)
.L_493:
        /*0004*/ 	.word	0x00000082


	//----- nvinfo : EIATTR_KPARAM_INFO
	.align		4
.L_494:
        /*0008*/ 	.byte	0x04, 0x17
        /*000a*/ 	.short	(.L_496 - .L_495)
.L_495:
        /*000c*/ 	.word	0x00000000
        /*0010*/ 	.short	0x0003
        /*0012*/ 	.short	0x0018
        /*0014*/ 	.byte	0x00, 0xf5, 0x21, 0x00


	//----- nvinfo : EIATTR_KPARAM_INFO
	.align		4
.L_496:
        /*0018*/ 	.byte	0x04, 0x17
        /*001a*/ 	.short	(.L_498 - .L_497)
.L_497:
        /*001c*/ 	.word	0x00000000
        /*0020*/ 	.short	0x0002
        /*0022*/ 	.short	0x0010
        /*0024*/ 	.byte	0x00, 0xf0, 0x11, 0x00


	//----- nvinfo : EIATTR_KPARAM_INFO
	.align		4
.L_498:
        /*0028*/ 	.byte	0x04, 0x17
        /*002a*/ 	.short	(.L_500 - .L_499)
.L_499:
        /*002c*/ 	.word	0x00000000
        /*0030*/ 	.short	0x0001
        /*0032*/ 	.short	0x0008
        /*0034*/ 	.byte	0x00, 0xf5, 0x21, 0x00


	//----- nvinfo : EIATTR_KPARAM_INFO
	.align		4
.L_500:
        /*0038*/ 	.byte	0x04, 0x17
        /*003a*/ 	.short	(.L_502 - .L_501)
.L_501:
        /*003c*/ 	.word	0x00000000
        /*0040*/ 	.short	0x0000
        /*0042*/ 	.short	0x0000
        /*0044*/ 	.byte	0x00, 0xf5, 0x21, 0x00


	//----- nvinfo : EIATTR_SPARSE_MMA_MASK
	.align		4
.L_502:
        /*0048*/ 	.byte	0x03, 0x50
        /*004a*/ 	.short	0x0000


	//----- nvinfo : EIATTR_MAXREG_COUNT
	.align		4
        /*004c*/ 	.byte	0x03, 0x1b
        /*004e*/ 	.short	0x00ff


	//----- nvinfo : EIATTR_NUM_BARRIERS
	.align		4
        /*0050*/ 	.byte	0x02, 0x4c
        /*0052*/ 	.byte	0x01
	.zero		1


	//----- nvinfo : EIATTR_MERCURY_ISA_VERSION
	.align		4
        /*0054*/ 	.byte	0x03, 0x5f
        /*0056*/ 	.short	0x0101


	//----- nvinfo : EIATTR_VRC_CTA_INIT_COUNT
	.align		4
        /*0058*/ 	.byte	0x02, 0x4a
	.zero		1
	.zero		1


	//----- nvinfo : EIATTR_EXIT_INSTR_OFFSETS
	.align		4
        /*005c*/ 	.byte	0x04, 0x1c
        /*005e*/ 	.short	(.L_504 - .L_503)


	//   ....[0]....
.L_503:
        /*0060*/ 	.word	0x00000cd0


	//   ....[1]....
        /*0064*/ 	.word	0x00000d20


	//----- nvinfo : EIATTR_CRS_STACK_SIZE
	.align		4
.L_504:
        /*0068*/ 	.byte	0x04, 0x1e
        /*006a*/ 	.short	(.L_506 - .L_505)
.L_505:
        /*006c*/ 	.word	0x00000000


	//----- nvinfo : EIATTR_CBANK_PARAM_SIZE
	.align		4
.L_506:
        /*0070*/ 	.byte	0x03, 0x19
        /*0072*/ 	.short	0x0020


	//----- nvinfo : EIATTR_PARAM_CBANK
	.align		4
        /*0074*/ 	.byte	0x04, 0x0a
        /*0076*/ 	.short	(.L_508 - .L_507)
	.align		4
.L_507:
        /*0078*/ 	.word	index@(.nv.constant0._Z26scan_conflict_free_swizzleILi32EEvPfPKfiS0_)
        /*007c*/ 	.short	0x0380
        /*007e*/ 	.short	0x0020


	//----- nvinfo : EIATTR_SW_WAR
	.align		4
.L_508:
        /*0080*/ 	.byte	0x04, 0x36
        /*0082*/ 	.short	(.L_510 - .L_509)
.L_509:
        /*0084*/ 	.word	0x00000008
.L_510:


//--------------------- .nv.info._Z18scan_conflict_freeILi32EEvPfPKfiS0_ --------------------------
	.section	.nv.info._Z18scan_conflict_freeILi32EEvPfPKfiS0_,"",@"SHT_CUDA_INFO"
	.sectionflags	@""
	.align	4


	//----- nvinfo : EIATTR_CUDA_API_VERSION
	.align		4
        /*0000*/ 	.byte	0x04, 0x37
        /*0002*/ 	.short	(.L_512 - .L_511)
.L_511:
        /*0004*/ 	.word	0x00000082


	//----- nvinfo : EIATTR_KPARAM_INFO
	.align		4
.L_512:
        /*0008*/ 	.byte	0x04, 0x17
        /*000a*/ 	.short	(.L_514 - .L_513)
.L_513:
        /*000c*/ 	.word	0x00000000
        /*0010*/ 	.short	0x0003
        /*0012*/ 	.short	0x0018
        /*0014*/ 	.byte	0x00, 0xf5, 0x21, 0x00


	//----- nvinfo : EIATTR_KPARAM_INFO
	.align		4
.L_514:
        /*0018*/ 	.byte	0x04, 0x17
        /*001a*/ 	.short	(.L_516 - .L_515)
.L_515:
        /*001c*/ 	.word	0x00000000
        /*0020*/ 	.short	0x0002
        /*0022*/ 	.short	0x0010
        /*0024*/ 	.byte	0x00, 0xf0, 0x11, 0x00


	//----- nvinfo : EIATTR_KPARAM_INFO
	.align		4
.L_516:
        /*0028*/ 	.byte	0x04, 0x17
        /*002a*/ 	.short	(.L_518 - .L_517)
.L_517:
        /*002c*/ 	.word	0x00000000
        /*0030*/ 	.short	0x0001
        /*0032*/ 	.short	0x0008
        /*0034*/ 	.byte	0x00, 0xf5, 0x21, 0x00


	//----- nvinfo : EIATTR_KPARAM_INFO
	.align		4
.L_518:
        /*0038*/ 	.byte	0x04, 0x17
        /*003a*/ 	.short	(.L_520 - .L_519)
.L_519:
        /*003c*/ 	.word	0x00000000
        /*0040*/ 	.short	0x0000
        /*0042*/ 	.short	0x0000
        /*0044*/ 	.byte	0x00, 0xf5, 0x21, 0x00


	//----- nvinfo : EIATTR_SPARSE_MMA_MASK
	.align		4
.L_520:
        /*0048*/ 	.byte	0x03, 0x50
        /*004a*/ 	.short	0x0000


	//----- nvinfo : EIATTR_MAXREG_COUNT
	.align		4
        /*004c*/ 	.byte	0x03, 0x1b
        /*004e*/ 	.short	0x00ff


	//----- nvinfo : EIATTR_NUM_BARRIERS
	.align		4
        /*0050*/ 	.byte	0x02, 0x4c
        /*0052*/ 	.byte	0x01
	.zero		1


	//----- nvinfo : EIATTR_MERCURY_ISA_VERSION
	.align		4
        /*0054*/ 	.byte	0x03, 0x5f
        /*0056*/ 	.short	0x0101


	//----- nvinfo : EIATTR_VRC_CTA_INIT_COUNT
	.align		4
        /*0058*/ 	.byte	0x02, 0x4a
	.zero		1
	.zero		1


	//----- nvinfo : EIATTR_EXIT_INSTR_OFFSETS
	.align		4
        /*005c*/ 	.byte	0x04, 0x1c
        /*005e*/ 	.short	(.L_522 - .L_521)


	//   ....[0]....
.L_521:
        /*0060*/ 	.word	0x00000950


	//   ....[1]....
        /*0064*/ 	.word	0x000009a0


	//----- nvinfo : EIATTR_CRS_STACK_SIZE
	.align		4
.L_522:
        /*0068*/ 	.byte	0x04, 0x1e
        /*006a*/ 	.short	(.L_524 - .L_523)
.L_523:
        /*006c*/ 	.word	0x00000000


	//----- nvinfo : EIATTR_CBANK_PARAM_SIZE
	.align		4
.L_524:
        /*0070*/ 	.byte	0x03, 0x19
        /*0072*/ 	.short	0x0020


	//----- nvinfo : EIATTR_PARAM_CBANK
	.align		4
        /*0074*/ 	.byte	0x04, 0x0a
        /*0076*/ 	.short	(.L_526 - .L_525)
	.align		4
.L_525:
        /*0078*/ 	.word	index@(.nv.constant0._Z18scan_conflict_freeILi32EEvPfPKfiS0_)
        /*007c*/ 	.short	0x0380
        /*007e*/ 	.short	0x0020


	//----- nvinfo : EIATTR_SW_WAR
	.align		4
.L_526:
        /*0080*/ 	.byte	0x04, 0x36
        /*0082*/ 	.short	(.L_528 - .L_527)
.L_527:
        /*0084*/ 	.word	0x00000008
.L_528:


//--------------------- .nv.info._Z19scan_work_efficientILi32EEvPfPKfiS0_ --------------------------
	.section	.nv.info._Z19scan_work_efficientILi32EEvPfPKfiS0_,"",@"SHT_CUDA_INFO"
	.sectionflags	@""
	.align	4


	//----- nvinfo : EIATTR_CUDA_API_VERSION
	.align		4
        /*0000*/ 	.byte	0x04, 0x37
        /*0002*/ 	.short	(.L_530 - .L_529)
.L_529:
        /*0004*/ 	.word	0x00000082


	//----- nvinfo : EIATTR_KPARAM_INFO
	.align		4
.L_530:
        /*0008*/ 	.byte	0x04, 0x17
        /*000a*/ 	.short	(.L_532 - .L_531)
.L_531:
        /*000c*/ 	.word	0x00000000
        /*0010*/ 	.short	0x0003
        /*0012*/ 	.short	0x0018
        /*0014*/ 	.byte	0x00, 0xf5, 0x21, 0x00


	//----- nvinfo : EIATTR_KPARAM_INFO
	.align		4
.L_532:
        /*0018*/ 	.byte	0x04, 0x17
        /*001a*/ 	.short	(.L_534 - .L_533)
.L_533:
        /*001c*/ 	.word	0x00000000
        /*0020*/ 	.short	0x0002
        /*0022*/ 	.short	0x0010
        /*0024*/ 	.byte	0x00, 0xf0, 0x11, 0x00


	//----- nvinfo : EIATTR_KPARAM_INFO
	.align		4
.L_534:
        /*0028*/ 	.byte	0x04, 0x17
        /*002a*/ 	.short	(.L_536 - .L_535)
.L_535:
        /*002c*/ 	.word	0x00000000
        /*0030*/ 	.short	0x0001
        /*0032*/ 	.short	0x0008
        /*0034*/ 	.byte	0x00, 0xf5, 0x21, 0x00


	//----- nvinfo : EIATTR_KPARAM_INFO
	.align		4
.L_536:
        /*0038*/ 	.byte	0x04, 0x17
        /*003a*/ 	.short	(.L_538 - .L_537)
.L_537:
        /*003c*/ 	.word	0x00000000
        /*0040*/ 	.short	0x0000
        /*0042*/ 	.short	0x0000
        /*0044*/ 	.byte	0x00, 0xf5, 0x21, 0x00


	//----- nvinfo : EIATTR_SPARSE_MMA_MASK
	.align		4
.L_538:
        /*0048*/ 	.byte	0x03, 0x50
        /*004a*/ 	.short	0x0000


	//----- nvinfo : EIATTR_MAXREG_COUNT
	.align		4
        /*004c*/ 	.byte	0x03, 0x1b
        /*004e*/ 	.short	0x00ff


	//----- nvinfo : EIATTR_NUM_BARRIERS
	.align		4
        /*0050*/ 	.byte	0x02, 0x4c
        /*0052*/ 	.byte	0x01
	.zero		1


	//----- nvinfo : EIATTR_MERCURY_ISA_VERSION
	.align		4
        /*0054*/ 	.byte	0x03, 0x5f
        /*0056*/ 	.short	0x0101


	//----- nvinfo : EIATTR_VRC_CTA_INIT_COUNT
	.align		4
        /*0058*/ 	.byte	0x02, 0x4a
	.zero		1
	.zero		1


	//----- nvinfo : EIATTR_EXIT_INSTR_OFFSETS
	.align		4
        /*005c*/ 	.byte	0x04, 0x1c
        /*005e*/ 	.short	(.L_540 - .L_539)


	//   ....[0]....
.L_539:
        /*0060*/ 	.word	0x000007a0


	//   ....[1]....
        /*0064*/ 	.word	0x000007f0


	//----- nvinfo : EIATTR_CRS_STACK_SIZE
	.align		4
.L_540:
        /*0068*/ 	.byte	0x04, 0x1e
        /*006a*/ 	.short	(.L_542 - .L_541)
.L_541:
        /*006c*/ 	.word	0x00000000


	//----- nvinfo : EIATTR_CBANK_PARAM_SIZE
	.align		4
.L_542:
        /*0070*/ 	.byte	0x03, 0x19
        /*0072*/ 	.short	0x0020


	//----- nvinfo : EIATTR_PARAM_CBANK
	.align		4
        /*0074*/ 	.byte	0x04, 0x0a
        /*0076*/ 	.short	(.L_544 - .L_543)
	.align		4
.L_543:
        /*0078*/ 	.word	index@(.nv.constant0._Z19scan_work_efficientILi32EEvPfPKfiS0_)
        /*007c*/ 	.short	0x0380
        /*007e*/ 	.short	0x0020


	//----- nvinfo : EIATTR_SW_WAR
	.align		4
.L_544:
        /*0080*/ 	.byte	0x04, 0x36
        /*0082*/ 	.short	(.L_546 - .L_545)
.L_545:
        /*0084*/ 	.word	0x00000008
.L_546:


//--------------------- .nv.info._Z19scan_more_efficientILi32EEvPfPKfiS0_ --------------------------
	.section	.nv.info._Z19scan_more_efficientILi32EEvPfPKfiS0_,"",@"SHT_CUDA_INFO"
	.sectionflags	@""
	.align	4


	//----- nvinfo : EIATTR_CUDA_API_VERSION
	.align		4
        /*0000*/ 	.byte	0x04, 0x37
        /*0002*/ 	.short	(.L_548 - .L_547)
.L_547:
        /*0004*/ 	.word	0x00000082


	//----- nvinfo : EIATTR_KPARAM_INFO
	.align		4
.L_548:
        /*0008*/ 	.byte	0x04, 0x17
        /*000a*/ 	.short	(.L_550 - .L_549)
.L_549:
        /*000c*/ 	.word	0x00000000
        /*0010*/ 	.short	0x0003
        /*0012*/ 	.short	0x0018
        /*0014*/ 	.byte	0x00, 0xf5, 0x21, 0x00


	//----- nvinfo : EIATTR_KPARAM_INFO
	.align		4
.L_550:
        /*0018*/ 	.byte	0x04, 0x17
        /*001a*/ 	.short	(.L_552 - .L_551)
.L_551:
        /*001c*/ 	.word	0x00000000
        /*0020*/ 	.short	0x0002
        /*0022*/ 	.short	0x0010
        /*0024*/ 	.byte	0x00, 0xf0, 0x11, 0x00


	//----- nvinfo : EIATTR_KPARAM_INFO
	.align		4
.L_552:
        /*0028*/ 	.byte	0x04, 0x17
        /*002a*/ 	.short	(.L_554 - .L_553)
.L_553:
        /*002c*/ 	.word	0x00000000
        /*0030*/ 	.short	0x0001
        /*0032*/ 	.short	0x0008
        /*0034*/ 	.byte	0x00, 0xf5, 0x21, 0x00


	//----- nvinfo : EIATTR_KPARAM_INFO
	.align		4
.L_554:
        /*0038*/ 	.byte	0x04, 0x17
        /*003a*/ 	.short	(.L_556 - .L_555)
.L_555:
        /*003c*/ 	.word	0x00000000
        /*0040*/ 	.short	0x0000
        /*0042*/ 	.short	0x0000
        /*0044*/ 	.byte	0x00, 0xf5, 0x21, 0x00


	//----- nvinfo : EIATTR_SPARSE_MMA_MASK
	.align		4
.L_556:
        /*0048*/ 	.byte	0x03, 0x50
        /*004a*/ 	.short	0x0000


	//----- nvinfo : EIATTR_MAXREG_COUNT
	.align		4
        /*004c*/ 	.byte	0x03, 0x1b
        /*004e*/ 	.short	0x00ff


	//----- nvinfo : EIATTR_NUM_BARRIERS
	.align		4
        /*0050*/ 	.byte	0x02, 0x4c
        /*0052*/ 	.byte	0x01
	.zero		1


	//----- nvinfo : EIATTR_MERCURY_ISA_VERSION
	.align		4
        /*0054*/ 	.byte	0x03, 0x5f
        /*0056*/ 	.short	0x0101


	//----- nvinfo : EIATTR_VRC_CTA_INIT_COUNT
	.align		4
        /*0058*/ 	.byte	0x02, 0x4a
	.zero		1
	.zero		1


	//----- nvinfo : EIATTR_EXIT_INSTR_OFFSETS
	.align		4
        /*005c*/ 	.byte	0x04, 0x1c
        /*005e*/ 	.short	(.L_558 - .L_557)


	//   ....[0]....
.L_557:
        /*0060*/ 	.word	0x000005d0


	//   ....[1]....
        /*0064*/ 	.word	0x00000620


	//----- nvinfo : EIATTR_CBANK_PARAM_SIZE
	.align		4
.L_558:
        /*0068*/ 	.byte	0x03, 0x19
        /*006a*/ 	.short	0x0020


	//----- nvinfo : EIATTR_PARAM_CBANK
	.align		4
        /*006c*/ 	.byte	0x04, 0x0a
        /*006e*/ 	.short	(.L_560 - .L_559)
	.align		4
.L_559:
        /*0070*/ 	.word	index@(.nv.constant0._Z19scan_more_efficientILi32EEvPfPKfiS0_)
        /*0074*/ 	.short	0x0380
        /*0076*/ 	.short	0x0020


	//----- nvinfo : EIATTR_SW_WAR
	.align		4
.L_560:
        /*0078*/ 	.byte	0x04, 0x36
        /*007a*/ 	.short	(.L_562 - .L_561)
.L_561:
        /*007c*/ 	.word	0x00000008
.L_562:


//--------------------- .nv.info._Z10scan_naiveILi32EEvPfS0_iS0_ --------------------------
	.section	.nv.info._Z10scan_naiveILi32EEvPfS0_iS0_,"",@"SHT_CUDA_INFO"
	.sectionflags	@""
	.align	4


	//----- nvinfo : EIATTR_CUDA_API_VERSION
	.align		4
        /*0000*/ 	.byte	0x04, 0x37
        /*0002*/ 	.short	(.L_564 - .L_563)
.L_563:
        /*0004*/ 	.word	0x00000082


	//----- nvinfo : EIATTR_KPARAM_INFO
	.align		4
.L_564:
        /*0008*/ 	.byte	0x04, 0x17
        /*000a*/ 	.short	(.L_566 - .L_565)
.L_565:
        /*000c*/ 	.word	0x00000000
        /*0010*/ 	.short	0x0003
        /*0012*/ 	.short	0x0018
        /*0014*/ 	.byte	0x00, 0xf5, 0x21, 0x00


	//----- nvinfo : EIATTR_KPARAM_INFO
	.align		4
.L_566:
        /*0018*/ 	.byte	0x04, 0x17
        /*001a*/ 	.short	(.L_568 - .L_567)
.L_567:
        /*001c*/ 	.word	0x00000000
        /*0020*/ 	.short	0x0002
        /*0022*/ 	.short	0x0010
        /*0024*/ 	.byte	0x00, 0xf0, 0x11, 0x00


	//----- nvinfo : EIATTR_KPARAM_INFO
	.align		4
.L_568:
        /*0028*/ 	.byte	0x04, 0x17
        /*002a*/ 	.short	(.L_570 - .L_569)
.L_569:
        /*002c*/ 	.word	0x00000000
        /*0030*/ 	.short	0x0001
        /*0032*/ 	.short	0x0008
        /*0034*/ 	.byte	0x00, 0xf5, 0x21, 0x00


	//----- nvinfo : EIATTR_KPARAM_INFO
	.align		4
.L_570:
        /*0038*/ 	.byte	0x04, 0x17
        /*003a*/ 	.short	(.L_572 - .L_571)
.L_571:
        /*003c*/ 	.word	0x00000000
        /*0040*/ 	.short	0x0000
        /*0042*/ 	.short	0x0000
        /*0044*/ 	.byte	0x00, 0xf5, 0x21, 0x00


	//----- nvinfo : EIATTR_SPARSE_MMA_MASK
	.align		4
.L_572:
        /*0048*/ 	.byte	0x03, 0x50
        /*004a*/ 	.short	0x0000


	//----- nvinfo : EIATTR_MAXREG_COUNT
	.align		4
        /*004c*/ 	.byte	0x03, 0x1b
        /*004e*/ 	.short	0x00ff


	//----- nvinfo : EIATTR_NUM_BARRIERS
	.align		4
        /*0050*/ 	.byte	0x02, 0x4c
        /*0052*/ 	.byte	0x01
	.zero		1


	//----- nvinfo : EIATTR_MERCURY_ISA_VERSION
	.align		4
        /*0054*/ 	.byte	0x03, 0x5f
        /*0056*/ 	.short	0x0101


	//----- nvinfo : EIATTR_VRC_CTA_INIT_COUNT
	.align		4
        /*0058*/ 	.byte	0x02, 0x4a
	.zero		1
	.zero		1


	//----- nvinfo : EIATTR_EXIT_INSTR_OFFSETS
	.align		4
        /*005c*/ 	.byte	0x04, 0x1c
        /*005e*/ 	.short	(.L_574 - .L_573)


	//   ....[0]....
.L_573:
        /*0060*/ 	.word	0x000003a0


	//   ....[1]....
        /*0064*/ 	.word	0x000003f0


	//----- nvinfo : EIATTR_CBANK_PARAM_SIZE
	.align		4
.L_574:
        /*0068*/ 	.byte	0x03, 0x19
        /*006a*/ 	.short	0x0020


	//----- nvinfo : EIATTR_PARAM_CBANK
	.align		4
        /*006c*/ 	.byte	0x04, 0x0a
        /*006e*/ 	.short	(.L_576 - .L_575)
	.align		4
.L_575:
        /*0070*/ 	.word	index@(.nv.constant0._Z10scan_naiveILi32EEvPfS0_iS0_)
        /*0074*/ 	.short	0x0380
        /*0076*/ 	.short	0x0020


	//----- nvinfo : EIATTR_SW_WAR
	.align		4
.L_576:
        /*0078*/ 	.byte	0x04, 0x36
        /*007a*/ 	.short	(.L_578 - .L_577)
.L_577:
        /*007c*/ 	.word	0x00000008
.L_578:


//--------------------- .nv.info._Z16add_partial_sumsPfS_i --------------------------
	.section	.nv.info._Z16add_partial_sumsPfS_i,"",@"SHT_CUDA_INFO"
	.sectionflags	@""
	.align	4


	//----- nvinfo : EIATTR_CUDA_API_VERSION
	.align		4
        /*0000*/ 	.byte	0x04, 0x37
        /*0002*/ 	.short	(.L_580 - .L_579)
.L_579:
        /*0004*/ 	.word	0x00000082


	//----- nvinfo : EIATTR_KPARAM_INFO
	.align		4
.L_580:
        /*0008*/ 	.byte	0x04, 0x17
        /*000a*/ 	.short	(.L_582 - .L_581)
.L_581:
        /*000c*/ 	.word	0x00000000
        /*0010*/ 	.short	0x0002
        /*0012*/ 	.short	0x0010
        /*0014*/ 	.byte	0x00, 0xf0, 0x11, 0x00


	//----- nvinfo : EIATTR_KPARAM_INFO
	.align		4
.L_582:
        /*0018*/ 	.byte	0x04, 0x17
        /*001a*/ 	.short	(.L_584 - .L_583)
.L_583:
        /*001c*/ 	.word	0x00000000
        /*0020*/ 	.short	0x0001
        /*0022*/ 	.short	0x0008
        /*0024*/ 	.byte	0x00, 0xf5, 0x21, 0x00


	//----- nvinfo : EIATTR_KPARAM_INFO
	.align		4
.L_584:
        /*0028*/ 	.byte	0x04, 0x17
        /*002a*/ 	.short	(.L_586 - .L_585)
.L_585:
        /*002c*/ 	.word	0x00000000
        /*0030*/ 	.short	0x0000
        /*0032*/ 	.short	0x0000
        /*0034*/ 	.byte	0x00, 0xf5, 0x21, 0x00


	//----- nvinfo : EIATTR_SPARSE_MMA_MASK
	.align		4
.L_586:
        /*0038*/ 	.byte	0x03, 0x50
        /*003a*/ 	.short	0x0000


	//----- nvinfo : EIATTR_MAXREG_COUNT
	.align		4
        /*003c*/ 	.byte	0x03, 0x1b
        /*003e*/ 	.short	0x00ff


	//----- nvinfo : EIATTR_MERCURY_ISA_VERSION
	.align		4
        /*0040*/ 	.byte	0x03, 0x5f
        /*0042*/ 	.short	0x0101


	//----- nvinfo : EIATTR_VRC_CTA_INIT_COUNT
	.align		4
        /*0044*/ 	.byte	0x02, 0x4a
	.zero		1
	.zero		1


	//----- nvinfo : EIATTR_EXIT_INSTR_OFFSETS
	.align		4
        /*0048*/ 	.byte	0x04, 0x1c
        /*004a*/ 	.short	(.L_588 - .L_587)


	//   ....[0]....
.L_587:
        /*004c*/ 	.word	0x00000080


	//   ....[1]....
        /*0050*/ 	.word	0x00000130


	//----- nvinfo : EIATTR_CBANK_PARAM_SIZE
	.align		4
.L_588:
        /*0054*/ 	.byte	0x03, 0x19
        /*0056*/ 	.short	0x0014


	//----- nvinfo : EIATTR_PARAM_CBANK
	.align		4
        /*0058*/ 	.byte	0x04, 0x0a
        /*005a*/ 	.short	(.L_590 - .L_589)
	.align		4
.L_589:
        /*005c*/ 	.word	index@(.nv.constant0._Z16add_partial_sumsPfS_i)
        /*0060*/ 	.short	0x0380
        /*0062*/ 	.short	0x0014


	//----- nvinfo : EIATTR_SW_WAR
	.align		4
.L_590:
        /*0064*/ 	.byte	0x04, 0x36
        /*0066*/ 	.short	(.L_592 - .L_591)
.L_591:
        /*0068*/ 	.word	0x00000008
.L_592:


//--------------------- .nv.callgraph             --------------------------
	.section	.nv.callgraph,"",@"SHT_CUDA_CALLGRAPH"
	.align	4
	.sectionentsize	8
	.align		4
        /*0000*/ 	.word	0x00000000
	.align		4
        /*0004*/ 	.word	0xffffffff
	.align		4
        /*0008*/ 	.word	0x00000000
	.align		4
        /*000c*/ 	.word	0xfffffffe
	.align		4
        /*0010*/ 	.word	0x00000000
	.align		4
        /*0014*/ 	.word	0xfffffffd
	.align		4
        /*0018*/ 	.word	0x00000000
	.align		4
        /*001c*/ 	.word	0xfffffffc


//--------------------- .nv.constant4             --------------------------
	.section	.nv.constant4,"a",@progbits
	.align	8
	.align		8
.nv.constant4:
        /*0000*/ 	.dword	_ZN34_INTERNAL_415d273c_4_k_cu_819954d84cuda3std3__45__cpo5beginE
	.align		8
        /*0008*/ 	.dword	_ZN34_INTERNAL_415d273c_4_k_cu_819954d84cuda3std3__45__cpo3endE
	.align		8
        /*0010*/ 	.dword	_ZN34_INTERNAL_415d273c_4_k_cu_819954d84cuda3std3__45__cpo6cbeginE
	.align		8
        /*0018*/ 	.dword	_ZN34_INTERNAL_415d273c_4_k_cu_819954d84cuda3std3__45__cpo4cendE
	.align		8
        /*0020*/ 	.dword	_ZN34_INTERNAL_415d273c_4_k_cu_819954d84cuda3std3__45__cpo6rbeginE
	.align		8
        /*0028*/ 	.dword	_ZN34_INTERNAL_415d273c_4_k_cu_819954d84cuda3std3__45__cpo4rendE
	.align		8
        /*0030*/ 	.dword	_ZN34_INTERNAL_415d273c_4_k_cu_819954d84cuda3std3__45__cpo7crbeginE
	.align		8
        /*0038*/ 	.dword	_ZN34_INTERNAL_415d273c_4_k_cu_819954d84cuda3std3__45__cpo5crendE
	.align		8
        /*0040*/ 	.dword	_ZN34_INTERNAL_415d273c_4_k_cu_819954d84cuda3std3__436_GLOBAL__N__415d273c_4_k_cu_819954d86ignoreE
	.align		8
        /*0048*/ 	.dword	_ZN34_INTERNAL_415d273c_4_k_cu_819954d84cuda3std3__419piecewise_constructE
	.align		8
        /*0050*/ 	.dword	_ZN34_INTERNAL_415d273c_4_k_cu_819954d84cuda3std3__48in_placeE
	.align		8
        /*0058*/ 	.dword	_ZN34_INTERNAL_415d273c_4_k_cu_819954d84cuda3std3__420unreachable_sentinelE
	.align		8
        /*0060*/ 	.dword	_ZN34_INTERNAL_415d273c_4_k_cu_819954d84cuda3std3__47nulloptE
	.align		8
        /*0068*/ 	.dword	_ZN34_INTERNAL_415d273c_4_k_cu_819954d84cuda3std3__48unexpectE
	.align		8
        /*0070*/ 	.dword	_ZN34_INTERNAL_415d273c_4_k_cu_819954d84cuda3std6ranges3__45__cpo4swapE
	.align		8
        /*0078*/ 	.dword	_ZN34_INTERNAL_415d273c_4_k_cu_819954d84cuda3std6ranges3__45__cpo9iter_moveE
	.align		8
        /*0080*/ 	.dword	_ZN34_INTERNAL_415d273c_4_k_cu_819954d84cuda3std6ranges3__45__cpo5beginE
	.align		8
        /*0088*/ 	.dword	_ZN34_INTERNAL_415d273c_4_k_cu_819954d84cuda3std6ranges3__45__cpo3endE
	.align		8
        /*0090*/ 	.dword	_ZN34_INTERNAL_415d273c_4_k_cu_819954d84cuda3std6ranges3__45__cpo6cbeginE
	.align		8
        /*0098*/ 	.dword	_ZN34_INTERNAL_415d273c_4_k_cu_819954d84cuda3std6ranges3__45__cpo4cendE
	.align		8
        /*00a0*/ 	.dword	_ZN34_INTERNAL_415d273c_4_k_cu_819954d84cuda3std6ranges3__45__cpo7advanceE
	.align		8
        /*00a8*/ 	.dword	_ZN34_INTERNAL_415d273c_4_k_cu_819954d84cuda3std6ranges3__45__cpo9iter_swapE
	.align		8
        /*00b0*/ 	.dword	_ZN34_INTERNAL_415d273c_4_k_cu_819954d84cuda3std6ranges3__45__cpo4nextE
	.align		8
        /*00b8*/ 	.dword	_ZN34_INTERNAL_415d273c_4_k_cu_819954d84cuda3std6ranges3__45__cpo4prevE
	.align		8
        /*00c0*/ 	.dword	_ZN34_INTERNAL_415d273c_4_k_cu_819954d84cuda3std6ranges3__45__cpo4dataE
	.align		8
        /*00c8*/ 	.dword	_ZN34_INTERNAL_415d273c_4_k_cu_819954d84cuda3std6ranges3__45__cpo5cdataE
	.align		8
        /*00d0*/ 	.dword	_ZN34_INTERNAL_415d273c_4_k_cu_819954d84cuda3std6ranges3__45__cpo4sizeE
	.align		8
        /*00d8*/ 	.dword	_ZN34_INTERNAL_415d273c_4_k_cu_819954d84cuda3std6ranges3__45__cpo5ssizeE
	.align		8
        /*00e0*/ 	.dword	_ZN34_INTERNAL_415d273c_4_k_cu_819954d84cuda3std6ranges3__45__cpo8distanceE
	.align		8
        /*00e8*/ 	.dword	_ZN34_INTERNAL_415d273c_4_k_cu_819954d86thrust24THRUST_300001_SM_1000_NS8cuda_cub3parE
	.align		8
        /*00f0*/ 	.dword	_ZN34_INTERNAL_415d273c_4_k_cu_819954d86thrust24THRUST_300001_SM_1000_NS8cuda_cub10par_nosyncE
	.align		8
        /*00f8*/ 	.dword	_ZN34_INTERNAL_415d273c_4_k_cu_819954d86thrust24THRUST_300001_SM_1000_NS6system6detail10sequential3seqE
	.align		8
        /*0100*/ 	.dword	_ZN34_INTERNAL_415d273c_4_k_cu_819954d86thrust24THRUST_300001_SM_1000_NS12placeholders2_1E
	.align		8
        /*0108*/ 	.dword	_ZN34_INTERNAL_415d273c_4_k_cu_819954d86thrust24THRUST_300001_SM_1000_NS12placeholders2_2E
	.align		8
        /*0110*/ 	.dword	_ZN34_INTERNAL_415d273c_4_k_cu_819954d86thrust24THRUST_300001_SM_1000_NS12placeholders2_3E
	.align		8
        /*0118*/ 	.dword	_ZN34_INTERNAL_415d273c_4_k_cu_819954d86thrust24THRUST_300001_SM_1000_NS12placeholders2_4E
	.align		8
        /*0120*/ 	.dword	_ZN34_INTERNAL_415d273c_4_k_cu_819954d86thrust24THRUST_300001_SM_1000_NS12placeholders2_5E
	.align		8
        /*0128*/ 	.dword	_ZN34_INTERNAL_415d273c_4_k_cu_819954d86thrust24THRUST_300001_SM_1000_NS12placeholders2_6E
	.align		8
        /*0130*/ 	.dword	_ZN34_INTERNAL_415d273c_4_k_cu_819954d86thrust24THRUST_300001_SM_1000_NS12placeholders2_7E
	.align		8
        /*0138*/ 	.dword	_ZN34_INTERNAL_415d273c_4_k_cu_819954d86thrust24THRUST_300001_SM_1000_NS12placeholders2_8E
	.align		8
        /*0140*/ 	.dword	_ZN34_INTERNAL_415d273c_4_k_cu_819954d86thrust24THRUST_300001_SM_1000_NS12placeholders2_9E
	.align		8
        /*0148*/ 	.dword	_ZN34_INTERNAL_415d273c_4_k_cu_819954d86thrust24THRUST_300001_SM_1000_NS12placeholders3_10E
	.align		8
        /*0150*/ 	.dword	_ZN34_INTERNAL_415d273c_4_k_cu_819954d86thrust24THRUST_300001_SM_1000_NS3seqE


//--------------------- .text._ZN3cub18CUB_300001_SM_10006detail6reduce28DeviceReduceSingleTileKernelINS2_10policy_hubIN4cuda3std3__45tupleIJblEEEyN6thrust24THRUST_300001_SM_1000_NS8cuda_cub9__find_if7functorIS9_EEE10Policy1000EPS9_SI_iSF_S9_S9_NS7_10__identityEEEvT0_T1_T2_T3_T4_T6_ --------------------------
	.section	.text._ZN3cub18CUB_300001_SM_10006detail6reduce28DeviceReduceSingleTileKernelINS2_10policy_hubIN4cuda3std3__45tupleIJblEEEyN6thrust24THRUST_300001_SM_1000_NS8cuda_cub9__find_if7functorIS9_EEE10Policy1000EPS9_SI_iSF_S9_S9_NS7_10__identityEEEvT0_T1_T2_T3_T4_T6_,"ax",@progbits
	.align	128
        .global         _ZN3cub18CUB_300001_SM_10006detail6reduce28DeviceReduceSingleTileKernelINS2_10policy_hubIN4cuda3std3__45tupleIJblEEEyN6thrust24THRUST_300001_SM_1000_NS8cuda_cub9__find_if7functorIS9_EEE10Policy1000EPS9_SI_iSF_S9_S9_NS7_10__identityEEEvT0_T1_T2_T3_T4_T6_
        .type           _ZN3cub18CUB_300001_SM_10006detail6reduce28DeviceReduceSingleTileKernelINS2_10policy_hubIN4cuda3std3__45tupleIJblEEEyN6thrust24THRUST_300001_SM_1000_NS8cuda_cub9__find_if7functorIS9_EEE10Policy1000EPS9_SI_iSF_S9_S9_NS7_10__identityEEEvT0_T1_T2_T3_T4_T6_,@function
        .size           _ZN3cub18CUB_300001_SM_10006detail6reduce28DeviceReduceSingleTileKernelINS2_10policy_hubIN4cuda3std3__45tupleIJblEEEyN6thrust24THRUST_300001_SM_1000_NS8cuda_cub9__find_if7functorIS9_EEE10Policy1000EPS9_SI_iSF_S9_S9_NS7_10__identityEEEvT0_T1_T2_T3_T4_T6_,(.L_x_494 - _ZN3cub18CUB_300001_SM_10006detail6reduce28DeviceReduceSingleTileKernelINS2_10policy_hubIN4cuda3std3__45tupleIJblEEEyN6thrust24THRUST_300001_SM_1000_NS8cuda_cub9__find_if7functorIS9_EEE10Policy1000EPS9_SI_iSF_S9_S9_NS7_10__identityEEEvT0_T1_T2_T3_T4_T6_)
        .other          _ZN3cub18CUB_300001_SM_10006detail6reduce28DeviceReduceSingleTileKernelINS2_10policy_hubIN4cuda3std3__45tupleIJblEEEyN6thrust24THRUST_300001_SM_1000_NS8cuda_cub9__find_if7functorIS9_EEE10Policy1000EPS9_SI_iSF_S9_S9_NS7_10__identityEEEvT0_T1_T2_T3_T4_T6_,@"STO_CUDA_ENTRY STV_DEFAULT"
_ZN3cub18CUB_300001_SM_10006detail6reduce28DeviceReduceSingleTileKernelINS2_10policy_hubIN4cuda3std3__45tupleIJblEEEyN6thrust24THRUST_300001_SM_1000_NS8cuda_cub9__find_if7functorIS9_EEE10Policy1000EPS9_SI_iSF_S9_S9_NS7_10__identityEEEvT0_T1_T2_T3_T4_T6_:
.text._ZN3cub18CUB_300001_SM_10006detail6reduce28DeviceReduceSingleTileKernelINS2_10policy_hubIN4cuda3std3__45tupleIJblEEEyN6thrust24THRUST_300001_SM_1000_NS8cuda_cub9__find_if7functorIS9_EEE10Policy1000EPS9_SI_iSF_S9_S9_NS7_10__identityEEEvT0_T1_T2_T3_T4_T6_:
[----:B------:R-:W-:Y:S01]  /*0000*/  LDC R1, c[0x0][0x37c] ;  /* 0x0000df00ff017b82 */ /* 0x000fe20000000800 */
[----:B------:R-:W0:Y:S07]  /*0010*/  LDCU UR4, c[0x0][0x390] ;  /* 0x00007200ff0477ac */ /* 0x000e2e0008000800 */
[----:B------:R-:W1:Y:S01]  /*0020*/  LDC.U8 R0, c[0x0][0x398] ;  /* 0x0000e600ff007b82 */ /* 0x000e620000000000 */
[----:B------:R-:W2:Y:S01]  /*0030*/  LDCU.64 UR8, c[0x0][0x358] ;  /* 0x00006b00ff0877ac */ /* 0x000ea20008000a00 */
[----:B0-----:R-:W-:-:S09]  /*0040*/  UISETP.NE.AND UP0, UPT, UR4, URZ, UPT ;  /* 0x000000ff0400728c */ /* 0x001fd2000bf05270 */
[----:B--2---:R-:W-:Y:S05]  /*0050*/  BRA.U UP0, `(.L_x_0) ;  /* 0x0000000100207547 */ /* 0x004fea000b800000 */
[----:B------:R-:W0:Y:S02]  /*0060*/  S2R R2, SR_TID.X ;  /* 0x0000000000027919 */ /* 0x000e240000002100 */
[----:B0-----:R-:W-:-:S13]  /*0070*/  ISETP.NE.AND P0, PT, R2, RZ, PT ;  /* 0x000000ff0200720c */ /* 0x001fda0003f05270 */
[----:B------:R-:W-:Y:S05]  /*0080*/  @P0 EXIT ;  /* 0x000000000000094d */ /* 0x000fea0003800000 */
[----:B------:R-:W1:Y:S08]  /*0090*/  LDC.64 R2, c[0x0][0x388] ;  /* 0x0000e200ff027b82 */ /* 0x000e700000000a00 */
[----:B------:R-:W0:Y:S01]  /*00a0*/  LDC.64 R4, c[0x0][0x3a0] ;  /* 0x0000e800ff047b82 */ /* 0x000e220000000a00 */
[----:B-1----:R-:W-:Y:S04]  /*00b0*/  STG.E.U8 desc[UR8][R2.64], R0 ;  /* 0x0000000002007986 */ /* 0x002fe8000c101108 */
[----:B0-----:R-:W-:Y:S01]  /*00c0*/  STG.E.64 desc[UR8][R2.64+0x8], R4 ;  /* 0x0000080402007986 */ /* 0x001fe2000c101b08 */
[----:B------:R-:W-:Y:S05]  /*00d0*/  EXIT ;  /* 0x000000000000794d */ /* 0x000fea0003800000 */
.L_x_0:
[----:B------:R-:W-:Y:S01]  /*00e0*/  UISETP.GT.AND UP0, UPT, UR4, 0x3ff, UPT ;  /* 0x000003ff0400788c */ /* 0x000fe2000bf04270 */
[----:B------:R-:W-:Y:S08]  /*00f0*/  BSSY.RECONVERGENT B0, `(.L_x_1) ;  /* 0x00003d8000007945 */ /* 0x000ff00003800200 */
[----:B------:R-:W-:Y:S05]  /*0100*/  BRA.U UP0, `(.L_x_2) ;  /* 0x0000002100e47547 */ /* 0x000fea000b800000 */
[----:B------:R-:W0:Y:S01]  /*0110*/  S2R R5, SR_TID.X ;  /* 0x0000000000057919 */ /* 0x000e220000002100 */
[----:B------:R-:W-:Y:S01]  /*0120*/  BSSY.RECONVERGENT B1, `(.L_x_3) ;  /* 0x000000b000017945 */ /* 0x000fe20003800200 */
[----:B------:R-:W-:Y:S02]  /*0130*/  PRMT R4, RZ, 0x7610, R4 ;  /* 0x00007610ff047816 */ /* 0x000fe40000000004 */
[----:B------:R-:W-:Y:S02]  /*0140*/  CS2R R2, SRZ ;  /* 0x0000000000027805 */ /* 0x000fe4000001ff00 */
[----:B0-----:R-:W-:Y:S01]  /*0150*/  ISETP.GE.AND P0, PT, R5, UR4, PT ;  /* 0x0000000405007c0c */ /* 0x001fe2000bf06270 */
[----:B------:R-:W-:-:S12]  /*0160*/  IMAD.MOV.U32 R9, RZ, RZ, R5 ;  /* 0x000000ffff097224 */ /* 0x000fd800078e0005 */
[----:B------:R-:W-:Y:S05]  /*0170*/  @P0 BRA `(.L_x_4) ;  /* 0x0000000000140947 */ /* 0x000fea0003800000 */
[----:B------:R-:W0:Y:S02]  /*0180*/  LDC.64 R6, c[0x0][0x380] ;  /* 0x0000e000ff067b82 */ /* 0x000e240000000a00 */
[----:B0-----:R-:W-:-:S05]  /*0190*/  IMAD.WIDE.U32 R6, R5, 0x10, R6 ;  /* 0x0000001005067825 */ /* 0x001fca00078e0006 */
[----:B------:R0:W5:Y:S04]  /*01a0*/  LDG.E.U16.CONSTANT R4, desc[UR8][R6.64] ;  /* 0x0000000806047981 */ /* 0x000168000c1e9500 */
[----:B------:R0:W5:Y:S01]  /*01b0*/  LDG.E.64.CONSTANT R2, desc[UR8][R6.64+0x8] ;  /* 0x0000080806027981 */ /* 0x000162000c1e9b00 */
[----:B------:R-:W-:-:S07]  /*01c0*/  VIADD R9, R5, 0x100 ;  /* 0x0000010005097836 */ /* 0x000fce0000000000 */
.L_x_4:
[----:B------:R-:W-:Y:S05]  /*01d0*/  BSYNC.RECONVERGENT B1 ;  /* 0x0000000000017941 */ /* 0x000fea0003800200 */
.L_x_3:
[----:B------:R-:W-:Y:S01]  /*01e0*/  ISETP.GE.AND P0, PT, R9, UR4, PT ;  /* 0x0000000409007c0c */ /* 0x000fe2000bf06270 */
[----:B------:R-:W-:-:S12]  /*01f0*/  BSSY.RECONVERGENT B1, `(.L_x_5) ;  /* 0x0000058000017945 */ /* 0x000fd80003800200 */
[----:B------:R-:W-:Y:S05]  /*0200*/  @P0 BRA `(.L_x_6) ;  /* 0x0000000400580947 */ /* 0x000fea0003800000 */
[----:B------:R-:W-:Y:S01]  /*0210*/  LOP3.LUT R8, RZ, R9, RZ, 0x33, !PT ;  /* 0x00000009ff087212 */ /* 0x000fe200078e33ff */
[----:B0-----:R-:W0:Y:S01]  /*0220*/  LDC.64 R6, c[0x0][0x380] ;  /* 0x0000e000ff067b82 */ /* 0x001e220000000a00 */
[----:B------:R-:W-:Y:S03]  /*0230*/  BSSY.RECONVERGENT B2, `(.L_x_7) ;  /* 0x0000020000027945 */ /* 0x000fe60003800200 */
[----:B------:R-:W-:-:S05]  /*0240*/  VIADD R8, R8, UR4 ;  /* 0x0000000408087c36 */ /* 0x000fca0008000000 */
[C---:B------:R-:W-:Y:S02]  /*0250*/  LOP3.LUT R10, R8.reuse, 0x300, RZ, 0xc0, !PT ;  /* 0x00000300080a7812 */ /* 0x040fe400078ec0ff */
[----:B------:R-:W-:Y:S02]  /*0260*/  ISETP.GE.U32.AND P1, PT, R8, 0x300, PT ;  /* 0x000003000800780c */ /* 0x000fe40003f26070 */
[----:B------:R-:W-:-:S13]  /*0270*/  ISETP.NE.AND P0, PT, R10, 0x300, PT ;  /* 0x000003000a00780c */ /* 0x000fda0003f05270 */
[----:B------:R-:W-:Y:S05]  /*0280*/  @!P0 BRA `(.L_x_8) ;  /* 0x0000000000688947 */ /* 0x000fea0003800000 */
[----:B------:R-:W2:Y:S01]  /*0290*/  LDC.64 R10, c[0x0][0x380] ;  /* 0x0000e000ff0a7b82 */ /* 0x000ea20000000a00 */
[----:B------:R-:W-:-:S04]  /*02a0*/  LEA.HI R8, R8, 0x1, RZ, 0x18 ;  /* 0x0000000108087811 */ /* 0x000fc800078fc0ff */
[----:B------:R-:W-:-:S05]  /*02b0*/  LOP3.LUT R8, R8, 0x3, RZ, 0xc0, !PT ;  /* 0x0000000308087812 */ /* 0x000fca00078ec0ff */
[----:B------:R-:W-:Y:S02]  /*02c0*/  IMAD.MOV R8, RZ, RZ, -R8 ;  /* 0x000000ffff087224 */ /* 0x000fe400078e0a08 */
[----:B--2---:R-:W-:-:S04]  /*02d0*/  IMAD.WIDE.U32 R10, R9, 0x10, R10 ;  /* 0x00000010090a7825 */ /* 0x004fc800078e000a */
[----:B------:R-:W-:Y:S02]  /*02e0*/  IMAD.MOV.U32 R15, RZ, RZ, R10 ;  /* 0x000000ffff0f7224 */ /* 0x000fe400078e000a */
[----:B------:R-:W-:-:S07]  /*02f0*/  IMAD.MOV.U32 R13, RZ, RZ, R11 ;  /* 0x000000ffff0d7224 */ /* 0x000fce00078e000b */
.L_x_9:
[----:B------:R-:W-:-:S05]  /*0300*/  IMAD.MOV.U32 R12, RZ, RZ, R15 ;  /* 0x000000ffff0c7224 */ /* 0x000fca00078e000f */
[----:B------:R-:W2:Y:S04]  /*0310*/  LDG.E.U16.CONSTANT R14, desc[UR8][R12.64] ;  /* 0x000000080c0e7981 */ /* 0x000ea8000c1e9500 */
[----:B------:R3:W4:Y:S01]  /*0320*/  LDG.E.64.CONSTANT R10, desc[UR8][R12.64+0x8] ;  /* 0x000008080c0a7981 */ /* 0x000722000c1e9b00 */
[----:B------:R-:W-:Y:S01]  /*0330*/  VIADD R8, R8, 0x1 ;  /* 0x0000000108087836 */ /* 0x000fe20000000000 */
[----:B-----5:R-:W-:Y:S01]  /*0340*/  LOP3.LUT P2, RZ, R4, 0xff, RZ, 0xc0, !PT ;  /* 0x000000ff04ff7812 */ /* 0x020fe2000784c0ff */
[----:B------:R-:W-:Y:S01]  /*0350*/  VIADD R9, R9, 0x100 ;  /* 0x0000010009097836 */ /* 0x000fe20000000000 */
[----:B------:R-:W-:Y:S02]  /*0360*/  IADD3 R15, P5, PT, R12, 0x1000, RZ ;  /* 0x000010000c0f7810 */ /* 0x000fe40007fbe0ff */
[----:B------:R-:W-:-:S03]  /*0370*/  ISETP.NE.AND P4, PT, R8, RZ, PT ;  /* 0x000000ff0800720c */ /* 0x000fc60003f85270 */
[----:B---3--:R-:W-:Y:S01]  /*0380*/  IMAD.X R13, RZ, RZ, R13, P5 ;  /* 0x000000ffff0d7224 */ /* 0x008fe200028e060d */
[----:B--2---:R-:W-:Y:S02]  /*0390*/  LOP3.LUT P3, RZ, R14, 0xff, RZ, 0xc0, !PT ;  /* 0x000000ff0eff7812 */ /* 0x004fe4000786c0ff */
[----:B----4-:R-:W-:-:S03]  /*03a0*/  ISETP.LT.U32.AND P0, PT, R10, R2, PT ;  /* 0x000000020a00720c */ /* 0x010fc60003f01070 */
[----:B------:R-:W-:Y:S02]  /*03b0*/  @P2 SEL R14, R4, 0x1, !P3 ;  /* 0x00000001040e2807 */ /* 0x000fe40005800000 */
[----:B------:R-:W-:Y:S02]  /*03c0*/  ISETP.LT.AND.EX P0, PT, R11, R3, PT, P0 ;  /* 0x000000030b00720c */ /* 0x000fe40003f01300 */
[----:B------:R-:W-:-:S04]  /*03d0*/  PRMT R4, R14, 0x7610, R4 ;  /* 0x000076100e047816 */ /* 0x000fc80000000004 */
[C---:B------:R-:W-:Y:S02]  /*03e0*/  @P3 SEL R2, R10.reuse, R2, P0 ;  /* 0x000000020a023207 */ /* 0x040fe40000000000 */
[C---:B------:R-:W-:Y:S02]  /*03f0*/  @P3 SEL R3, R11.reuse, R3, P0 ;  /* 0x000000030b033207 */ /* 0x040fe40000000000 */
[----:B------:R-:W-:Y:S02]  /*0400*/  SEL R2, R10, R2, !P2 ;  /* 0x000000020a027207 */ /* 0x000fe40005000000 */
[----:B------:R-:W-:Y:S01]  /*0410*/  SEL R3, R11, R3, !P2 ;  /* 0x000000030b037207 */ /* 0x000fe20005000000 */
[----:B------:R-:W-:Y:S06]  /*0420*/  @P4 BRA `(.L_x_9) ;  /* 0xfffffffc00b44947 */ /* 0x000fec000383ffff */
.L_x_8:
[----:B------:R-:W-:Y:S05]  /*0430*/  BSYNC.RECONVERGENT B2 ;  /* 0x0000000000027941 */ /* 0x000fea0003800200 */
.L_x_7:
[----:B------:R-:W-:Y:S05]  /*0440*/  @!P1 BRA `(.L_x_6) ;  /* 0x0000000000c89947 */ /* 0x000fea0003800000 */
.L_x_10:
[----:B0-----:R-:W-:-:S05]  /*0450*/  IMAD.WIDE R20, R9, 0x10, R6 ;  /* 0x0000001009147825 */ /* 0x001fca00078e0206 */
[----:B------:R-:W2:Y:S04]  /*0460*/  LDG.E.U16.CONSTANT R19, desc[UR8][R20.64] ;  /* 0x0000000814137981 */ /* 0x000ea8000c1e9500 */
[----:B------:R-:W3:Y:S04]  /*0470*/  LDG.E.64.CONSTANT R10, desc[UR8][R20.64+0x8] ;  /* 0x00000808140a7981 */ /* 0x000ee8000c1e9b00 */
[----:B------:R-:W4:Y:S04]  /*0480*/  LDG.E.U16.CONSTANT R22, desc[UR8][R20.64+0x1000] ;  /* 0x0010000814167981 */ /* 0x000f28000c1e9500 */
[----:B------:R-:W4:Y:S04]  /*0490*/  LDG.E.64.CONSTANT R12, desc[UR8][R20.64+0x1008] ;  /* 0x00100808140c7981 */ /* 0x000f28000c1e9b00 */
[----:B------:R-:W4:Y:S04]  /*04a0*/  LDG.E.U16.CONSTANT R18, desc[UR8][R20.64+0x2000] ;  /* 0x0020000814127981 */ /* 0x000f28000c1e9500 */
[----:B------:R-:W4:Y:S04]  /*04b0*/  LDG.E.64.CONSTANT R14, desc[UR8][R20.64+0x2008] ;  /* 0x00200808140e7981 */ /* 0x000f28000c1e9b00 */
[----:B------:R-:W4:Y:S04]  /*04c0*/  LDG.E.U16.CONSTANT R8, desc[UR8][R20.64+0x3000] ;  /* 0x0030000814087981 */ /* 0x000f28000c1e9500 */
[----:B------:R-:W4:Y:S01]  /*04d0*/  LDG.E.64.CONSTANT R16, desc[UR8][R20.64+0x3008] ;  /* 0x0030080814107981 */ /* 0x000f22000c1e9b00 */
[----:B-----5:R-:W-:Y:S01]  /*04e0*/  LOP3.LUT P2, RZ, R4, 0xff, RZ, 0xc0, !PT ;  /* 0x000000ff04ff7812 */ /* 0x020fe2000784c0ff */
[----:B------:R-:W-:-:S02]  /*04f0*/  IMAD.MOV.U32 R23, RZ, RZ, R3 ;  /* 0x000000ffff177224 */ /* 0x000fc400078e0003 */
[----:B------:R-:W-:Y:S01]  /*0500*/  VIADD R9, R9, 0x400 ;  /* 0x0000040009097836 */ /* 0x000fe20000000000 */
[----:B--2---:R-:W-:Y:S02]  /*0510*/  LOP3.LUT P1, RZ, R19, 0xff, RZ, 0xc0, !PT ;  /* 0x000000ff13ff7812 */ /* 0x004fe4000782c0ff */
[----:B---3--:R-:W-:-:S07]  /*0520*/  ISETP.LT.U32.AND P0, PT, R10, R2, PT ;  /* 0x000000020a00720c */ /* 0x008fce0003f01070 */
[----:B------:R-:W-:Y:S02]  /*0530*/  @P2 SEL R19, R4, 0x1, !P1 ;  /* 0x0000000104132807 */ /* 0x000fe40004800000 */
[-C--:B------:R-:W-:Y:S02]  /*0540*/  ISETP.LT.AND.EX P0, PT, R11, R23.reuse, PT, P0 ;  /* 0x000000170b00720c */ /* 0x080fe40003f01300 */
[----:B------:R-:W-:Y:S02]  /*0550*/  LOP3.LUT P3, RZ, R19, 0xff, RZ, 0xc0, !PT ;  /* 0x000000ff13ff7812 */ /* 0x000fe4000786c0ff */
[----:B----4-:R-:W-:Y:S02]  /*0560*/  LOP3.LUT P4, RZ, R22, 0xff, RZ, 0xc0, !PT ;  /* 0x000000ff16ff7812 */ /* 0x010fe4000788c0ff */
[----:B------:R-:W-:Y:S02]  /*0570*/  @P1 SEL R2, R10, R2, P0 ;  /* 0x000000020a021207 */ /* 0x000fe40000000000 */
[----:B------:R-:W-:-:S02]  /*0580*/  @P1 SEL R23, R11, R23, P0 ;  /* 0x000000170b171207 */ /* 0x000fc40000000000 */
[----:B------:R-:W-:Y:S02]  /*0590*/  SEL R3, R10, R2, !P2 ;  /* 0x000000020a037207 */ /* 0x000fe40005000000 */
[----:B------:R-:W-:Y:S02]  /*05a0*/  SEL R11, R11, R23, !P2 ;  /* 0x000000170b0b7207 */ /* 0x000fe40005000000 */
[----:B------:R-:W-:Y:S02]  /*05b0*/  ISETP.LT.U32.AND P0, PT, R12, R3, PT ;  /* 0x000000030c00720c */ /* 0x000fe40003f01070 */
[----:B------:R-:W-:Y:S02]  /*05c0*/  @P3 SEL R22, R19, 0x1, !P4 ;  /* 0x0000000113163807 */ /* 0x000fe40006000000 */
[----:B------:R-:W-:Y:S02]  /*05d0*/  ISETP.LT.AND.EX P0, PT, R13, R11, PT, P0 ;  /* 0x0000000b0d00720c */ /* 0x000fe40003f01300 */
[----:B------:R-:W-:-:S02]  /*05e0*/  LOP3.LUT P2, RZ, R18, 0xff, RZ, 0xc0, !PT ;  /* 0x000000ff12ff7812 */ /* 0x000fc4000784c0ff */
[----:B------:R-:W-:Y:S02]  /*05f0*/  @P4 SEL R3, R12, R3, P0 ;  /* 0x000000030c034207 */ /* 0x000fe40000000000 */
[----:B------:R-:W-:Y:S02]  /*0600*/  LOP3.LUT P1, RZ, R22, 0xff, RZ, 0xc0, !PT ;  /* 0x000000ff16ff7812 */ /* 0x000fe4000782c0ff */
[C---:B------:R-:W-:Y:S02]  /*0610*/  @P4 SEL R11, R13.reuse, R11, P0 ;  /* 0x0000000b0d0b4207 */ /* 0x040fe40000000000 */
[----:B------:R-:W-:Y:S02]  /*0620*/  SEL R3, R12, R3, !P3 ;  /* 0x000000030c037207 */ /* 0x000fe40005800000 */
[----:B------:R-:W-:Y:S02]  /*0630*/  SEL R13, R13, R11, !P3 ;  /* 0x0000000b0d0d7207 */ /* 0x000fe40005800000 */
[----:B------:R-:W-:-:S02]  /*0640*/  ISETP.LT.U32.AND P0, PT, R14, R3, PT ;  /* 0x000000030e00720c */ /* 0x000fc40003f01070 */
[----:B------:R-:W-:Y:S02]  /*0650*/  LOP3.LUT P3, RZ, R8, 0xff, RZ, 0xc0, !PT ;  /* 0x000000ff08ff7812 */ /* 0x000fe4000786c0ff */
[C---:B------:R-:W-:Y:S02]  /*0660*/  ISETP.LT.AND.EX P0, PT, R15.reuse, R13, PT, P0 ;  /* 0x0000000d0f00720c */ /* 0x040fe40003f01300 */
[----:B------:R-:W-:Y:S02]  /*0670*/  @P1 SEL R18, R22, 0x1, !P2 ;  /* 0x0000000116121807 */ /* 0x000fe40005000000 */
[C---:B------:R-:W-:Y:S02]  /*0680*/  @P2 SEL R3, R14.reuse, R3, P0 ;  /* 0x000000030e032207 */ /* 0x040fe40000000000 */
[----:B------:R-:W-:Y:S02]  /*0690*/  @P2 SEL R13, R15, R13, P0 ;  /* 0x0000000d0f0d2207 */ /* 0x000fe40000000000 */
[----:B------:R-:W-:-:S02]  /*06a0*/  SEL R3, R14, R3, !P1 ;  /* 0x000000030e037207 */ /* 0x000fc40004800000 */
[----:B------:R-:W-:Y:S02]  /*06b0*/  LOP3.LUT P2, RZ, R18, 0xff, RZ, 0xc0, !PT ;  /* 0x000000ff12ff7812 */ /* 0x000fe4000784c0ff */
[----:B------:R-:W-:Y:S02]  /*06c0*/  SEL R15, R15, R13, !P1 ;  /* 0x0000000d0f0f7207 */ /* 0x000fe40004800000 */
[----:B------:R-:W-:Y:S02]  /*06d0*/  ISETP.GE.AND P1, PT, R9, UR4, PT ;  /* 0x0000000409007c0c */ /* 0x000fe4000bf26270 */
[----:B------:R-:W-:-:S04]  /*06e0*/  ISETP.LT.U32.AND P0, PT, R16, R3, PT ;  /* 0x000000031000720c */ /* 0x000fc80003f01070 */
[----:B------:R-:W-:-:S03]  /*06f0*/  ISETP.LT.AND.EX P0, PT, R17, R15, PT, P0 ;  /* 0x0000000f1100720c */ /* 0x000fc60003f01300 */
[----:B------:R-:W-:Y:S02]  /*0700*/  @P2 SEL R8, R18, 0x1, !P3 ;  /* 0x0000000112082807 */ /* 0x000fe40005800000 */
[C---:B------:R-:W-:Y:S02]  /*0710*/  @P3 SEL R3, R16.reuse, R3, P0 ;  /* 0x0000000310033207 */ /* 0x040fe40000000000 */
[C---:B------:R-:W-:Y:S02]  /*0720*/  @P3 SEL R15, R17.reuse, R15, P0 ;  /* 0x0000000f110f3207 */ /* 0x040fe40000000000 */
[----:B------:R-:W-:Y:S02]  /*0730*/  SEL R2, R16, R3, !P2 ;  /* 0x0000000310027207 */ /* 0x000fe40005000000 */
[----:B------:R-:W-:Y:S02]  /*0740*/  SEL R3, R17, R15, !P2 ;  /* 0x0000000f11037207 */ /* 0x000fe40005000000 */
[----:B------:R-:W-:Y:S01]  /*0750*/  PRMT R4, R8, 0x7610, R4 ;  /* 0x0000761008047816 */ /* 0x000fe20000000004 */
[----:B------:R-:W-:Y:S06]  /*0760*/  @!P1 BRA `(.L_x_10) ;  /* 0xfffffffc00389947 */ /* 0x000fec000383ffff */
.L_x_6:
[----:B------:R-:W-:Y:S05]  /*0770*/  BSYNC.RECONVERGENT B1 ;  /* 0x0000000000017941 */ /* 0x000fea0003800200 */
.L_x_5:
[----:B------:R-:W-:-:S09]  /*0780*/  UISETP.GE.AND UP0, UPT, UR4, 0x100, UPT ;  /* 0x000001000400788c */ /* 0x000fd2000bf06270 */
[----:B------:R-:W-:Y:S05]  /*0790*/  BRA.U !UP0, `(.L_x_11) ;  /* 0x0000000d08407547 */ /* 0x000fea000b800000 */
[----:B------:R-:W2:Y:S01]  /*07a0*/  S2R R10, SR_LANEID ;  /* 0x00000000000a7919 */ /* 0x000ea20000000000 */
[----:B0----5:R-:W-:Y:S01]  /*07b0*/  LOP3.LUT R6, R4, 0xff, RZ, 0xc0, !PT ;  /* 0x000000ff04067812 */ /* 0x021fe200078ec0ff */
[----:B------:R-:W-:Y:S01]  /*07c0*/  BSSY.RECONVERGENT B1, `(.L_x_12) ;  /* 0x0000016000017945 */ /* 0x000fe20003800200 */
[----:B------:R0:W3:Y:S04]  /*07d0*/  SHFL.DOWN PT, R9, R2, 0x1, 0x1f ;  /* 0x08201f0002097f89 */ /* 0x0000e800000e0000 */
[----:B------:R0:W4:Y:S04]  /*07e0*/  SHFL.DOWN PT, R8, R3, 0x1, 0x1f ;  /* 0x08201f0003087f89 */ /* 0x00012800000e0000 */
[----:B------:R0:W0:Y:S01]  /*07f0*/  SHFL.DOWN PT, R7, R6, 0x1, 0x1f ;  /* 0x08201f0006077f89 */ /* 0x00002200000e0000 */
[----:B--2---:R-:W-:-:S02]  /*0800*/  ISETP.GT.AND P0, PT, R10, 0x1e, PT ;  /* 0x0000001e0a00780c */ /* 0x004fc40003f04270 */
[C---:B------:R-:W-:Y:S02]  /*0810*/  ISETP.GT.AND P3, PT, R10.reuse, 0x1d, PT ;  /* 0x0000001d0a00780c */ /* 0x040fe40003f64270 */
[----:B------:R-:W-:-:S09]  /*0820*/  ISETP.GT.AND P2, PT, R10, 0x1b, PT ;  /* 0x0000001b0a00780c */ /* 0x000fd20003f44270 */
[----:B0--34-:R-:W-:Y:S05]  /*0830*/  @P0 BRA `(.L_x_13) ;  /* 0x0000000000380947 */ /* 0x019fea0003800000 */
[----:B------:R-:W-:Y:S01]  /*0840*/  LOP3.LUT P1, RZ, R7, 0xff, RZ, 0xc0, !PT ;  /* 0x000000ff07ff7812 */ /* 0x000fe2000782c0ff */
[----:B------:R-:W-:Y:S01]  /*0850*/  IMAD.MOV.U32 R11, RZ, RZ, 0x1 ;  /* 0x00000001ff0b7424 */ /* 0x000fe200078e00ff */
[----:B------:R-:W-:-:S04]  /*0860*/  LOP3.LUT P0, R6, R4, 0xff, RZ, 0xc0, !PT ;  /* 0x000000ff04067812 */ /* 0x000fc8000780c0ff */
[----:B------:R-:W-:-:S13]  /*0870*/  PLOP3.LUT P0, PT, P0, P1, PT, 0x2f, 0xf2 ;  /* 0x0000000000f2781c */ /* 0x000fda0000702577 */
[----:B------:R-:W-:Y:S02]  /*0880*/  @!P0 ISETP.LT.U32.AND P1, PT, R9, R2, PT ;  /* 0x000000020900820c */ /* 0x000fe40003f21070 */
[----:B------:R-:W-:Y:S02]  /*0890*/  @P0 ISETP.NE.AND P4, PT, R6, RZ, PT ;  /* 0x000000ff0600020c */ /* 0x000fe40003f85270 */
[----:B------:R-:W-:Y:S02]  /*08a0*/  @!P0 PRMT R4, R11, 0x7610, R4 ;  /* 0x000076100b048816 */ /* 0x000fe40000000004 */
[----:B------:R-:W-:Y:S02]  /*08b0*/  @!P0 ISETP.LT.AND.EX P1, PT, R8, R3, PT, P1 ;  /* 0x000000030800820c */ /* 0x000fe40003f21310 */
[----:B------:R-:W-:Y:S02]  /*08c0*/  @P0 SEL R6, R7, R4, !P4 ;  /* 0x0000000407060207 */ /* 0x000fe40006000000 */
[----:B------:R-:W-:-:S02]  /*08d0*/  @!P0 SEL R2, R9, R2, P1 ;  /* 0x0000000209028207 */ /* 0x000fc40000800000 */
[----:B------:R-:W-:Y:S02]  /*08e0*/  @!P0 SEL R3, R8, R3, P1 ;  /* 0x0000000308038207 */ /* 0x000fe40000800000 */
[----:B------:R-:W-:Y:S02]  /*08f0*/  @P0 PRMT R4, R6, 0x7610, R4 ;  /* 0x0000761006040816 */ /* 0x000fe40000000004 */
[----:B------:R-:W-:Y:S02]  /*0900*/  @P0 SEL R2, R9, R2, !P4 ;  /* 0x0000000209020207 */ /* 0x000fe40006000000 */
[----:B------:R-:W-:-:S07]  /*0910*/  @P0 SEL R3, R8, R3, !P4 ;  /* 0x0000000308030207 */ /* 0x000fce0006000000 */
.L_x_13:
[----:B------:R-:W-:Y:S05]  /*0920*/  BSYNC.RECONVERGENT B1 ;  /* 0x0000000000017941 */ /* 0x000fea0003800200 */
.L_x_12:
[----:B------:R-:W-:Y:S01]  /*0930*/  LOP3.LUT R7, R4, 0xff, RZ, 0xc0, !PT ;  /* 0x000000ff04077812 */ /* 0x000fe200078ec0ff */
[----:B------:R0:W2:Y:S01]  /*0940*/  SHFL.DOWN PT, R9, R2, 0x2, 0x1f ;  /* 0x08401f0002097f89 */ /* 0x0000a200000e0000 */
[----:B------:R-:W-:Y:S01]  /*0950*/  BSSY.RECONVERGENT B1, `(.L_x_14) ;  /* 0x0000015000017945 */ /* 0x000fe20003800200 */
[C---:B------:R-:W-:Y:S02]  /*0960*/  ISETP.GT.AND P5, PT, R10.reuse, 0x17, PT ;  /* 0x000000170a00780c */ /* 0x040fe40003fa4270 */
[----:B------:R0:W3:Y:S01]  /*0970*/  SHFL.DOWN PT, R8, R3, 0x2, 0x1f ;  /* 0x08401f0003087f89 */ /* 0x0000e200000e0000 */
[C---:B------:R-:W-:Y:S02]  /*0980*/  ISETP.GT.AND P4, PT, R10.reuse, 0xf, PT ;  /* 0x0000000f0a00780c */ /* 0x040fe40003f84270 */
[----:B------:R-:W-:Y:S01]  /*0990*/  ISETP.NE.AND P1, PT, R10, RZ, PT ;  /* 0x000000ff0a00720c */ /* 0x000fe20003f25270 */
[----:B------:R-:W4:Y:S01]  /*09a0*/  SHFL.DOWN PT, R7, R7, 0x2, 0x1f ;  /* 0x08401f0007077f89 */ /* 0x000f2200000e0000 */
[----:B------:R-:W-:Y:S11]  /*09b0*/  @P3 BRA `(.L_x_15) ;  /* 0x0000000000383947 */ /* 0x000ff60003800000 */
[----:B----4-:R-:W-:Y:S01]  /*09c0*/  LOP3.LUT P0, RZ, R7, 0xff, RZ, 0xc0, !PT ;  /* 0x000000ff07ff7812 */ /* 0x010fe2000780c0ff */
[----:B------:R-:W-:Y:S01]  /*09d0*/  IMAD.MOV.U32 R10, RZ, RZ, 0x1 ;  /* 0x00000001ff0a7424 */ /* 0x000fe200078e00ff */
[----:B------:R-:W-:-:S04]  /*09e0*/  LOP3.LUT P3, R6, R4, 0xff, RZ, 0xc0, !PT ;  /* 0x000000ff04067812 */ /* 0x000fc8000786c0ff */
[----:B------:R-:W-:-:S13]  /*09f0*/  PLOP3.LUT P0, PT, P3, P0, PT, 0x2f, 0xf2 ;  /* 0x0000000000f2781c */ /* 0x000fda0001f00577 */
[----:B--2---:R-:W-:Y:S02]  /*0a00*/  @!P0 ISETP.LT.U32.AND P3, PT, R9, R2, PT ;  /* 0x000000020900820c */ /* 0x004fe40003f61070 */
[----:B------:R-:W-:Y:S02]  /*0a10*/  @P0 ISETP.NE.AND P6, PT, R6, RZ, PT ;  /* 0x000000ff0600020c */ /* 0x000fe40003fc5270 */
[----:B------:R-:W-:Y:S02]  /*0a20*/  @!P0 PRMT R4, R10, 0x7610, R4 ;  /* 0x000076100a048816 */ /* 0x000fe40000000004 */
[----:B---3--:R-:W-:Y:S02]  /*0a30*/  @!P0 ISETP.LT.AND.EX P3, PT, R8, R3, PT, P3 ;  /* 0x000000030800820c */ /* 0x008fe40003f61330 */
[----:B------:R-:W-:Y:S02]  /*0a40*/  @P0 SEL R6, R7, R4, !P6 ;  /* 0x0000000407060207 */ /* 0x000fe40007000000 */
[----:B0-----:R-:W-:-:S02]  /*0a50*/  @!P0 SEL R2, R9, R2, P3 ;  /* 0x0000000209028207 */ /* 0x001fc40001800000 */
[----:B------:R-:W-:Y:S02]  /*0a60*/  @!P0 SEL R3, R8, R3, P3 ;  /* 0x0000000308038207 */ /* 0x000fe40001800000 */
[----:B------:R-:W-:Y:S02]  /*0a70*/  @P0 PRMT R4, R6, 0x7610, R4 ;  /* 0x0000761006040816 */ /* 0x000fe40000000004 */
[----:B------:R-:W-:Y:S02]  /*0a80*/  @P0 SEL R2, R9, R2, !P6 ;  /* 0x0000000209020207 */ /* 0x000fe40007000000 */
[----:B------:R-:W-:-:S07]  /*0a90*/  @P0 SEL R3, R8, R3, !P6 ;  /* 0x0000000308030207 */ /* 0x000fce0007000000 */
.L_x_15:
[----:B------:R-:W-:Y:S05]  /*0aa0*/  BSYNC.RECONVERGENT B1 ;  /* 0x0000000000017941 */ /* 0x000fea0003800200 */
.L_x_14:
[----:B----4-:R-:W-:Y:S01]  /*0ab0*/  LOP3.LUT R7, R4, 0xff, RZ, 0xc0, !PT ;  /* 0x000000ff04077812 */ /* 0x010fe200078ec0ff */
[----:B--2---:R2:W4:Y:S01]  /*0ac0*/  SHFL.DOWN PT, R9, R2, 0x4, 0x1f ;  /* 0x08801f0002097f89 */ /* 0x00452200000e0000 */
[----:B------:R-:W-:Y:S03]  /*0ad0*/  BSSY.RECONVERGENT B1, `(.L_x_16) ;  /* 0x0000012000017945 */ /* 0x000fe60003800200 */
[----:B---3--:R2:W3:Y:S04]  /*0ae0*/  SHFL.DOWN PT, R8, R3, 0x4, 0x1f ;  /* 0x08801f0003087f89 */ /* 0x0084e800000e0000 */
[----:B------:R-:W0:Y:S01]  /*0af0*/  SHFL.DOWN PT, R7, R7, 0x4, 0x1f ;  /* 0x08801f0007077f89 */ /* 0x000e2200000e0000 */
[----:B------:R-:W-:Y:S05]  /*0b00*/  @P2 BRA `(.L_x_17) ;  /* 0x0000000000382947 */ /* 0x000fea0003800000 */
[----:B0-----:R-:W-:Y:S01]  /*0b10*/  LOP3.LUT P0, RZ, R7, 0xff, RZ, 0xc0, !PT ;  /* 0x000000ff07ff7812 */ /* 0x001fe2000780c0ff */
[----:B------:R-:W-:Y:S01]  /*0b20*/  IMAD.MOV.U32 R10, RZ, RZ, 0x1 ;  /* 0x00000001ff0a7424 */ /* 0x000fe200078e00ff */
[----:B------:R-:W-:-:S04]  /*0b30*/  LOP3.LUT P2, R6, R4, 0xff, RZ, 0xc0, !PT ;  /* 0x000000ff04067812 */ /* 0x000fc8000784c0ff */
[----:B------:R-:W-:-:S13]  /*0b40*/  PLOP3.LUT P0, PT, P2, P0, PT, 0x2f, 0xf2 ;  /* 0x0000000000f2781c */ /* 0x000fda0001700577 */
[----:B----4-:R-:W-:Y:S02]  /*0b50*/  @!P0 ISETP.LT.U32.AND P2, PT, R9, R2, PT ;  /* 0x000000020900820c */ /* 0x010fe40003f41070 */
[----:B------:R-:W-:Y:S02]  /*0b60*/  @P0 ISETP.NE.AND P3, PT, R6, RZ, PT ;  /* 0x000000ff0600020c */ /* 0x000fe40003f65270 */
[----:B------:R-:W-:Y:S02]  /*0b70*/  @!P0 PRMT R4, R10, 0x7610, R4 ;  /* 0x000076100a048816 */ /* 0x000fe40000000004 */
[----:B---3--:R-:W-:Y:S02]  /*0b80*/  @!P0 ISETP.LT.AND.EX P2, PT, R8, R3, PT, P2 ;  /* 0x000000030800820c */ /* 0x008fe40003f41320 */
[----:B------:R-:W-:Y:S02]  /*0b90*/  @P0 SEL R6, R7, R4, !P3 ;  /* 0x0000000407060207 */ /* 0x000fe40005800000 */
[----:B--2---:R-:W-:-:S02]  /*0ba0*/  @!P0 SEL R2, R9, R2, P2 ;  /* 0x0000000209028207 */ /* 0x004fc40001000000 */
[----:B------:R-:W-:Y:S02]  /*0bb0*/  @!P0 SEL R3, R8, R3, P2 ;  /* 0x0000000308038207 */ /* 0x000fe40001000000 */
[----:B------:R-:W-:Y:S02]  /*0bc0*/  @P0 PRMT R4, R6, 0x7610, R4 ;  /* 0x0000761006040816 */ /* 0x000fe40000000004 */
[----:B------:R-:W-:Y:S02]  /*0bd0*/  @P0 SEL R2, R9, R2, !P3 ;  /* 0x0000000209020207 */ /* 0x000fe40005800000 */
[----:B------:R-:W-:-:S07]  /*0be0*/  @P0 SEL R3, R8, R3, !P3 ;  /* 0x0000000308030207 */ /* 0x000fce0005800000 */
.L_x_17:
[----:B------:R-:W-:Y:S05]  /*0bf0*/  BSYNC.RECONVERGENT B1 ;  /* 0x0000000000017941 */ /* 0x000fea0003800200 */
.L_x_16:
[----:B0-----:R-:W-:Y:S01]  /*0c00*/  LOP3.LUT R7, R4, 0xff, RZ, 0xc0, !PT ;  /* 0x000000ff04077812 */ /* 0x001fe200078ec0ff */
[----:B----4-:R0:W4:Y:S01]  /*0c10*/  SHFL.DOWN PT, R9, R2, 0x8, 0x1f ;  /* 0x09001f0002097f89 */ /* 0x01012200000e0000 */
        /* <DEDUP_REMOVED lines=18> */
.L_x_19:
[----:B------:R-:W-:Y:S05]  /*0d40*/  BSYNC.RECONVERGENT B1 ;  /* 0x0000000000017941 */ /* 0x000fea0003800200 */
.L_x_18:
        /* <DEDUP_REMOVED lines=20> */
.L_x_21:
[----:B------:R-:W-:Y:S05]  /*0e90*/  BSYNC.RECONVERGENT B1 ;  /* 0x0000000000017941 */ /* 0x000fea0003800200 */
.L_x_20:
[----:B------:R-:W-:Y:S04]  /*0ea0*/  BSSY.RECONVERGENT B1, `(.L_x_22) ;  /* 0x000000a000017945 */ /* 0x000fe80003800200 */
[----:B------:R-:W-:Y:S05]  /*0eb0*/  @P1 BRA `(.L_x_23) ;  /* 0x0000000000201947 */ /* 0x000fea0003800000 */
[----:B---3--:R-:W3:Y:S01]  /*0ec0*/  S2R R8, SR_CgaCtaId ;  /* 0x0000000000087919 */ /* 0x008ee20000008800 */
[----:B0-----:R-:W-:Y:S02]  /*0ed0*/  MOV R7, 0x400 ;  /* 0x0000040000077802 */ /* 0x001fe40000000f00 */
[----:B------:R-:W-:-:S04]  /*0ee0*/  SHF.R.U32.HI R6, RZ, 0x1, R5 ;  /* 0x00000001ff067819 */ /* 0x000fc80000011605 */
[----:B------:R-:W-:Y:S02]  /*0ef0*/  LOP3.LUT R6, R6, 0x1f0, RZ, 0xc0, !PT ;  /* 0x000001f006067812 */ /* 0x000fe400078ec0ff */
[----:B---3--:R-:W-:-:S05]  /*0f00*/  LEA R7, R8, R7, 0x18 ;  /* 0x0000000708077211 */ /* 0x008fca00078ec0ff */
[----:B------:R-:W-:-:S05]  /*0f10*/  IMAD.IADD R7, R6, 0x1, R7 ;  /* 0x0000000106077824 */ /* 0x000fca00078e0207 */
[----:B------:R0:W-:Y:S04]  /*0f20*/  STS.64 [R7+0x10], R2 ;  /* 0x0000100207007388 */ /* 0x0001e80000000a00 */
[----:B------:R0:W-:Y:S02]  /*0f30*/  STS.U8 [R7+0x8], R4 ;  /* 0x0000080407007388 */ /* 0x0001e40000000000 */
.L_x_23:
[----:B------:R-:W-:Y:S05]  /*0f40*/  BSYNC.RECONVERGENT B1 ;  /* 0x0000000000017941 */ /* 0x000fea0003800200 */
.L_x_22:
[----:B------:R-:W-:Y:S01]  /*0f50*/  BAR.SYNC.DEFER_BLOCKING 0x0 ;  /* 0x0000000000007b1d */ /* 0x000fe20000010000 */
[----:B------:R-:W-:-:S13]  /*0f60*/  ISETP.NE.AND P1, PT, R5, RZ, PT ;  /* 0x000000ff0500720c */ /* 0x000fda0003f25270 */
[----:B------:R-:W-:Y:S05]  /*0f70*/  @P1 BRA `(.L_x_24) ;  /* 0x0000002c00bc1947 */ /* 0x000fea0003800000 */
[----:B------:R-:W5:Y:S01]  /*0f80*/  S2UR UR6, SR_CgaCtaId ;  /* 0x00000000000679c3 */ /* 0x000f620000008800 */
[----:B------:R-:W-:Y:S01]  /*0f90*/  UMOV UR5, 0x400 ;  /* 0x0000040000057882 */ /* 0x000fe20000000000 */
[----:B------:R-:W-:Y:S01]  /*0fa0*/  LOP3.LUT P2, RZ, R4, 0xff, RZ, 0xc0, !PT ;  /* 0x000000ff04ff7812 */ /* 0x000fe2000784c0ff */
[----:B-----5:R-:W-:-:S09]  /*0fb0*/  ULEA UR5, UR6, UR5, 0x18 ;  /* 0x0000000506057291 */ /* 0x020fd2000f8ec0ff */
[----:B------:R-:W5:Y:S04]  /*0fc0*/  LDS.U8 R16, [UR5+0x18] ;  /* 0x00001805ff107984 */ /* 0x000f680008000000 */
[----:B0-----:R-:W0:Y:S04]  /*0fd0*/  LDS.64 R6, [UR5+0x20] ;  /* 0x00002005ff067984 */ /* 0x001e280008000a00 */
[----:B------:R-:W1:Y:S04]  /*0fe0*/  LDS.U8 R17, [UR5+0x28] ;  /* 0x00002805ff117984 */ /* 0x000e680008000000 */
[----:B------:R-:W2:Y:S04]  /*0ff0*/  LDS.64 R12, [UR5+0x30] ;  /* 0x00003005ff0c7984 */ /* 0x000ea80008000a00 */
[----:B------:R-:W2:Y:S04]  /*1000*/  LDS.U8 R18, [UR5+0x38] ;  /* 0x00003805ff127984 */ /* 0x000ea80008000000 */
[----:B------:R-:W2:Y:S04]  /*1010*/  LDS.64 R10, [UR5+0x40] ;  /* 0x00004005ff0a7984 */ /* 0x000ea80008000a00 */
[----:B------:R-:W2:Y:S04]  /*1020*/  LDS.U8 R14, [UR5+0x48] ;  /* 0x00004805ff0e7984 */ /* 0x000ea80008000000 */
[----:B---34-:R-:W3:Y:S01]  /*1030*/  LDS.64 R8, [UR5+0x50] ;  /* 0x00005005ff087984 */ /* 0x018ee20008000a00 */
[----:B-----5:R-:W-:-:S02]  /*1040*/  ISETP.NE.AND P4, PT, R16, RZ, PT ;  /* 0x000000ff1000720c */ /* 0x020fc40003f85270 */
[----:B0-----:R-:W-:Y:S02]  /*1050*/  ISETP.LT.U32.AND P0, PT, R6, R2, PT ;  /* 0x000000020600720c */ /* 0x001fe40003f01070 */
[----:B------:R-:W-:Y:S02]  /*1060*/  @P2 SEL R16, R4, 0x1, !P4 ;  /* 0x0000000104102807 */ /* 0x000fe40006000000 */
[----:B------:R-:W-:Y:S02]  /*1070*/  ISETP.LT.AND.EX P0, PT, R7, R3, PT, P0 ;  /* 0x000000030700720c */ /* 0x000fe40003f01300 */
[----:B------:R-:W-:Y:S02]  /*1080*/  LOP3.LUT P3, RZ, R16, 0xff, RZ, 0xc0, !PT ;  /* 0x000000ff10ff7812 */ /* 0x000fe4000786c0ff */
[----:B-1----:R-:W-:-:S03]  /*1090*/  ISETP.NE.AND P5, PT, R17, RZ, PT ;  /* 0x000000ff1100720c */ /* 0x002fc60003fa5270 */
[C---:B--2---:R-:W-:Y:S02]  /*10a0*/  @P4 SEL R2, R6.reuse, R2, P0 ;  /* 0x0000000206024207 */ /* 0x044fe40000000000 */
[C---:B------:R-:W-:Y:S02]  /*10b0*/  @P4 SEL R3, R7.reuse, R3, P0 ;  /* 0x0000000307034207 */ /* 0x040fe40000000000 */
[----:B------:R-:W-:Y:S02]  /*10c0*/  SEL R5, R6, R2, !P2 ;  /* 0x0000000206057207 */ /* 0x000fe40005000000 */
[----:B------:R-:W-:Y:S02]  /*10d0*/  SEL R15, R7, R3, !P2 ;  /* 0x00000003070f7207 */ /* 0x000fe40005000000 */
[----:B------:R-:W-:Y:S01]  /*10e0*/  ISETP.LT.U32.AND P0, PT, R12, R5, PT ;  /* 0x000000050c00720c */ /* 0x000fe20003f01070 */
[----:B------:R-:W-:Y:S01]  /*10f0*/  LDS.64 R6, [UR5+0x60] ;  /* 0x00006005ff067984 */ /* 0x000fe20008000a00 */
[----:B------:R-:W-:-:S02]  /*1100*/  @P3 SEL R17, R16, 0x1, !P5 ;  /* 0x0000000110113807 */ /* 0x000fc40006800000 */
[----:B------:R-:W-:Y:S01]  /*1110*/  ISETP.LT.AND.EX P0, PT, R13, R15, PT, P0 ;  /* 0x0000000f0d00720c */ /* 0x000fe20003f01300 */
[----:B------:R-:W0:Y:S01]  /*1120*/  LDS.U8 R16, [UR5+0x58] ;  /* 0x00005805ff107984 */ /* 0x000e220008000000 */
[----:B------:R-:W-:Y:S02]  /*1130*/  LOP3.LUT P2, RZ, R17, 0xff, RZ, 0xc0, !PT ;  /* 0x000000ff11ff7812 */ /* 0x000fe4000784c0ff */
[----:B------:R-:W-:Y:S02]  /*1140*/  @P5 SEL R5, R12, R5, P0 ;  /* 0x000000050c055207 */ /* 0x000fe40000000000 */
[----:B------:R-:W-:Y:S02]  /*1150*/  ISETP.NE.AND P4, PT, R18, RZ, PT ;  /* 0x000000ff1200720c */ /* 0x000fe40003f85270 */
[----:B------:R-:W-:Y:S02]  /*1160*/  @P5 SEL R15, R13, R15, P0 ;  /* 0x0000000f0d0f5207 */ /* 0x000fe40000000000 */
[----:B------:R-:W-:-:S02]  /*1170*/  SEL R3, R12, R5, !P3 ;  /* 0x000000050c037207 */ /* 0x000fc40005800000 */
[----:B------:R-:W-:Y:S01]  /*1180*/  SEL R15, R13, R15, !P3 ;  /* 0x0000000f0d0f7207 */ /* 0x000fe20005800000 */
[----:B------:R-:W1:Y:S01]  /*1190*/  LDS.U8 R12, [UR5+0x68] ;  /* 0x00006805ff0c7984 */ /* 0x000e620008000000 */
[----:B------:R-:W-:Y:S02]  /*11a0*/  ISETP.LT.U32.AND P0, PT, R10, R3, PT ;  /* 0x000000030a00720c */ /* 0x000fe40003f01070 */
[----:B------:R-:W-:Y:S01]  /*11b0*/  @P2 SEL R18, R17, 0x1, !P4 ;  /* 0x0000000111122807 */ /* 0x000fe20006000000 */
[----:B------:R-:W2:Y:S01]  /*11c0*/  LDS.64 R4, [UR5+0x70] ;  /* 0x00007005ff047984 */ /* 0x000ea20008000a00 */
[----:B------:R-:W-:Y:S02]  /*11d0*/  ISETP.LT.AND.EX P0, PT, R11, R15, PT, P0 ;  /* 0x0000000f0b00720c */ /* 0x000fe40003f01300 */
[----:B------:R-:W-:Y:S02]  /*11e0*/  LOP3.LUT P5, RZ, R18, 0xff, RZ, 0xc0, !PT ;  /* 0x000000ff12ff7812 */ /* 0x000fe400078ac0ff */
[----:B------:R-:W-:-:S02]  /*11f0*/  @P4 SEL R3, R10, R3, P0 ;  /* 0x000000030a034207 */ /* 0x000fc40000000000 */
[----:B------:R-:W-:Y:S02]  /*1200*/  ISETP.NE.AND P3, PT, R14, RZ, PT ;  /* 0x000000ff0e00720c */ /* 0x000fe40003f65270 */
[C---:B------:R-:W-:Y:S02]  /*1210*/  @P4 SEL R15, R11.reuse, R15, P0 ;  /* 0x0000000f0b0f4207 */ /* 0x040fe40000000000 */
[----:B------:R-:W-:Y:S02]  /*1220*/  SEL R13, R10, R3, !P2 ;  /* 0x000000030a0d7207 */ /* 0x000fe40005000000 */
[----:B------:R-:W-:Y:S01]  /*1230*/  SEL R15, R11, R15, !P2 ;  /* 0x0000000f0b0f7207 */ /* 0x000fe20005000000 */
[----:B------:R-:W4:Y:S01]  /*1240*/  LDS.U8 R10, [UR5+0x78] ;  /* 0x00007805ff0a7984 */ /* 0x000f220008000000 */
[----:B---3--:R-:W-:Y:S02]  /*1250*/  ISETP.LT.U32.AND P0, PT, R8, R13, PT ;  /* 0x0000000d0800720c */ /* 0x008fe40003f01070 */
[----:B------:R-:W-:Y:S01]  /*1260*/  @P5 SEL R14, R18, 0x1, !P3 ;  /* 0x00000001120e5807 */ /* 0x000fe20005800000 */
[----:B------:R-:W3:Y:S01]  /*1270*/  LDS.64 R2, [UR5+0x80] ;  /* 0x00008005ff027984 */ /* 0x000ee20008000a00 */
[----:B------:R-:W-:-:S02]  /*1280*/  ISETP.LT.AND.EX P0, PT, R9, R15, PT, P0 ;  /* 0x0000000f0900720c */ /* 0x000fc40003f01300 */
[----:B------:R-:W-:Y:S02]  /*1290*/  LOP3.LUT P4, RZ, R14, 0xff, RZ, 0xc0, !PT ;  /* 0x000000ff0eff7812 */ /* 0x000fe4000788c0ff */
[----:B------:R-:W-:Y:S02]  /*12a0*/  @P3 SEL R13, R8, R13, P0 ;  /* 0x0000000d080d3207 */ /* 0x000fe40000000000 */
[----:B0-----:R-:W-:Y:S02]  /*12b0*/  ISETP.NE.AND P2, PT, R16, RZ, PT ;  /* 0x000000ff1000720c */ /* 0x001fe40003f45270 */
[C---:B------:R-:W-:Y:S02]  /*12c0*/  @P3 SEL R15, R9.reuse, R15, P0 ;  /* 0x0000000f090f3207 */ /* 0x040fe40000000000 */
[----:B------:R-:W-:Y:S02]  /*12d0*/  SEL R11, R8, R13, !P5 ;  /* 0x0000000d080b7207 */ /* 0x000fe40006800000 */
[----:B------:R-:W-:-:S02]  /*12e0*/  SEL R13, R9, R15, !P5 ;  /* 0x0000000f090d7207 */ /* 0x000fc40006800000 */
[----:B------:R-:W-:Y:S02]  /*12f0*/  ISETP.LT.U32.AND P0, PT, R6, R11, PT ;  /* 0x0000000b0600720c */ /* 0x000fe40003f01070 */
[----:B------:R-:W-:Y:S02]  /*1300*/  @P4 SEL R16, R14, 0x1, !P2 ;  /* 0x000000010e104807 */ /* 0x000fe40005000000 */
[----:B------:R-:W-:Y:S02]  /*1310*/  ISETP.LT.AND.EX P0, PT, R7, R13, PT, P0 ;  /* 0x0000000d0700720c */ /* 0x000fe40003f01300 */
[----:B------:R-:W-:Y:S02]  /*1320*/  LOP3.LUT P5, RZ, R16, 0xff, RZ, 0xc0, !PT ;  /* 0x000000ff10ff7812 */ /* 0x000fe400078ac0ff */
[----:B------:R-:W-:Y:S02]  /*1330*/  @P2 SEL R11, R6, R11, P0 ;  /* 0x0000000b060b2207 */ /* 0x000fe40000000000 */
[----:B-1----:R-:W-:-:S02]  /*1340*/  ISETP.NE.AND P3, PT, R12, RZ, PT ;  /* 0x000000ff0c00720c */ /* 0x002fc40003f65270 */
[C---:B------:R-:W-:Y:S02]  /*1350*/  @P2 SEL R13, R7.reuse, R13, P0 ;  /* 0x0000000d070d2207 */ /* 0x040fe40000000000 */
[----:B------:R-:W-:Y:S02]  /*1360*/  SEL R9, R6, R11, !P4 ;  /* 0x0000000b06097207 */ /* 0x000fe40006000000 */
[----:B------:R-:W-:Y:S02]  /*1370*/  SEL R11, R7, R13, !P4 ;  /* 0x0000000d070b7207 */ /* 0x000fe40006000000 */
[----:B--2---:R-:W-:Y:S02]  /*1380*/  ISETP.LT.U32.AND P0, PT, R4, R9, PT ;  /* 0x000000090400720c */ /* 0x004fe40003f01070 */
[----:B------:R-:W-:Y:S02]  /*1390*/  @P5 SEL R12, R16, 0x1, !P3 ;  /* 0x00000001100c5807 */ /* 0x000fe40005800000 */
[----:B------:R-:W-:-:S02]  /*13a0*/  ISETP.LT.AND.EX P0, PT, R5, R11, PT, P0 ;  /* 0x0000000b0500720c */ /* 0x000fc40003f01300 */
[----:B----4-:R-:W-:Y:S02]  /*13b0*/  ISETP.NE.AND P4, PT, R10, RZ, PT ;  /* 0x000000ff0a00720c */ /* 0x010fe40003f85270 */
[----:B------:R-:W-:Y:S02]  /*13c0*/  @P3 SEL R9, R4, R9, P0 ;  /* 0x0000000904093207 */ /* 0x000fe40000000000 */
[----:B------:R-:W-:Y:S02]  /*13d0*/  LOP3.LUT P2, RZ, R12, 0xff, RZ, 0xc0, !PT ;  /* 0x000000ff0cff7812 */ /* 0x000fe4000784c0ff */
[C---:B------:R-:W-:Y:S02]  /*13e0*/  @P3 SEL R11, R5.reuse, R11, P0 ;  /* 0x0000000b050b3207 */ /* 0x040fe40000000000 */
[----:B------:R-:W-:Y:S02]  /*13f0*/  SEL R7, R4, R9, !P5 ;  /* 0x0000000904077207 */ /* 0x000fe40006800000 */
[----:B------:R-:W-:-:S02]  /*1400*/  SEL R5, R5, R11, !P5 ;  /* 0x0000000b05057207 */ /* 0x000fc40006800000 */
[----:B---3--:R-:W-:-:S04]  /*1410*/  ISETP.LT.U32.AND P0, PT, R2, R7, PT ;  /* 0x000000070200720c */ /* 0x008fc80003f01070 */
[C---:B------:R-:W-:Y:S02]  /*1420*/  ISETP.LT.AND.EX P0, PT, R3.reuse, R5, PT, P0 ;  /* 0x000000050300720c */ /* 0x040fe40003f01300 */
[----:B------:R-:W-:Y:S02]  /*1430*/  @P2 SEL R10, R12, 0x1, !P4 ;  /* 0x000000010c0a2807 */ /* 0x000fe40006000000 */
[----:B------:R-:W-:Y:S02]  /*1440*/  @P4 SEL R7, R2, R7, P0 ;  /* 0x0000000702074207 */ /* 0x000fe40000000000 */
[----:B------:R-:W-:Y:S02]  /*1450*/  @P4 SEL R5, R3, R5, P0 ;  /* 0x0000000503054207 */ /* 0x000fe40000000000 */
[----:B------:R-:W-:Y:S02]  /*1460*/  PRMT R4, R10, 0x7610, R4 ;  /* 0x000076100a047816 */ /* 0x000fe40000000004 */
[----:B------:R-:W-:-:S02]  /*1470*/  SEL R2, R2, R7, !P2 ;  /* 0x0000000702027207 */ /* 0x000fc40005000000 */
[----:B------:R-:W-:Y:S01]  /*1480*/  SEL R3, R3, R5, !P2 ;  /* 0x0000000503037207 */ /* 0x000fe20005000000 */
[----:B------:R-:W-:Y:S06]  /*1490*/  BRA `(.L_x_24) ;  /* 0x0000002800747947 */ /* 0x000fec0003800000 */
.L_x_11:
[----:B------:R-:W2:Y:S01]  /*14a0*/  S2R R13, SR_LANEID ;  /* 0x00000000000d7919 */ /* 0x000ea20000000000 */
[----:B0-----:R-:W-:Y:S01]  /*14b0*/  LOP3.LUT R6, R5, 0x3e0, RZ, 0xc0, !PT ;  /* 0x000003e005067812 */ /* 0x001fe200078ec0ff */
[----:B------:R-:W-:Y:S04]  /*14c0*/  BSSY.RECONVERGENT B1, `(.L_x_25) ;  /* 0x0000022000017945 */ /* 0x000fe80003800200 */
[----:B------:R-:W-:Y:S01]  /*14d0*/  VIADD R7, R6, 0x20 ;  /* 0x0000002006077836 */ /* 0x000fe20000000000 */
[----:B------:R-:W-:-:S04]  /*14e0*/  LOP3.LUT R6, RZ, R6, RZ, 0x33, !PT ;  /* 0x00000006ff067212 */ /* 0x000fc800078e33ff */
[----:B------:R-:W-:Y:S01]  /*14f0*/  ISETP.GT.AND P0, PT, R7, UR4, PT ;  /* 0x0000000407007c0c */ /* 0x000fe2000bf04270 */
[----:B------:R-:W-:-:S05]  /*1500*/  VIADD R6, R6, UR4 ;  /* 0x0000000406067c36 */ /* 0x000fca0008000000 */
[----:B------:R-:W-:-:S05]  /*1510*/  SEL R6, R6, 0x1f, P0 ;  /* 0x0000001f06067807 */ /* 0x000fca0000000000 */
[----:B-----5:R0:W3:Y:S01]  /*1520*/  SHFL.DOWN PT, R8, R3, 0x1, R6 ;  /* 0x0820000003087989 */ /* 0x0200e200000e0006 */
[C---:B--2---:R-:W-:Y:S01]  /*1530*/  VIADD R7, R13.reuse, 0x2 ;  /* 0x000000020d077836 */ /* 0x044fe20000000000 */
[CC--:B------:R-:W-:Y:S01]  /*1540*/  ISETP.GE.AND P0, PT, R13.reuse, R6.reuse, PT ;  /* 0x000000060d00720c */ /* 0x0c0fe20003f06270 */
[C---:B------:R-:W-:Y:S01]  /*1550*/  VIADD R11, R13.reuse, 0x8 ;  /* 0x000000080d0b7836 */ /* 0x040fe20000000000 */
[C---:B------:R-:W-:Y:S01]  /*1560*/  ISETP.NE.AND P1, PT, R13.reuse, RZ, PT ;  /* 0x000000ff0d00720c */ /* 0x040fe20003f25270 */
[----:B------:R-:W-:Y:S01]  /*1570*/  VIADD R9, R13, 0x4 ;  /* 0x000000040d097836 */ /* 0x000fe20000000000 */
[-C--:B------:R-:W-:Y:S02]  /*1580*/  ISETP.GT.AND P5, PT, R7, R6.reuse, PT ;  /* 0x000000060700720c */ /* 0x080fe40003fa4270 */
[----:B------:R-:W-:Y:S02]  /*1590*/  LOP3.LUT R7, R4, 0xff, RZ, 0xc0, !PT ;  /* 0x000000ff04077812 */ /* 0x000fe400078ec0ff */
[----:B------:R-:W-:-:S02]  /*15a0*/  ISETP.GT.AND P2, PT, R11, R6, PT ;  /* 0x000000060b00720c */ /* 0x000fc40003f44270 */
[----:B------:R0:W2:Y:S01]  /*15b0*/  SHFL.DOWN PT, R11, R2, 0x1, R6 ;  /* 0x08200000020b7989 */ /* 0x0000a200000e0006 */
[----:B------:R-:W-:Y:S01]  /*15c0*/  ISETP.GT.AND P3, PT, R9, R6, PT ;  /* 0x000000060900720c */ /* 0x000fe20003f64270 */
[----:B------:R-:W-:Y:S02]  /*15d0*/  VIADD R9, R13, 0x10 ;  /* 0x000000100d097836 */ /* 0x000fe40000000000 */
[----:B------:R0:W4:Y:S01]  /*15e0*/  SHFL.DOWN PT, R7, R7, 0x1, R6 ;  /* 0x0820000007077989 */ /* 0x00012200000e0006 */
[----:B---3--:R-:W-:Y:S09]  /*15f0*/  @P0 BRA `(.L_x_26) ;  /* 0x0000000000380947 */ /* 0x008ff20003800000 */
[----:B----4-:R-:W-:Y:S01]  /*1600*/  LOP3.LUT P0, RZ, R7, 0xff, RZ, 0xc0, !PT ;  /* 0x000000ff07ff7812 */ /* 0x010fe2000780c0ff */
[----:B------:R-:W-:Y:S01]  /*1610*/  IMAD.MOV.U32 R12, RZ, RZ, 0x1 ;  /* 0x00000001ff0c7424 */ /* 0x000fe200078e00ff */
[----:B------:R-:W-:-:S04]  /*1620*/  LOP3.LUT P4, R10, R4, 0xff, RZ, 0xc0, !PT ;  /* 0x000000ff040a7812 */ /* 0x000fc8000788c0ff */
[----:B------:R-:W-:-:S13]  /*1630*/  PLOP3.LUT P0, PT, P4, P0, PT, 0x2f, 0xf2 ;  /* 0x0000000000f2781c */ /* 0x000fda0002700577 */
[----:B--2---:R-:W-:Y:S02]  /*1640*/  @!P0 ISETP.LT.U32.AND P4, PT, R11, R2, PT ;  /* 0x000000020b00820c */ /* 0x004fe40003f81070 */
[----:B------:R-:W-:Y:S02]  /*1650*/  @P0 ISETP.NE.AND P6, PT, R10, RZ, PT ;  /* 0x000000ff0a00020c */ /* 0x000fe40003fc5270 */
[----:B------:R-:W-:Y:S02]  /*1660*/  @!P0 PRMT R4, R12, 0x7610, R4 ;  /* 0x000076100c048816 */ /* 0x000fe40000000004 */
[----:B------:R-:W-:Y:S02]  /*1670*/  @!P0 ISETP.LT.AND.EX P4, PT, R8, R3, PT, P4 ;  /* 0x000000030800820c */ /* 0x000fe40003f81340 */
[----:B------:R-:W-:Y:S02]  /*1680*/  @P0 SEL R7, R7, R4, !P6 ;  /* 0x0000000407070207 */ /* 0x000fe40007000000 */
[----:B0-----:R-:W-:-:S02]  /*1690*/  @!P0 SEL R2, R11, R2, P4 ;  /* 0x000000020b028207 */ /* 0x001fc40002000000 */
[C---:B------:R-:W-:Y:S02]  /*16a0*/  @!P0 SEL R3, R8.reuse, R3, P4 ;  /* 0x0000000308038207 */ /* 0x040fe40002000000 */
[----:B------:R-:W-:Y:S02]  /*16b0*/  @P0 PRMT R4, R7, 0x7610, R4 ;  /* 0x0000761007040816 */ /* 0x000fe40000000004 */
[----:B------:R-:W-:Y:S02]  /*16c0*/  @P0 SEL R2, R11, R2, !P6 ;  /* 0x000000020b020207 */ /* 0x000fe40007000000 */
[----:B------:R-:W-:-:S07]  /*16d0*/  @P0 SEL R3, R8, R3, !P6 ;  /* 0x0000000308030207 */ /* 0x000fce0007000000 */
.L_x_26:
[----:B------:R-:W-:Y:S05]  /*16e0*/  BSYNC.RECONVERGENT B1 ;  /* 0x0000000000017941 */ /* 0x000fea0003800200 */
.L_x_25:
[----:B----4-:R-:W-:Y:S01]  /*16f0*/  LOP3.LUT R7, R4, 0xff, RZ, 0xc0, !PT ;  /* 0x000000ff04077812 */ /* 0x010fe200078ec0ff */
[----:B------:R3:W4:Y:S01]  /*1700*/  SHFL.DOWN PT, R8, R3, 0x2, R6 ;  /* 0x0840000003087989 */ /* 0x00072200000e0006 */
[----:B------:R-:W-:Y:S01]  /*1710*/  ISETP.GT.AND P4, PT, R9, R6, PT ;  /* 0x000000060900720c */ /* 0x000fe20003f84270 */
[----:B------:R-:W-:Y:S02]  /*1720*/  BSSY.RECONVERGENT B1, `(.L_x_27) ;  /* 0x0000012000017945 */ /* 0x000fe40003800200 */
[----:B------:R3:W0:Y:S04]  /*1730*/  SHFL.DOWN PT, R9, R2, 0x2, R6 ;  /* 0x0840000002097989 */ /* 0x00062800000e0006 */
[----:B------:R3:W0:Y:S01]  /*1740*/  SHFL.DOWN PT, R7, R7, 0x2, R6 ;  /* 0x0840000007077989 */ /* 0x00062200000e0006 */
[----:B------:R-:W-:Y:S05]  /*1750*/  @P5 BRA `(.L_x_28) ;  /* 0x0000000000385947 */ /* 0x000fea0003800000 */
[----:B0-----:R-:W-:Y:S01]  /*1760*/  LOP3.LUT P0, RZ, R7, 0xff, RZ, 0xc0, !PT ;  /* 0x000000ff07ff7812 */ /* 0x001fe2000780c0ff */
[----:B--2---:R-:W-:Y:S01]  /*1770*/  IMAD.MOV.U32 R11, RZ, RZ, 0x1 ;  /* 0x00000001ff0b7424 */ /* 0x004fe200078e00ff */
[----:B------:R-:W-:-:S04]  /*1780*/  LOP3.LUT P5, R10, R4, 0xff, RZ, 0xc0, !PT ;  /* 0x000000ff040a7812 */ /* 0x000fc800078ac0ff */
[----:B------:R-:W-:-:S13]  /*1790*/  PLOP3.LUT P0, PT, P5, P0, PT, 0x2f, 0xf2 ;  /* 0x0000000000f2781c */ /* 0x000fda0002f00577 */
[----:B------:R-:W-:Y:S02]  /*17a0*/  @!P0 ISETP.LT.U32.AND P5, PT, R9, R2, PT ;  /* 0x000000020900820c */ /* 0x000fe40003fa1070 */
[----:B------:R-:W-:Y:S02]  /*17b0*/  @P0 ISETP.NE.AND P6, PT, R10, RZ, PT ;  /* 0x000000ff0a00020c */ /* 0x000fe40003fc5270 */
[----:B------:R-:W-:Y:S02]  /*17c0*/  @!P0 PRMT R4, R11, 0x7610, R4 ;  /* 0x000076100b048816 */ /* 0x000fe40000000004 */
[----:B----4-:R-:W-:Y:S02]  /*17d0*/  @!P0 ISETP.LT.AND.EX P5, PT, R8, R3, PT, P5 ;  /* 0x000000030800820c */ /* 0x010fe40003fa1350 */
[----:B------:R-:W-:Y:S02]  /*17e0*/  @P0 SEL R7, R7, R4, !P6 ;  /* 0x0000000407070207 */ /* 0x000fe40007000000 */
[----:B---3--:R-:W-:-:S02]  /*17f0*/  @!P0 SEL R2, R9, R2, P5 ;  /* 0x0000000209028207 */ /* 0x008fc40002800000 */
[C---:B------:R-:W-:Y:S02]  /*1800*/  @!P0 SEL R3, R8.reuse, R3, P5 ;  /* 0x0000000308038207 */ /* 0x040fe40002800000 */
[----:B------:R-:W-:Y:S02]  /*1810*/  @P0 PRMT R4, R7, 0x7610, R4 ;  /* 0x0000761007040816 */ /* 0x000fe40000000004 */
[----:B------:R-:W-:Y:S02]  /*1820*/  @P0 SEL R2, R9, R2, !P6 ;  /* 0x0000000209020207 */ /* 0x000fe40007000000 */
[----:B------:R-:W-:-:S07]  /*1830*/  @P0 SEL R3, R8, R3, !P6 ;  /* 0x0000000308030207 */ /* 0x000fce0007000000 */
.L_x_28:
[----:B------:R-:W-:Y:S05]  /*1840*/  BSYNC.RECONVERGENT B1 ;  /* 0x0000000000017941 */ /* 0x000fea0003800200 */
.L_x_27:
[----:B0-----:R-:W-:Y:S01]  /*1850*/  LOP3.LUT R7, R4, 0xff, RZ, 0xc0, !PT ;  /* 0x000000ff04077812 */ /* 0x001fe200078ec0ff */
[----:B------:R0:W0:Y:S01]  /*1860*/  SHFL.DOWN PT, R9, R2, 0x4, R6 ;  /* 0x0880000002097989 */ /* 0x00002200000e0006 */
[----:B------:R-:W-:Y:S03]  /*1870*/  BSSY.RECONVERGENT B1, `(.L_x_29) ;  /* 0x0000012000017945 */ /* 0x000fe60003800200 */
[----:B----4-:R4:W0:Y:S04]  /*1880*/  SHFL.DOWN PT, R8, R3, 0x4, R6 ;  /* 0x0880000003087989 */ /* 0x01082800000e0006 */
        /* <DEDUP_REMOVED lines=9> */
[----:B------:R-:W-:Y:S02]  /*1920*/  @!P0 ISETP.LT.AND.EX P3, PT, R8, R3, PT, P3 ;  /* 0x000000030800820c */ /* 0x000fe40003f61330 */
[----:B------:R-:W-:Y:S02]  /*1930*/  @P0 SEL R7, R7, R4, !P5 ;  /* 0x0000000407070207 */ /* 0x000fe40006800000 */
[----:B---3--:R-:W-:-:S02]  /*1940*/  @!P0 SEL R2, R9, R2, P3 ;  /* 0x0000000209028207 */ /* 0x008fc40001800000 */
[C---:B----4-:R-:W-:Y:S02]  /*1950*/  @!P0 SEL R3, R8.reuse, R3, P3 ;  /* 0x0000000308038207 */ /* 0x050fe40001800000 */
[----:B------:R-:W-:Y:S02]  /*1960*/  @P0 PRMT R4, R7, 0x7610, R4 ;  /* 0x0000761007040816 */ /* 0x000fe40000000004 */
[----:B------:R-:W-:Y:S02]  /*1970*/  @P0 SEL R2, R9, R2, !P5 ;  /* 0x0000000209020207 */ /* 0x000fe40006800000 */
[----:B------:R-:W-:-:S07]  /*1980*/  @P0 SEL R3, R8, R3, !P5 ;  /* 0x0000000308030207 */ /* 0x000fce0006800000 */
.L_x_30:
[----:B------:R-:W-:Y:S05]  /*1990*/  BSYNC.RECONVERGENT B1 ;  /* 0x0000000000017941 */ /* 0x000fea0003800200 */
.L_x_29:
[----:B0-----:R-:W-:Y:S01]  /*19a0*/  LOP3.LUT R7, R4, 0xff, RZ, 0xc0, !PT ;  /* 0x000000ff04077812 */ /* 0x001fe200078ec0ff */
[----:B------:R0:W0:Y:S01]  /*19b0*/  SHFL.DOWN PT, R9, R2, 0x8, R6 ;  /* 0x0900000002097989 */ /* 0x00002200000e0006 */
[----:B------:R-:W-:Y:S03]  /*19c0*/  BSSY.RECONVERGENT B1, `(.L_x_31) ;  /* 0x0000012000017945 */ /* 0x000fe60003800200 */
        /* <DEDUP_REMOVED lines=17> */
.L_x_32:
[----:B------:R-:W-:Y:S05]  /*1ae0*/  BSYNC.RECONVERGENT B1 ;  /* 0x0000000000017941 */ /* 0x000fea0003800200 */
.L_x_31:
[----:B0-----:R-:W-:Y:S01]  /*1af0*/  LOP3.LUT R7, R4, 0xff, RZ, 0xc0, !PT ;  /* 0x000000ff04077812 */ /* 0x001fe200078ec0ff */
[----:B------:R0:W0:Y:S01]  /*1b00*/  SHFL.DOWN PT, R9, R2, 0x10, R6 ;  /* 0x0a00000002097989 */ /* 0x00002200000e0006 */
[----:B------:R-:W-:Y:S03]  /*1b10*/  BSSY.RECONVERGENT B1, `(.L_x_33) ;  /* 0x0000012000017945 */ /* 0x000fe60003800200 */
[----:B------:R0:W0:Y:S04]  /*1b20*/  SHFL.DOWN PT, R8, R3, 0x10, R6 ;  /* 0x0a00000003087989 */ /* 0x00002800000e0006 */
[----:B------:R0:W0:Y:S01]  /*1b30*/  SHFL.DOWN PT, R7, R7, 0x10, R6 ;  /* 0x0a00000007077989 */ /* 0x00002200000e0006 */
[----:B------:R-:W-:Y:S05]  /*1b40*/  @P4 BRA `(.L_x_34) ;  /* 0x0000000000384947 */ /* 0x000fea0003800000 */
[----:B0-----:R-:W-:Y:S01]  /*1b50*/  LOP3.LUT P0, RZ, R7, 0xff, RZ, 0xc0, !PT ;  /* 0x000000ff07ff7812 */ /* 0x001fe2000780c0ff */
[----:B------:R-:W-:Y:S01]  /*1b60*/  IMAD.MOV.U32 R10, RZ, RZ, 0x1 ;  /* 0x00000001ff0a7424 */ /* 0x000fe200078e00ff */
[----:B---34-:R-:W-:-:S04]  /*1b70*/  LOP3.LUT P2, R6, R4, 0xff, RZ, 0xc0, !PT ;  /* 0x000000ff04067812 */ /* 0x018fc8000784c0ff */
        /* <DEDUP_REMOVED lines=11> */
.L_x_34:
[----:B------:R-:W-:Y:S05]  /*1c30*/  BSYNC.RECONVERGENT B1 ;  /* 0x0000000000017941 */ /* 0x000fea0003800200 */
.L_x_33:
[----:B------:R-:W-:Y:S04]  /*1c40*/  BSSY.RECONVERGENT B1, `(.L_x_35) ;  /* 0x000000a000017945 */ /* 0x000fe80003800200 */
[----:B------:R-:W-:Y:S05]  /*1c50*/  @P1 BRA `(.L_x_36) ;  /* 0x0000000000201947 */ /* 0x000fea0003800000 */
[----:B0-----:R-:W0:Y:S01]  /*1c60*/  S2R R8, SR_CgaCtaId ;  /* 0x0000000000087919 */ /* 0x001e220000008800 */
[----:B------:R-:W-:Y:S02]  /*1c70*/  MOV R7, 0x400 ;  /* 0x0000040000077802 */ /* 0x000fe40000000f00 */
[----:B---34-:R-:W-:-:S04]  /*1c80*/  SHF.R.U32.HI R6, RZ, 0x1, R5 ;  /* 0x00000001ff067819 */ /* 0x018fc80000011605 */
[----:B------:R-:W-:Y:S02]  /*1c90*/  LOP3.LUT R6, R6, 0x1f0, RZ, 0xc0, !PT ;  /* 0x000001f006067812 */ /* 0x000fe400078ec0ff */
[----:B0-----:R-:W-:-:S05]  /*1ca0*/  LEA R7, R8, R7, 0x18 ;  /* 0x0000000708077211 */ /* 0x001fca00078ec0ff */
[----:B------:R-:W-:-:S05]  /*1cb0*/  IMAD.IADD R7, R6, 0x1, R7 ;  /* 0x0000000106077824 */ /* 0x000fca00078e0207 */
[----:B------:R0:W-:Y:S04]  /*1cc0*/  STS.64 [R7+0x10], R2 ;  /* 0x0000100207007388 */ /* 0x0001e80000000a00 */
[----:B------:R0:W-:Y:S02]  /*1cd0*/  STS.U8 [R7+0x8], R4 ;  /* 0x0000080407007388 */ /* 0x0001e40000000000 */
.L_x_36:
[----:B------:R-:W-:Y:S05]  /*1ce0*/  BSYNC.RECONVERGENT B1 ;  /* 0x0000000000017941 */ /* 0x000fea0003800200 */
.L_x_35:
[----:B------:R-:W-:Y:S01]  /*1cf0*/  BAR.SYNC.DEFER_BLOCKING 0x0 ;  /* 0x0000000000007b1d */ /* 0x000fe20000010000 */
[----:B------:R-:W-:-:S13]  /*1d00*/  ISETP.NE.AND P1, PT, R5, RZ, PT ;  /* 0x000000ff0500720c */ /* 0x000fda0003f25270 */
[----:B------:R-:W-:Y:S05]  /*1d10*/  @P1 BRA `(.L_x_24) ;  /* 0x0000002000541947 */ /* 0x000fea0003800000 */
[----:B------:R-:W-:Y:S02]  /*1d20*/  UISETP.GE.AND UP0, UPT, UR4, 0x21, UPT ;  /* 0x000000210400788c */ /* 0x000fe4000bf06270 */
[----:B------:R-:W-:Y:S02]  /*1d30*/  UISETP.GE.AND UP1, UPT, UR4, 0x41, UPT ;  /* 0x000000410400788c */ /* 0x000fe4000bf26270 */
[----:B------:R-:W-:Y:S02]  /*1d40*/  UISETP.GE.AND UP2, UPT, UR4, 0x61, UPT ;  /* 0x000000610400788c */ /* 0x000fe4000bf46270 */
[----:B------:R-:W-:Y:S02]  /*1d50*/  UISETP.GE.AND UP3, UPT, UR4, 0x81, UPT ;  /* 0x000000810400788c */ /* 0x000fe4000bf66270 */
[----:B------:R-:W-:Y:S02]  /*1d60*/  UISETP.GE.AND UP4, UPT, UR4, 0xa1, UPT ;  /* 0x000000a10400788c */ /* 0x000fe4000bf86270 */
[----:B------:R-:W-:-:S02]  /*1d70*/  UISETP.GE.AND UP5, UPT, UR4, 0xc1, UPT ;  /* 0x000000c10400788c */ /* 0x000fc4000bfa6270 */
[----:B------:R-:W-:Y:S01]  /*1d80*/  UISETP.GE.AND UP6, UPT, UR4, 0xe1, UPT ;  /* 0x000000e10400788c */ /* 0x000fe2000bfc6270 */
[----:B------:R-:W-:Y:S10]  /*1d90*/  BRA.U !UP0, `(.L_x_37) ;  /* 0x00000001083c7547 */ /* 0x000ff4000b800000 */
[----:B------:R-:W5:Y:S01]  /*1da0*/  S2UR UR6, SR_CgaCtaId ;  /* 0x00000000000679c3 */ /* 0x000f620000008800 */
[----:B------:R-:W-:Y:S01]  /*1db0*/  UMOV UR5, 0x400 ;  /* 0x0000040000057882 */ /* 0x000fe20000000000 */
[----:B------:R-:W-:Y:S01]  /*1dc0*/  LOP3.LUT P3, RZ, R4, 0xff, RZ, 0xc0, !PT ;  /* 0x000000ff04ff7812 */ /* 0x000fe2000786c0ff */
[----:B-----5:R-:W-:-:S09]  /*1dd0*/  ULEA UR5, UR6, UR5, 0x18 ;  /* 0x0000000506057291 */ /* 0x020fd2000f8ec0ff */
[----:B------:R-:W5:Y:S04]  /*1de0*/  LDS.U8 R5, [UR5+0x18] ;  /* 0x00001805ff057984 */ /* 0x000f680008000000 */
[----:B0--34-:R-:W0:Y:S01]  /*1df0*/  LDS.64 R6, [UR5+0x20] ;  /* 0x00002005ff067984 */ /* 0x019e220008000a00 */
[----:B-----5:R-:W-:Y:S02]  /*1e00*/  ISETP.NE.AND P2, PT, R5, RZ, PT ;  /* 0x000000ff0500720c */ /* 0x020fe40003f45270 */
[----:B0-----:R-:W-:Y:S02]  /*1e10*/  ISETP.LT.U32.AND P0, PT, R6, R2, PT ;  /* 0x000000020600720c */ /* 0x001fe40003f01070 */
[----:B------:R-:W-:Y:S02]  /*1e20*/  @P3 SEL R5, R4, 0x1, !P2 ;  /* 0x0000000104053807 */ /* 0x000fe40005000000 */
[----:B------:R-:W-:-:S02]  /*1e30*/  ISETP.LT.AND.EX P0, PT, R7, R3, PT, P0 ;  /* 0x000000030700720c */ /* 0x000fc40003f01300 */
[----:B------:R-:W-:-:S05]  /*1e40*/  PRMT R4, R5, 0x7610, R4 ;  /* 0x0000761005047816 */ /* 0x000fca0000000004 */
[C---:B------:R-:W-:Y:S02]  /*1e50*/  @P2 SEL R2, R6.reuse, R2, P0 ;  /* 0x0000000206022207 */ /* 0x040fe40000000000 */
[C---:B------:R-:W-:Y:S02]  /*1e60*/  @P2 SEL R3, R7.reuse, R3, P0 ;  /* 0x0000000307032207 */ /* 0x040fe40000000000 */
[----:B------:R-:W-:Y:S02]  /*1e70*/  SEL R2, R6, R2, !P3 ;  /* 0x0000000206027207 */ /* 0x000fe40005800000 */
[----:B------:R-:W-:-:S07]  /*1e80*/  SEL R3, R7, R3, !P3 ;  /* 0x0000000307037207 */ /* 0x000fce0005800000 */
.L_x_37:
[----:B------:R-:W-:Y:S05]  /*1e90*/  BRA.U !UP1, `(.L_x_38) ;  /* 0x00000001093c7547 */ /* 0x000fea000b800000 */
        /* <DEDUP_REMOVED lines=15> */
.L_x_38:
        /* <DEDUP_REMOVED lines=16> */
.L_x_39:
        /* <DEDUP_REMOVED lines=16> */
.L_x_40:
        /* <DEDUP_REMOVED lines=16> */
.L_x_41:
        /* <DEDUP_REMOVED lines=16> */
.L_x_42:
        /* <DEDUP_REMOVED lines=15> */
[----:B------:R-:W-:Y:S01]  /*2480*/  SEL R3, R7, R3, !P3 ;  /* 0x0000000307037207 */ /* 0x000fe20005800000 */
[----:B------:R-:W-:Y:S06]  /*2490*/  BRA `(.L_x_24) ;  /* 0x0000001800747947 */ /* 0x000fec0003800000 */
.L_x_2:
[----:B------:R-:W0:Y:S01]  /*24a0*/  S2R R5, SR_TID.X ;  /* 0x0000000000057919 */ /* 0x000e220000002100 */
[----:B------:R-:W0:Y:S02]  /*24b0*/  LDC.64 R6, c[0x0][0x380] ;  /* 0x0000e000ff067b82 */ /* 0x000e240000000a00 */
[----:B0-----:R-:W-:-:S05]  /*24c0*/  IMAD.WIDE.U32 R6, R5, 0x10, R6 ;  /* 0x0000001005067825 */ /* 0x001fca00078e0006 */
[----:B------:R-:W2:Y:S04]  /*24d0*/  LDG.E.U16.CONSTANT R16, desc[UR8][R6.64] ;  /* 0x0000000806107981 */ /* 0x000ea8000c1e9500 */
[----:B------:R-:W3:Y:S04]  /*24e0*/  LDG.E.64.CONSTANT R12, desc[UR8][R6.64+0x8] ;  /* 0x00000808060c7981 */ /* 0x000ee8000c1e9b00 */
[----:B------:R-:W3:Y:S04]  /*24f0*/  LDG.E.64.CONSTANT R10, desc[UR8][R6.64+0x1008] ;  /* 0x00100808060a7981 */ /* 0x000ee8000c1e9b00 */
[----:B------:R-:W4:Y:S04]  /*2500*/  LDG.E.U16.CONSTANT R4, desc[UR8][R6.64+0x1000] ;  /* 0x0010000806047981 */ /* 0x000f28000c1e9500 */
[----:B------:R-:W5:Y:S04]  /*2510*/  LDG.E.U16.CONSTANT R14, desc[UR8][R6.64+0x2000] ;  /* 0x00200008060e7981 */ /* 0x000f68000c1e9500 */
[----:B------:R-:W5:Y:S04]  /*2520*/  LDG.E.64.CONSTANT R8, desc[UR8][R6.64+0x2008] ;  /* 0x0020080806087981 */ /* 0x000f68000c1e9b00 */
[----:B------:R-:W5:Y:S04]  /*2530*/  LDG.E.U16.CONSTANT R15, desc[UR8][R6.64+0x3000] ;  /* 0x00300008060f7981 */ /* 0x000f68000c1e9500 */
[----:B------:R-:W5:Y:S01]  /*2540*/  LDG.E.64.CONSTANT R2, desc[UR8][R6.64+0x3008] ;  /* 0x0030080806027981 */ /* 0x000f62000c1e9b00 */
[----:B------:R-:W-:Y:S01]  /*2550*/  UISETP.GE.U32.AND UP0, UPT, UR4, 0x800, UPT ;  /* 0x000008000400788c */ /* 0x000fe2000bf06070 */
[----:B--2---:R-:W-:-:S02]  /*2560*/  LOP3.LUT P1, RZ, R16, 0xff, RZ, 0xc0, !PT ;  /* 0x000000ff10ff7812 */ /* 0x004fc4000782c0ff */
[----:B---3--:R-:W-:-:S04]  /*2570*/  ISETP.LT.U32.AND P0, PT, R10, R12, PT ;  /* 0x0000000c0a00720c */ /* 0x008fc80003f01070 */
[CC--:B------:R-:W-:Y:S02]  /*2580*/  ISETP.LT.AND.EX P0, PT, R11.reuse, R13.reuse, PT, P0 ;  /* 0x0000000d0b00720c */ /* 0x0c0fe40003f01300 */
[----:B----4-:R-:W-:Y:S02]  /*2590*/  LOP3.LUT P2, RZ, R4, 0xff, RZ, 0xc0, !PT ;  /* 0x000000ff04ff7812 */ /* 0x010fe4000784c0ff */
[----:B------:R-:W-:Y:S02]  /*25a0*/  SEL R17, R10, R12, P0 ;  /* 0x0000000c0a117207 */ /* 0x000fe40000000000 */
[----:B------:R-:W-:Y:S02]  /*25b0*/  SEL R19, R11, R13, P0 ;  /* 0x0000000d0b137207 */ /* 0x000fe40000000000 */
[----:B------:R-:W-:Y:S02]  /*25c0*/  @P1 SEL R4, R16, 0x1, !P2 ;  /* 0x0000000110041807 */ /* 0x000fe40005000000 */
[----:B------:R-:W-:-:S02]  /*25d0*/  SEL R17, R12, R17, !P2 ;  /* 0x000000110c117207 */ /* 0x000fc40005000000 */
[----:B------:R-:W-:Y:S02]  /*25e0*/  SEL R19, R13, R19, !P2 ;  /* 0x000000130d137207 */ /* 0x000fe40005000000 */
[----:B-----5:R-:W-:Y:S02]  /*25f0*/  LOP3.LUT P3, RZ, R14, 0xff, RZ, 0xc0, !PT ;  /* 0x000000ff0eff7812 */ /* 0x020fe4000786c0ff */
[----:B------:R-:W-:Y:S02]  /*2600*/  LOP3.LUT P2, RZ, R4, 0xff, RZ, 0xc0, !PT ;  /* 0x000000ff04ff7812 */ /* 0x000fe4000784c0ff */
[----:B------:R-:W-:Y:S02]  /*2610*/  SEL R13, R10, R17, !P1 ;  /* 0x000000110a0d7207 */ /* 0x000fe40004800000 */
[----:B------:R-:W-:Y:S02]  /*2620*/  SEL R17, R11, R19, !P1 ;  /* 0x000000130b117207 */ /* 0x000fe40004800000 */
[----:B------:R-:W-:-:S02]  /*2630*/  ISETP.LT.U32.AND P0, PT, R8, R13, PT ;  /* 0x0000000d0800720c */ /* 0x000fc40003f01070 */
[----:B------:R-:W-:Y:S02]  /*2640*/  LOP3.LUT P4, RZ, R15, 0xff, RZ, 0xc0, !PT ;  /* 0x000000ff0fff7812 */ /* 0x000fe4000788c0ff */
[----:B------:R-:W-:-:S03]  /*2650*/  ISETP.LT.AND.EX P0, PT, R9, R17, PT, P0 ;  /* 0x000000110900720c */ /* 0x000fc60003f01300 */
[----:B------:R-:W-:Y:S02]  /*2660*/  @P2 SEL R14, R4, 0x1, !P3 ;  /* 0x00000001040e2807 */ /* 0x000fe40005800000 */
[C---:B------:R-:W-:Y:S02]  /*2670*/  @P3 SEL R13, R8.reuse, R13, P0 ;  /* 0x0000000d080d3207 */ /* 0x040fe40000000000 */
[C---:B------:R-:W-:Y:S02]  /*2680*/  @P3 SEL R17, R9.reuse, R17, P0 ;  /* 0x0000001109113207 */ /* 0x040fe40000000000 */
[----:B------:R-:W-:Y:S02]  /*2690*/  SEL R11, R8, R13, !P2 ;  /* 0x0000000d080b7207 */ /* 0x000fe40005000000 */
[----:B------:R-:W-:Y:S02]  /*26a0*/  LOP3.LUT P1, RZ, R14, 0xff, RZ, 0xc0, !PT ;  /* 0x000000ff0eff7812 */ /* 0x000fe4000782c0ff */
[----:B------:R-:W-:-:S02]  /*26b0*/  SEL R9, R9, R17, !P2 ;  /* 0x0000001109097207 */ /* 0x000fc40005000000 */
[----:B------:R-:W-:-:S04]  /*26c0*/  ISETP.LT.U32.AND P0, PT, R2, R11, PT ;  /* 0x0000000b0200720c */ /* 0x000fc80003f01070 */
[----:B------:R-:W-:-:S04]  /*26d0*/  ISETP.LT.AND.EX P0, PT, R3, R9, PT, P0 ;  /* 0x000000090300720c */ /* 0x000fc80003f01300 */
[C---:B------:R-:W-:Y:S02]  /*26e0*/  @P4 SEL R9, R3.reuse, R9, P0 ;  /* 0x0000000903094207 */ /* 0x040fe40000000000 */
[----:B------:R-:W-:Y:S02]  /*26f0*/  @P4 SEL R11, R2, R11, P0 ;  /* 0x0000000b020b4207 */ /* 0x000fe40000000000 */
[----:B------:R-:W-:Y:S02]  /*2700*/  @P1 SEL R15, R14, 0x1, !P4 ;  /* 0x000000010e0f1807 */ /* 0x000fe40006000000 */
[----:B------:R-:W-:Y:S01]  /*2710*/  SEL R3, R3, R9, !P1 ;  /* 0x0000000903037207 */ /* 0x000fe20004800000 */
[----:B------:R-:W-:Y:S01]  /*2720*/  IMAD.MOV.U32 R9, RZ, RZ, 0x400 ;  /* 0x00000400ff097424 */ /* 0x000fe200078e00ff */
[----:B------:R-:W-:Y:S02]  /*2730*/  SEL R2, R2, R11, !P1 ;  /* 0x0000000b02027207 */ /* 0x000fe40004800000 */
[----:B------:R-:W-:Y:S01]  /*2740*/  PRMT R4, R15, 0x7610, R4 ;  /* 0x000076100f047816 */ /* 0x000fe20000000004 */
[----:B------:R-:W-:Y:S06]  /*2750*/  BRA.U !UP0, `(.L_x_43) ;  /* 0x0000000108e47547 */ /* 0x000fec000b800000 */
[----:B------:R-:W-:Y:S01]  /*2760*/  IMAD.MOV.U32 R9, RZ, RZ, 0x400 ;  /* 0x00000400ff097424 */ /* 0x000fe200078e00ff */
[----:B------:R-:W0:Y:S01]  /*2770*/  LDCU UR5, c[0x0][0x390] ;  /* 0x00007200ff0577ac */ /* 0x000e220008000800 */
[----:B------:R-:W-:-:S12]  /*2780*/  UIADD3 UR6, UPT, UPT, UR4, -0x400, URZ ;  /* 0xfffffc0004067890 */ /* 0x000fd8000fffe0ff */
.L_x_45:
[----:B------:R-:W-:-:S05]  /*2790*/  IMAD.WIDE R20, R9, 0x10, R6 ;  /* 0x0000001009147825 */ /* 0x000fca00078e0206 */
[----:B------:R-:W2:Y:S04]  /*27a0*/  LDG.E.U16.CONSTANT R19, desc[UR8][R20.64] ;  /* 0x0000000814137981 */ /* 0x000ea8000c1e9500 */
[----:B------:R-:W3:Y:S04]  /*27b0*/  LDG.E.64.CONSTANT R10, desc[UR8][R20.64+0x8] ;  /* 0x00000808140a7981 */ /* 0x000ee8000c1e9b00 */
[----:B------:R-:W4:Y:S04]  /*27c0*/  LDG.E.U16.CONSTANT R22, desc[UR8][R20.64+0x1000] ;  /* 0x0010000814167981 */ /* 0x000f28000c1e9500 */
[----:B------:R-:W5:Y:S04]  /*27d0*/  LDG.E.64.CONSTANT R12, desc[UR8][R20.64+0x1008] ;  /* 0x00100808140c7981 */ /* 0x000f68000c1e9b00 */
[----:B------:R-:W5:Y:S04]  /*27e0*/  LDG.E.U16.CONSTANT R8, desc[UR8][R20.64+0x2000] ;  /* 0x0020000814087981 */ /* 0x000f68000c1e9500 */
[----:B------:R-:W5:Y:S04]  /*27f0*/  LDG.E.64.CONSTANT R14, desc[UR8][R20.64+0x2008] ;  /* 0x00200808140e7981 */ /* 0x000f68000c1e9b00 */
[----:B------:R-:W5:Y:S04]  /*2800*/  LDG.E.U16.CONSTANT R18, desc[UR8][R20.64+0x3000] ;  /* 0x0030000814127981 */ /* 0x000f68000c1e9500 */
[----:B------:R-:W5:Y:S01]  /*2810*/  LDG.E.64.CONSTANT R16, desc[UR8][R20.64+0x3008] ;  /* 0x0030080814107981 */ /* 0x000f62000c1e9b00 */
[----:B------:R-:W-:Y:S01]  /*2820*/  LOP3.LUT P2, RZ, R4, 0xff, RZ, 0xc0, !PT ;  /* 0x000000ff04ff7812 */ /* 0x000fe2000784c0ff */
[----:B------:R-:W-:Y:S01]  /*2830*/  IMAD.MOV.U32 R23, RZ, RZ, R3 ;  /* 0x000000ffff177224 */ /* 0x000fe200078e0003 */
[----:B0-----:R-:W-:Y:S01]  /*2840*/  UMOV UR4, UR5 ;  /* 0x0000000500047c82 */ /* 0x001fe20008000000 */
[----:B--2---:R-:W-:-:S02]  /*2850*/  LOP3.LUT P1, RZ, R19, 0xff, RZ, 0xc0, !PT ;  /* 0x000000ff13ff7812 */ /* 0x004fc4000782c0ff */
[----:B---3--:R-:W-:-:S08]  /*2860*/  ISETP.LT.U32.AND P0, PT, R10, R2, PT ;  /* 0x000000020a00720c */ /* 0x008fd00003f01070 */
        /* <DEDUP_REMOVED lines=8> */
[----:B-----5:R-:W-:Y:S02]  /*28f0*/  ISETP.LT.U32.AND P0, PT, R12, R3, PT ;  /* 0x000000030c00720c */ /* 0x020fe40003f01070 */
        /* <DEDUP_REMOVED lines=9> */
[----:B------:R-:W-:Y:S02]  /*2990*/  IADD3 R2, PT, PT, -R9, UR4, RZ ;  /* 0x0000000409027c10 */ /* 0x000fe4000fffe1ff */
[C---:B------:R-:W-:Y:S02]  /*29a0*/  ISETP.LT.AND.EX P0, PT, R15.reuse, R13, PT, P0 ;  /* 0x0000000d0f00720c */ /* 0x040fe40003f01300 */
[----:B------:R-:W-:Y:S02]  /*29b0*/  @P1 SEL R8, R22, 0x1, !P2 ;  /* 0x0000000116081807 */ /* 0x000fe40005000000 */
[----:B------:R-:W-:Y:S02]  /*29c0*/  @P2 SEL R3, R14, R3, P0 ;  /* 0x000000030e032207 */ /* 0x000fe40000000000 */
[----:B------:R-:W-:Y:S02]  /*29d0*/  @P2 SEL R13, R15, R13, P0 ;  /* 0x0000000d0f0d2207 */ /* 0x000fe40000000000 */
[----:B------:R-:W-:-:S02]  /*29e0*/  LOP3.LUT P3, RZ, R18, 0xff, RZ, 0xc0, !PT ;  /* 0x000000ff12ff7812 */ /* 0x000fc4000786c0ff */
[----:B------:R-:W-:Y:S02]  /*29f0*/  SEL R3, R14, R3, !P1 ;  /* 0x000000030e037207 */ /* 0x000fe40004800000 */
[----:B------:R-:W-:Y:S02]  /*2a00*/  LOP3.LUT P2, RZ, R8, 0xff, RZ, 0xc0, !PT ;  /* 0x000000ff08ff7812 */ /* 0x000fe4000784c0ff */
[----:B------:R-:W-:Y:S02]  /*2a10*/  SEL R15, R15, R13, !P1 ;  /* 0x0000000d0f0f7207 */ /* 0x000fe40004800000 */
[----:B------:R-:W-:Y:S02]  /*2a20*/  ISETP.GE.AND P1, PT, R2, 0x400, PT ;  /* 0x000004000200780c */ /* 0x000fe40003f26270 */
        /* <DEDUP_REMOVED lines=9> */
[----:B------:R-:W-:-:S05]  /*2ac0*/  VIADD R9, R9, 0x400 ;  /* 0x0000040009097836 */ /* 0x000fca0000000000 */
[----:B------:R-:W-:-:S13]  /*2ad0*/  ISETP.GT.AND P0, PT, R9, UR6, PT ;  /* 0x0000000609007c0c */ /* 0x000fda000bf04270 */
[----:B------:R-:W-:Y:S05]  /*2ae0*/  @!P0 BRA `(.L_x_45) ;  /* 0xfffffffc00288947 */ /* 0x000fea000383ffff */
.L_x_43:
[----:B------:R-:W-:-:S13]  /*2af0*/  ISETP.GE.AND P0, PT, R9, UR4, PT ;  /* 0x0000000409007c0c */ /* 0x000fda000bf06270 */
[----:B------:R-:W-:Y:S05]  /*2b00*/  @P0 BRA `(.L_x_44) ;  /* 0x00000004009c0947 */ /* 0x000fea0003800000 */
[----:B------:R-:W-:Y:S01]  /*2b10*/  IADD3 R19, PT, PT, -R9, UR4, RZ ;  /* 0x0000000409137c10 */ /* 0x000fe2000fffe1ff */
[----:B------:R-:W-:Y:S03]  /*2b20*/  BSSY.RECONVERGENT B1, `(.L_x_44) ;  /* 0x0000065000017945 */ /* 0x000fe60003800200 */
[----:B------:R-:W-:-:S13]  /*2b30*/  ISETP.GE.AND P0, PT, R5, R19, PT ;  /* 0x000000130500720c */ /* 0x000fda0003f06270 */
[----:B------:R-:W-:Y:S05]  /*2b40*/  @P0 BRA `(.L_x_46) ;  /* 0x0000000400880947 */ /* 0x000fea0003800000 */
[----:B------:R-:W-:Y:S01]  /*2b50*/  LOP3.LUT R6, RZ, R5, RZ, 0x33, !PT ;  /* 0x00000005ff067212 */ /* 0x000fe200078e33ff */
[----:B------:R-:W-:Y:S01]  /*2b60*/  BSSY.RECONVERGENT B2, `(.L_x_47) ;  /* 0x000001f000027945 */ /* 0x000fe20003800200 */
[----:B------:R-:W-:Y:S02]  /*2b70*/  IMAD.MOV.U32 R18, RZ, RZ, R5 ;  /* 0x000000ffff127224 */ /* 0x000fe400078e0005 */
[----:B------:R-:W-:-:S04]  /*2b80*/  IADD3 R8, PT, PT, -R9, UR4, R6 ;  /* 0x0000000409087c10 */ /* 0x000fc8000fffe106 */
[C---:B------:R-:W-:Y:S02]  /*2b90*/  LOP3.LUT R6, R8.reuse, 0x300, RZ, 0xc0, !PT ;  /* 0x0000030008067812 */ /* 0x040fe400078ec0ff */
[----:B------:R-:W-:Y:S02]  /*2ba0*/  ISETP.GE.U32.AND P2, PT, R8, 0x300, PT ;  /* 0x000003000800780c */ /* 0x000fe40003f46070 */
[----:B------:R-:W-:-:S13]  /*2bb0*/  ISETP.NE.AND P0, PT, R6, 0x300, PT ;  /* 0x000003000600780c */ /* 0x000fda0003f05270 */
[----:B------:R-:W-:Y:S05]  /*2bc0*/  @!P0 BRA `(.L_x_48) ;  /* 0x0000000000608947 */ /* 0x000fea0003800000 */
[----:B------:R-:W0:Y:S01]  /*2bd0*/  LDC.64 R6, c[0x0][0x380] ;  /* 0x0000e000ff067b82 */ /* 0x000e220000000a00 */
[----:B------:R-:W-:Y:S01]  /*2be0*/  LEA.HI R8, R8, 0x1, RZ, 0x18 ;  /* 0x0000000108087811 */ /* 0x000fe200078fc0ff */
[----:B------:R-:W-:Y:S02]  /*2bf0*/  IMAD.IADD R15, R5, 0x1, R9 ;  /* 0x00000001050f7824 */ /* 0x000fe400078e0209 */
[----:B------:R-:W-:Y:S01]  /*2c00*/  IMAD.MOV.U32 R18, RZ, RZ, R5 ;  /* 0x000000ffff127224 */ /* 0x000fe200078e0005 */
[----:B------:R-:W-:-:S05]  /*2c10*/  LOP3.LUT R8, R8, 0x3, RZ, 0xc0, !PT ;  /* 0x0000000308087812 */ /* 0x000fca00078ec0ff */
[----:B------:R-:W-:-:S07]  /*2c20*/  IMAD.MOV R8, RZ, RZ, -R8 ;  /* 0x000000ffff087224 */ /* 0x000fce00078e0a08 */
.L_x_49:
[----:B0-----:R-:W-:-:S05]  /*2c30*/  IMAD.WIDE.U32 R10, R15, 0x10, R6 ;  /* 0x000000100f0a7825 */ /* 0x001fca00078e0006 */
[----:B------:R-:W2:Y:S04]  /*2c40*/  LDG.E.U16.CONSTANT R14, desc[UR8][R10.64] ;  /* 0x000000080a0e7981 */ /* 0x000ea8000c1e9500 */
[----:B------:R-:W3:Y:S01]  /*2c50*/  LDG.E.64.CONSTANT R12, desc[UR8][R10.64+0x8] ;  /* 0x000008080a0c7981 */ /* 0x000ee2000c1e9b00 */
[----:B------:R-:W-:Y:S01]  /*2c60*/  VIADD R8, R8, 0x1 ;  /* 0x0000000108087836 */ /* 0x000fe20000000000 */
[----:B------:R-:W-:Y:S01]  /*2c70*/  LOP3.LUT P3, RZ, R4, 0xff, RZ, 0xc0, !PT ;  /* 0x000000ff04ff7812 */ /* 0x000fe2000786c0ff */
[----:B------:R-:W-:Y:S02]  /*2c80*/  VIADD R18, R18, 0x100 ;  /* 0x0000010012127836 */ /* 0x000fe40000000000 */
[----:B------:R-:W-:Y:S01]  /*2c90*/  VIADD R15, R15, 0x100 ;  /* 0x000001000f0f7836 */ /* 0x000fe20000000000 */
[----:B--2---:R-:W-:-:S02]  /*2ca0*/  LOP3.LUT P1, RZ, R14, 0xff, RZ, 0xc0, !PT ;  /* 0x000000ff0eff7812 */ /* 0x004fc4000782c0ff */
[----:B---3--:R-:W-:-:S07]  /*2cb0*/  ISETP.LT.U32.AND P0, PT, R12, R2, PT ;  /* 0x000000020c00720c */ /* 0x008fce0003f01070 */
[----:B------:R-:W-:Y:S02]  /*2cc0*/  @P3 SEL R14, R4, 0x1, !P1 ;  /* 0x00000001040e3807 */ /* 0x000fe40004800000 */
[CC--:B------:R-:W-:Y:S02]  /*2cd0*/  ISETP.LT.AND.EX P0, PT, R13.reuse, R3.reuse, PT, P0 ;  /* 0x000000030d00720c */ /* 0x0c0fe40003f01300 */
[----:B------:R-:W-:Y:S02]  /*2ce0*/  PRMT R4, R14, 0x7610, R4 ;  /* 0x000076100e047816 */ /* 0x000fe40000000004 */
[----:B------:R-:W-:Y:S02]  /*2cf0*/  @P1 SEL R2, R12, R2, P0 ;  /* 0x000000020c021207 */ /* 0x000fe40000000000 */
[----:B------:R-:W-:Y:S02]  /*2d00*/  @P1 SEL R3, R13, R3, P0 ;  /* 0x000000030d031207 */ /* 0x000fe40000000000 */
[----:B------:R-:W-:-:S02]  /*2d10*/  ISETP.NE.AND P0, PT, R8, RZ, PT ;  /* 0x000000ff0800720c */ /* 0x000fc40003f05270 */
[----:B------:R-:W-:Y:S02]  /*2d20*/  SEL R2, R12, R2, !P3 ;  /* 0x000000020c027207 */ /* 0x000fe40005800000 */
[----:B------:R-:W-:-:S09]  /*2d30*/  SEL R3, R13, R3, !P3 ;  /* 0x000000030d037207 */ /* 0x000fd20005800000 */
[----:B------:R-:W-:Y:S05]  /*2d40*/  @P0 BRA `(.L_x_49) ;  /* 0xfffffffc00b80947 */ /* 0x000fea000383ffff */
.L_x_48:
[----:B------:R-:W-:Y:S05]  /*2d50*/  BSYNC.RECONVERGENT B2 ;  /* 0x0000000000027941 */ /* 0x000fea0003800200 */
.L_x_47:
[----:B------:R-:W-:Y:S05]  /*2d60*/  @!P2 BRA `(.L_x_46) ;  /* 0x000000040000a947 */ /* 0x000fea0003800000 */
[----:B------:R-:W0:Y:S01]  /*2d70*/  LDCU.64 UR6, c[0x0][0x380] ;  /* 0x00007000ff0677ac */ /* 0x000e220008000a00 */
[----:B------:R-:W2:Y:S01]  /*2d80*/  LDC.64 R6, c[0x0][0x380] ;  /* 0x0000e000ff067b82 */ /* 0x000ea20000000a00 */
[C---:B------:R-:W-:Y:S01]  /*2d90*/  IADD3 R13, P0, PT, R18.reuse, R9, RZ ;  /* 0x00000009120d7210 */ /* 0x040fe20007f1e0ff */
[----:B------:R-:W-:-:S04]  /*2da0*/  IMAD.IADD R21, R18, 0x1, R9 ;  /* 0x0000000112157824 */ /* 0x000fc800078e0209 */
[----:B------:R-:W-:Y:S01]  /*2db0*/  IMAD.X R8, RZ, RZ, RZ, P0 ;  /* 0x000000ffff087224 */ /* 0x000fe200000e06ff */
[----:B0-----:R-:W-:-:S04]  /*2dc0*/  LEA R10, P1, R13, UR6, 0x4 ;  /* 0x000000060d0a7c11 */ /* 0x001fc8000f8220ff */
[----:B------:R-:W-:Y:S02]  /*2dd0*/  IADD3 R10, P0, PT, R10, 0x3008, RZ ;  /* 0x000030080a0a7810 */ /* 0x000fe40007f1e0ff */
[----:B------:R-:W-:-:S05]  /*2de0*/  LEA.HI.X R13, R13, UR7, R8, 0x4, P1 ;  /* 0x000000070d0d7c11 */ /* 0x000fca00088f2408 */
[----:B------:R-:W-:-:S07]  /*2df0*/  IMAD.X R13, RZ, RZ, R13, P0 ;  /* 0x000000ffff0d7224 */ /* 0x000fce00000e060d */
.L_x_50:
[----:B--2---:R-:W-:-:S05]  /*2e00*/  IMAD.WIDE.U32 R8, R21, 0x10, R6 ;  /* 0x0000001015087825 */ /* 0x004fca00078e0006 */
[----:B------:R-:W2:Y:S04]  /*2e10*/  LDG.E.U16.CONSTANT R23, desc[UR8][R8.64] ;  /* 0x0000000808177981 */ /* 0x000ea8000c1e9500 */
[----:B------:R0:W3:Y:S02]  /*2e20*/  LDG.E.64.CONSTANT R14, desc[UR8][R8.64+0x8] ;  /* 0x00000808080e7981 */ /* 0x0000e4000c1e9b00 */
[----:B0-----:R-:W-:Y:S02]  /*2e30*/  IMAD.MOV.U32 R8, RZ, RZ, R10 ;  /* 0x000000ffff087224 */ /* 0x001fe400078e000a */
[----:B------:R-:W-:-:S05]  /*2e40*/  IMAD.MOV.U32 R9, RZ, RZ, R13 ;  /* 0x000000ffff097224 */ /* 0x000fca00078e000d */
[----:B------:R-:W4:Y:S04]  /*2e50*/  LDG.E.U16.CONSTANT R24, desc[UR8][R8.64+-0x2008] ;  /* 0xffdff80808187981 */ /* 0x000f28000c1e9500 */
[----:B------:R-:W5:Y:S04]  /*2e60*/  LDG.E.64.CONSTANT R12, desc[UR8][R8.64+-0x2000] ;  /* 0xffe00008080c7981 */ /* 0x000f68000c1e9b00 */
[----:B------:R-:W5:Y:S04]  /*2e70*/  LDG.E.U16.CONSTANT R20, desc[UR8][R8.64+-0x1008] ;  /* 0xffeff80808147981 */ /* 0x000f68000c1e9500 */
[----:B------:R-:W5:Y:S04]  /*2e80*/  LDG.E.64.CONSTANT R10, desc[UR8][R8.64+-0x1000] ;  /* 0xfff00008080a7981 */ /* 0x000f68000c1e9b00 */
[----:B------:R-:W5:Y:S04]  /*2e90*/  LDG.E.U16.CONSTANT R22, desc[UR8][R8.64+-0x8] ;  /* 0xfffff80808167981 */ /* 0x000f68000c1e9500 */
[----:B------:R-:W5:Y:S01]  /*2ea0*/  LDG.E.64.CONSTANT R16, desc[UR8][R8.64] ;  /* 0x0000000808107981 */ /* 0x000f62000c1e9b00 */
[----:B------:R-:W-:Y:S01]  /*2eb0*/  LOP3.LUT P2, RZ, R4, 0xff, RZ, 0xc0, !PT ;  /* 0x000000ff04ff7812 */ /* 0x000fe2000784c0ff */
[----:B------:R-:W-:-:S02]  /*2ec0*/  IMAD.MOV.U32 R25, RZ, RZ, R3 ;  /* 0x000000ffff197224 */ /* 0x000fc400078e0003 */
[----:B------:R-:W-:Y:S02]  /*2ed0*/  VIADD R18, R18, 0x400 ;  /* 0x0000040012127836 */ /* 0x000fe40000000000 */
[----:B------:R-:W-:Y:S01]  /*2ee0*/  VIADD R21, R21, 0x400 ;  /* 0x0000040015157836 */ /* 0x000fe20000000000 */
[----:B--2---:R-:W-:Y:S02]  /*2ef0*/  LOP3.LUT P1, RZ, R23, 0xff, RZ, 0xc0, !PT ;  /* 0x000000ff17ff7812 */ /* 0x004fe4000782c0ff */
[----:B---3--:R-:W-:-:S05]  /*2f00*/  ISETP.LT.U32.AND P0, PT, R14, R2, PT ;  /* 0x000000020e00720c */ /* 0x008fca0003f01070 */
[----:B------:R-:W-:Y:S02]  /*2f10*/  @P2 SEL R23, R4, 0x1, !P1 ;  /* 0x0000000104172807 */ /* 0x000fe40004800000 */
[-C--:B------:R-:W-:Y:S02]  /*2f20*/  ISETP.LT.AND.EX P0, PT, R15, R25.reuse, PT, P0 ;  /* 0x000000190f00720c */ /* 0x080fe40003f01300 */
[----:B------:R-:W-:Y:S02]  /*2f30*/  LOP3.LUT P3, RZ, R23, 0xff, RZ, 0xc0, !PT ;  /* 0x000000ff17ff7812 */ /* 0x000fe4000786c0ff */
[C---:B------:R-:W-:Y:S02]  /*2f40*/  @P1 SEL R2, R14.reuse, R2, P0 ;  /* 0x000000020e021207 */ /* 0x040fe40000000000 */
[----:B------:R-:W-:Y:S02]  /*2f50*/  @P1 SEL R25, R15, R25, P0 ;  /* 0x000000190f191207 */ /* 0x000fe40000000000 */
[----:B------:R-:W-:-:S02]  /*2f60*/  SEL R3, R14, R2, !P2 ;  /* 0x000000020e037207 */ /* 0x000fc40005000000 */
[----:B------:R-:W-:Y:S02]  /*2f70*/  SEL R15, R15, R25, !P2 ;  /* 0x000000190f0f7207 */ /* 0x000fe40005000000 */
[----:B----4-:R-:W-:Y:S02]  /*2f80*/  LOP3.LUT P4, RZ, R24, 0xff, RZ, 0xc0, !PT ;  /* 0x000000ff18ff7812 */ /* 0x010fe4000788c0ff */
[----:B-----5:R-:W-:Y:S02]  /*2f90*/  ISETP.LT.U32.AND P0, PT, R12, R3, PT ;  /* 0x000000030c00720c */ /* 0x020fe40003f01070 */
[----:B------:R-:W-:Y:S02]  /*2fa0*/  @P3 SEL R24, R23, 0x1, !P4 ;  /* 0x0000000117183807 */ /* 0x000fe40006000000 */
[----:B------:R-:W-:Y:S02]  /*2fb0*/  ISETP.LT.AND.EX P0, PT, R13, R15, PT, P0 ;  /* 0x0000000f0d00720c */ /* 0x000fe40003f01300 */
[----:B------:R-:W-:-:S02]  /*2fc0*/  LOP3.LUT P2, RZ, R20, 0xff, RZ, 0xc0, !PT ;  /* 0x000000ff14ff7812 */ /* 0x000fc4000784c0ff */
[----:B------:R-:W-:-:S03]  /*2fd0*/  LOP3.LUT P1, RZ, R24, 0xff, RZ, 0xc0, !PT ;  /* 0x000000ff18ff7812 */ /* 0x000fc6000782c0ff */
[C---:B------:R-:W-:Y:S02]  /*2fe0*/  @P4 SEL R3, R12.reuse, R3, P0 ;  /* 0x000000030c034207 */ /* 0x040fe40000000000 */
[C---:B------:R-:W-:Y:S02]  /*2ff0*/  @P4 SEL R15, R13.reuse, R15, P0 ;  /* 0x0000000f0d0f4207 */ /* 0x040fe40000000000 */
[----:B------:R-:W-:Y:S02]  /*3000*/  SEL R3, R12, R3, !P3 ;  /* 0x000000030c037207 */ /* 0x000fe40005800000 */
[----:B------:R-:W-:Y:S02]  /*3010*/  SEL R13, R13, R15, !P3 ;  /* 0x0000000f0d0d7207 */ /* 0x000fe40005800000 */
[----:B------:R-:W-:Y:S02]  /*3020*/  ISETP.LT.U32.AND P0, PT, R10, R3, PT ;  /* 0x000000030a00720c */ /* 0x000fe40003f01070 */
[----:B------:R-:W-:-:S02]  /*3030*/  LOP3.LUT P3, RZ, R22, 0xff, RZ, 0xc0, !PT ;  /* 0x000000ff16ff7812 */ /* 0x000fc4000786c0ff */
[C---:B------:R-:W-:Y:S02]  /*3040*/  ISETP.LT.AND.EX P0, PT, R11.reuse, R13, PT, P0 ;  /* 0x0000000d0b00720c */ /* 0x040fe40003f01300 */
[----:B------:R-:W-:Y:S02]  /*3050*/  @P1 SEL R20, R24, 0x1, !P2 ;  /* 0x0000000118141807 */ /* 0x000fe40005000000 */
[C---:B------:R-:W-:Y:S02]  /*3060*/  @P2 SEL R3, R10.reuse, R3, P0 ;  /* 0x000000030a032207 */ /* 0x040fe40000000000 */
[----:B------:R-:W-:Y:S02]  /*3070*/  @P2 SEL R13, R11, R13, P0 ;  /* 0x0000000d0b0d2207 */ /* 0x000fe40000000000 */
[----:B------:R-:W-:Y:S02]  /*3080*/  SEL R3, R10, R3, !P1 ;  /* 0x000000030a037207 */ /* 0x000fe40004800000 */
[----:B------:R-:W-:-:S02]  /*3090*/  LOP3.LUT P2, RZ, R20, 0xff, RZ, 0xc0, !PT ;  /* 0x000000ff14ff7812 */ /* 0x000fc4000784c0ff */
[----:B------:R-:W-:Y:S02]  /*30a0*/  SEL R11, R11, R13, !P1 ;  /* 0x0000000d0b0b7207 */ /* 0x000fe40004800000 */
[----:B------:R-:W-:Y:S02]  /*30b0*/  ISETP.GE.AND P1, PT, R18, R19, PT ;  /* 0x000000131200720c */ /* 0x000fe40003f26270 */
[----:B------:R-:W-:Y:S02]  /*30c0*/  ISETP.LT.U32.AND P0, PT, R16, R3, PT ;  /* 0x000000031000720c */ /* 0x000fe40003f01070 */
[----:B------:R-:W-:Y:S02]  /*30d0*/  IADD3 R10, P4, PT, R8, 0x4000, RZ ;  /* 0x00004000080a7810 */ /* 0x000fe40007f9e0ff */
[----:B------:R-:W-:-:S03]  /*30e0*/  ISETP.LT.AND.EX P0, PT, R17, R11, PT, P0 ;  /* 0x0000000b1100720c */ /* 0x000fc60003f01300 */
[----:B------:R-:W-:Y:S01]  /*30f0*/  @P2 SEL R22, R20, 0x1, !P3 ;  /* 0x0000000114162807 */ /* 0x000fe20005800000 */
[----:B------:R-:W-:Y:S01]  /*3100*/  IMAD.X R13, RZ, RZ, R9, P4 ;  /* 0x000000ffff0d7224 */ /* 0x000fe200020e0609 */
[C---:B------:R-:W-:Y:S02]  /*3110*/  @P3 SEL R3, R16.reuse, R3, P0 ;  /* 0x0000000310033207 */ /* 0x040fe40000000000 */
[C---:B------:R-:W-:Y:S02]  /*3120*/  @P3 SEL R11, R17.reuse, R11, P0 ;  /* 0x0000000b110b3207 */ /* 0x040fe40000000000 */
[----:B------:R-:W-:Y:S02]  /*3130*/  SEL R2, R16, R3, !P2 ;  /* 0x0000000310027207 */ /* 0x000fe40005000000 */
[----:B------:R-:W-:Y:S02]  /*3140*/  SEL R3, R17, R11, !P2 ;  /* 0x0000000b11037207 */ /* 0x000fe40005000000 */
[----:B------:R-:W-:Y:S01]  /*3150*/  PRMT R4, R22, 0x7610, R4 ;  /* 0x0000761016047816 */ /* 0x000fe20000000004 */
[----:B------:R-:W-:Y:S06]  /*3160*/  @!P1 BRA `(.L_x_50) ;  /* 0xfffffffc00249947 */ /* 0x000fec000383ffff */
.L_x_46:
[----:B------:R-:W-:Y:S05]  /*3170*/  BSYNC.RECONVERGENT B1 ;  /* 0x0000000000017941 */ /* 0x000fea0003800200 */
.L_x_44:
[----:B------:R-:W0:Y:S01]  /*3180*/  S2R R10, SR_LANEID ;  /* 0x00000000000a7919 */ /* 0x000e220000000000 */
[----:B------:R-:W-:Y:S01]  /*3190*/  LOP3.LUT R7, R4, 0xff, RZ, 0xc0, !PT ;  /* 0x000000ff04077812 */ /* 0x000fe200078ec0ff */
[----:B------:R-:W-:Y:S01]  /*31a0*/  BSSY.RECONVERGENT B1, `(.L_x_51) ;  /* 0x0000016000017945 */ /* 0x000fe20003800200 */
[----:B------:R2:W3:Y:S04]  /*31b0*/  SHFL.DOWN PT, R9, R2, 0x1, 0x1f ;  /* 0x08201f0002097f89 */ /* 0x0004e800000e0000 */
[----:B------:R2:W4:Y:S04]  /*31c0*/  SHFL.DOWN PT, R8, R3, 0x1, 0x1f ;  /* 0x08201f0003087f89 */ /* 0x00052800000e0000 */
[----:B------:R-:W1:Y:S01]  /*31d0*/  SHFL.DOWN PT, R7, R7, 0x1, 0x1f ;  /* 0x08201f0007077f89 */ /* 0x000e6200000e0000 */
[----:B0-----:R-:W-:-:S02]  /*31e0*/  ISETP.GT.AND P0, PT, R10, 0x1e, PT ;  /* 0x0000001e0a00780c */ /* 0x001fc40003f04270 */
[C---:B------:R-:W-:Y:S02]  /*31f0*/  ISETP.GT.AND P5, PT, R10.reuse, 0x1d, PT ;  /* 0x0000001d0a00780c */ /* 0x040fe40003fa4270 */
[----:B------:R-:W-:-:S09]  /*3200*/  ISETP.GT.AND P2, PT, R10, 0x1b, PT ;  /* 0x0000001b0a00780c */ /* 0x000fd20003f44270 */
[----:B-1234-:R-:W-:Y:S05]  /*3210*/  @P0 BRA `(.L_x_52) ;  /* 0x0000000000380947 */ /* 0x01efea0003800000 */
        /* <DEDUP_REMOVED lines=14> */
.L_x_52:
[----:B------:R-:W-:Y:S05]  /*3300*/  BSYNC.RECONVERGENT B1 ;  /* 0x0000000000017941 */ /* 0x000fea0003800200 */
.L_x_51:
[----:B------:R-:W-:Y:S01]  /*3310*/  LOP3.LUT R7, R4, 0xff, RZ, 0xc0, !PT ;  /* 0x000000ff04077812 */ /* 0x000fe200078ec0ff */
[----:B------:R0:W1:Y:S01]  /*3320*/  SHFL.DOWN PT, R9, R2, 0x2, 0x1f ;  /* 0x08401f0002097f89 */ /* 0x00006200000e0000 */
[----:B------:R-:W-:Y:S01]  /*3330*/  BSSY.RECONVERGENT B1, `(.L_x_53) ;  /* 0x0000015000017945 */ /* 0x000fe20003800200 */
[C---:B------:R-:W-:Y:S02]  /*3340*/  ISETP.GT.AND P4, PT, R10.reuse, 0x17, PT ;  /* 0x000000170a00780c */ /* 0x040fe40003f84270 */
[----:B------:R0:W2:Y:S01]  /*3350*/  SHFL.DOWN PT, R8, R3, 0x2, 0x1f ;  /* 0x08401f0003087f89 */ /* 0x0000a200000e0000 */
[C---:B------:R-:W-:Y:S02]  /*3360*/  ISETP.GT.AND P3, PT, R10.reuse, 0xf, PT ;  /* 0x0000000f0a00780c */ /* 0x040fe40003f64270 */
[----:B------:R-:W-:Y:S01]  /*3370*/  ISETP.NE.AND P1, PT, R10, RZ, PT ;  /* 0x000000ff0a00720c */ /* 0x000fe20003f25270 */
[----:B------:R-:W3:Y:S01]  /*3380*/  SHFL.DOWN PT, R7, R7, 0x2, 0x1f ;  /* 0x08401f0007077f89 */ /* 0x000ee200000e0000 */
[----:B------:R-:W-:Y:S11]  /*3390*/  @P5 BRA `(.L_x_54) ;  /* 0x0000000000385947 */ /* 0x000ff60003800000 */
[----:B---3--:R-:W-:Y:S01]  /*33a0*/  LOP3.LUT P0, RZ, R7, 0xff, RZ, 0xc0, !PT ;  /* 0x000000ff07ff7812 */ /* 0x008fe2000780c0ff */
[----:B------:R-:W-:Y:S01]  /*33b0*/  IMAD.MOV.U32 R10, RZ, RZ, 0x1 ;  /* 0x00000001ff0a7424 */ /* 0x000fe200078e00ff */
[----:B------:R-:W-:-:S04]  /*33c0*/  LOP3.LUT P5, R6, R4, 0xff, RZ, 0xc0, !PT ;  /* 0x000000ff04067812 */ /* 0x000fc800078ac0ff */
[----:B------:R-:W-:-:S13]  /*33d0*/  PLOP3.LUT P0, PT, P5, P0, PT, 0x2f, 0xf2 ;  /* 0x0000000000f2781c */ /* 0x000fda0002f00577 */
[----:B-1----:R-:W-:Y:S02]  /*33e0*/  @!P0 ISETP.LT.U32.AND P5, PT, R9, R2, PT ;  /* 0x000000020900820c */ /* 0x002fe40003fa1070 */
[----:B------:R-:W-:Y:S02]  /*33f0*/  @P0 ISETP.NE.AND P6, PT, R6, RZ, PT ;  /* 0x000000ff0600020c */ /* 0x000fe40003fc5270 */
[----:B------:R-:W-:Y:S02]  /*3400*/  @!P0 PRMT R4, R10, 0x7610, R4 ;  /* 0x000076100a048816 */ /* 0x000fe40000000004 */
[----:B--2---:R-:W-:Y:S02]  /*3410*/  @!P0 ISETP.LT.AND.EX P5, PT, R8, R3, PT, P5 ;  /* 0x000000030800820c */ /* 0x004fe40003fa1350 */
[----:B------:R-:W-:Y:S02]  /*3420*/  @P0 SEL R6, R7, R4, !P6 ;  /* 0x0000000407060207 */ /* 0x000fe40007000000 */
[----:B0-----:R-:W-:-:S02]  /*3430*/  @!P0 SEL R2, R9, R2, P5 ;  /* 0x0000000209028207 */ /* 0x001fc40002800000 */
[----:B------:R-:W-:Y:S02]  /*3440*/  @!P0 SEL R3, R8, R3, P5 ;  /* 0x0000000308038207 */ /* 0x000fe40002800000 */
[----:B------:R-:W-:Y:S02]  /*3450*/  @P0 PRMT R4, R6, 0x7610, R4 ;  /* 0x0000761006040816 */ /* 0x000fe40000000004 */
[----:B------:R-:W-:Y:S02]  /*3460*/  @P0 SEL R2, R9, R2, !P6 ;  /* 0x0000000209020207 */ /* 0x000fe40007000000 */
[----:B------:R-:W-:-:S07]  /*3470*/  @P0 SEL R3, R8, R3, !P6 ;  /* 0x0000000308030207 */ /* 0x000fce0007000000 */
.L_x_54:
[----:B------:R-:W-:Y:S05]  /*3480*/  BSYNC.RECONVERGENT B1 ;  /* 0x0000000000017941 */ /* 0x000fea0003800200 */
.L_x_53:
[----:B---3--:R-:W-:Y:S01]  /*3490*/  LOP3.LUT R7, R4, 0xff, RZ, 0xc0, !PT ;  /* 0x000000ff04077812 */ /* 0x008fe200078ec0ff */
[----:B-1----:R1:W3:Y:S01]  /*34a0*/  SHFL.DOWN PT, R9, R2, 0x4, 0x1f ;  /* 0x08801f0002097f89 */ /* 0x0022e200000e0000 */
[----:B------:R-:W-:Y:S03]  /*34b0*/  BSSY.RECONVERGENT B1, `(.L_x_55) ;  /* 0x0000012000017945 */ /* 0x000fe60003800200 */
[----:B--2---:R1:W2:Y:S04]  /*34c0*/  SHFL.DOWN PT, R8, R3, 0x4, 0x1f ;  /* 0x08801f0003087f89 */ /* 0x0042a800000e0000 */
[----:B------:R-:W4:Y:S01]  /*34d0*/  SHFL.DOWN PT, R7, R7, 0x4, 0x1f ;  /* 0x08801f0007077f89 */ /* 0x000f2200000e0000 */
[----:B------:R-:W-:Y:S05]  /*34e0*/  @P2 BRA `(.L_x_56) ;  /* 0x0000000000382947 */ /* 0x000fea0003800000 */
[----:B----4-:R-:W-:Y:S01]  /*34f0*/  LOP3.LUT P0, RZ, R7, 0xff, RZ, 0xc0, !PT ;  /* 0x000000ff07ff7812 */ /* 0x010fe2000780c0ff */
[----:B------:R-:W-:Y:S01]  /*3500*/  IMAD.MOV.U32 R10, RZ, RZ, 0x1 ;  /* 0x00000001ff0a7424 */ /* 0x000fe200078e00ff */
[----:B------:R-:W-:-:S04]  /*3510*/  LOP3.LUT P2, R6, R4, 0xff, RZ, 0xc0, !PT ;  /* 0x000000ff04067812 */ /* 0x000fc8000784c0ff */
[----:B------:R-:W-:-:S13]  /*3520*/  PLOP3.LUT P0, PT, P2, P0, PT, 0x2f, 0xf2 ;  /* 0x0000000000f2781c */ /* 0x000fda0001700577 */
[----:B---3--:R-:W-:Y:S02]  /*3530*/  @!P0 ISETP.LT.U32.AND P2, PT, R9, R2, PT ;  /* 0x000000020900820c */ /* 0x008fe40003f41070 */
[----:B------:R-:W-:Y:S02]  /*3540*/  @P0 ISETP.NE.AND P5, PT, R6, RZ, PT ;  /* 0x000000ff0600020c */ /* 0x000fe40003fa5270 */
[----:B------:R-:W-:Y:S02]  /*3550*/  @!P0 PRMT R4, R10, 0x7610, R4 ;  /* 0x000076100a048816 */ /* 0x000fe40000000004 */
[----:B--2---:R-:W-:Y:S02]  /*3560*/  @!P0 ISETP.LT.AND.EX P2, PT, R8, R3, PT, P2 ;  /* 0x000000030800820c */ /* 0x004fe40003f41320 */
[----:B------:R-:W-:Y:S02]  /*3570*/  @P0 SEL R6, R7, R4, !P5 ;  /* 0x0000000407060207 */ /* 0x000fe40006800000 */
[----:B01----:R-:W-:-:S02]  /*3580*/  @!P0 SEL R2, R9, R2, P2 ;  /* 0x0000000209028207 */ /* 0x003fc40001000000 */
[----:B------:R-:W-:Y:S02]  /*3590*/  @!P0 SEL R3, R8, R3, P2 ;  /* 0x0000000308038207 */ /* 0x000fe40001000000 */
[----:B------:R-:W-:Y:S02]  /*35a0*/  @P0 PRMT R4, R6, 0x7610, R4 ;  /* 0x0000761006040816 */ /* 0x000fe40000000004 */
[----:B------:R-:W-:Y:S02]  /*35b0*/  @P0 SEL R2, R9, R2, !P5 ;  /* 0x0000000209020207 */ /* 0x000fe40006800000 */
[----:B------:R-:W-:-:S07]  /*35c0*/  @P0 SEL R3, R8, R3, !P5 ;  /* 0x0000000308030207 */ /* 0x000fce0006800000 */
.L_x_56:
[----:B------:R-:W-:Y:S05]  /*35d0*/  BSYNC.RECONVERGENT B1 ;  /* 0x0000000000017941 */ /* 0x000fea0003800200 */
.L_x_55:
[----:B----4-:R-:W-:Y:S01]  /*35e0*/  LOP3.LUT R7, R4, 0xff, RZ, 0xc0, !PT ;  /* 0x000000ff04077812 */ /* 0x010fe200078ec0ff */
[----:B---3--:R3:W4:Y:S01]  /*35f0*/  SHFL.DOWN PT, R9, R2, 0x8, 0x1f ;  /* 0x09001f0002097f89 */ /* 0x00872200000e0000 */
[----:B------:R-:W-:Y:S03]  /*3600*/  BSSY.RECONVERGENT B1, `(.L_x_57) ;  /* 0x0000012000017945 */ /* 0x000fe60003800200 */
[----:B--2---:R3:W2:Y:S04]  /*3610*/  SHFL.DOWN PT, R8, R3, 0x8, 0x1f ;  /* 0x09001f0003087f89 */ /* 0x0046a800000e0000 */
        /* <DEDUP_REMOVED lines=9> */
[----:B--2---:R-:W-:Y:S02]  /*36b0*/  @!P0 ISETP.LT.AND.EX P2, PT, R8, R3, PT, P2 ;  /* 0x000000030800820c */ /* 0x004fe40003f41320 */
[----:B------:R-:W-:Y:S02]  /*36c0*/  @P0 SEL R6, R7, R4, !P4 ;  /* 0x0000000407060207 */ /* 0x000fe40006000000 */
[----:B-1-3--:R-:W-:-:S02]  /*36d0*/  @!P0 SEL R2, R9, R2, P2 ;  /* 0x0000000209028207 */ /* 0x00afc40001000000 */
[----:B------:R-:W-:Y:S02]  /*36e0*/  @!P0 SEL R3, R8, R3, P2 ;  /* 0x0000000308038207 */ /* 0x000fe40001000000 */
[----:B------:R-:W-:Y:S02]  /*36f0*/  @P0 PRMT R4, R6, 0x7610, R4 ;  /* 0x0000761006040816 */ /* 0x000fe40000000004 */
[----:B------:R-:W-:Y:S02]  /*3700*/  @P0 SEL R2, R9, R2, !P4 ;  /* 0x0000000209020207 */ /* 0x000fe40006000000 */
[----:B------:R-:W-:-:S07]  /*3710*/  @P0 SEL R3, R8, R3, !P4 ;  /* 0x0000000308030207 */ /* 0x000fce0006000000 */
.L_x_58:
[----:B------:R-:W-:Y:S05]  /*3720*/  BSYNC.RECONVERGENT B1 ;  /* 0x0000000000017941 */ /* 0x000fea0003800200 */
.L_x_57:
[----:B0-----:R-:W-:Y:S01]  /*3730*/  LOP3.LUT R7, R4, 0xff, RZ, 0xc0, !PT ;  /* 0x000000ff04077812 */ /* 0x001fe200078ec0ff */
[----:B----4-:R0:W4:Y:S01]  /*3740*/  SHFL.DOWN PT, R9, R2, 0x10, 0x1f ;  /* 0x0a001f0002097f89 */ /* 0x01012200000e0000 */
        /* <DEDUP_REMOVED lines=18> */
.L_x_60:
[----:B------:R-:W-:Y:S05]  /*3870*/  BSYNC.RECONVERGENT B1 ;  /* 0x0000000000017941 */ /* 0x000fea0003800200 */
.L_x_59:
[----:B------:R-:W-:Y:S04]  /*3880*/  BSSY.RECONVERGENT B1, `(.L_x_61) ;  /* 0x000000a000017945 */ /* 0x000fe80003800200 */
[----:B------:R-:W-:Y:S05]  /*3890*/  @P1 BRA `(.L_x_62) ;  /* 0x0000000000201947 */ /* 0x000fea0003800000 */
[----:B--2---:R-:W2:Y:S01]  /*38a0*/  S2R R8, SR_CgaCtaId ;  /* 0x0000000000087919 */ /* 0x004ea20000008800 */
[----:B0-----:R-:W-:Y:S02]  /*38b0*/  MOV R7, 0x400 ;  /* 0x0000040000077802 */ /* 0x001fe40000000f00 */
[----:B------:R-:W-:-:S04]  /*38c0*/  SHF.R.U32.HI R6, RZ, 0x1, R5 ;  /* 0x00000001ff067819 */ /* 0x000fc80000011605 */
[----:B------:R-:W-:Y:S02]  /*38d0*/  LOP3.LUT R6, R6, 0x1f0, RZ, 0xc0, !PT ;  /* 0x000001f006067812 */ /* 0x000fe400078ec0ff */
[----:B--2---:R-:W-:-:S05]  /*38e0*/  LEA R7, R8, R7, 0x18 ;  /* 0x0000000708077211 */ /* 0x004fca00078ec0ff */
[----:B------:R-:W-:-:S05]  /*38f0*/  IMAD.IADD R7, R6, 0x1, R7 ;  /* 0x0000000106077824 */ /* 0x000fca00078e0207 */
[----:B------:R0:W-:Y:S04]  /*3900*/  STS.64 [R7+0x10], R2 ;  /* 0x0000100207007388 */ /* 0x0001e80000000a00 */
[----:B------:R0:W-:Y:S02]  /*3910*/  STS.U8 [R7+0x8], R4 ;  /* 0x0000080407007388 */ /* 0x0001e40000000000 */
.L_x_62:
[----:B------:R-:W-:Y:S05]  /*3920*/  BSYNC.RECONVERGENT B1 ;  /* 0x0000000000017941 */ /* 0x000fea0003800200 */
.L_x_61:
        /* <DEDUP_REMOVED lines=10> */
[----:B------:R-:W3:Y:S04]  /*39d0*/  LDS.64 R12, [UR5+0x30] ;  /* 0x00003005ff0c7984 */ /* 0x000ee80008000a00 */
[----:B------:R-:W3:Y:S04]  /*39e0*/  LDS.U8 R18, [UR5+0x38] ;  /* 0x00003805ff127984 */ /* 0x000ee80008000000 */
[----:B------:R-:W3:Y:S04]  /*39f0*/  LDS.64 R10, [UR5+0x40] ;  /* 0x00004005ff0a7984 */ /* 0x000ee80008000a00 */
[----:B------:R-:W3:Y:S04]  /*3a00*/  LDS.U8 R14, [UR5+0x48] ;  /* 0x00004805ff0e7984 */ /* 0x000ee80008000000 */
[----:B--2-4-:R-:W2:Y:S01]  /*3a10*/  LDS.64 R8, [UR5+0x50] ;  /* 0x00005005ff087984 */ /* 0x014ea20008000a00 */
[----:B-----5:R-:W-:-:S02]  /*3a20*/  ISETP.NE.AND P2, PT, R16, RZ, PT ;  /* 0x000000ff1000720c */ /* 0x020fc40003f45270 */
[----:B0-----:R-:W-:Y:S02]  /*3a30*/  ISETP.LT.U32.AND P0, PT, R6, R2, PT ;  /* 0x000000020600720c */ /* 0x001fe40003f01070 */
[----:B------:R-:W-:Y:S02]  /*3a40*/  @P4 SEL R16, R4, 0x1, !P2 ;  /* 0x0000000104104807 */ /* 0x000fe40005000000 */
[----:B------:R-:W-:Y:S02]  /*3a50*/  ISETP.LT.AND.EX P0, PT, R7, R3, PT, P0 ;  /* 0x000000030700720c */ /* 0x000fe40003f01300 */
[----:B------:R-:W-:Y:S02]  /*3a60*/  LOP3.LUT P3, RZ, R16, 0xff, RZ, 0xc0, !PT ;  /* 0x000000ff10ff7812 */ /* 0x000fe4000786c0ff */
[----:B-1----:R-:W-:-:S03]  /*3a70*/  ISETP.NE.AND P5, PT, R17, RZ, PT ;  /* 0x000000ff1100720c */ /* 0x002fc60003fa5270 */
[C---:B---3--:R-:W-:Y:S02]  /*3a80*/  @P2 SEL R2, R6.reuse, R2, P0 ;  /* 0x0000000206022207 */ /* 0x048fe40000000000 */
        /* <DEDUP_REMOVED lines=17> */
[----:B------:R-:W3:Y:S01]  /*3ba0*/  LDS.64 R4, [UR5+0x70] ;  /* 0x00007005ff047984 */ /* 0x000ee20008000a00 */
        /* <DEDUP_REMOVED lines=8> */
[----:B--2---:R-:W-:Y:S02]  /*3c30*/  ISETP.LT.U32.AND P0, PT, R8, R13, PT ;  /* 0x0000000d0800720c */ /* 0x004fe40003f01070 */
[----:B------:R-:W-:Y:S01]  /*3c40*/  @P5 SEL R14, R18, 0x1, !P3 ;  /* 0x00000001120e5807 */ /* 0x000fe20005800000 */
[----:B------:R-:W2:Y:S01]  /*3c50*/  LDS.64 R2, [UR5+0x80] ;  /* 0x00008005ff027984 */ /* 0x000ea20008000a00 */
        /* <DEDUP_REMOVED lines=16> */
[----:B---3--:R-:W-:Y:S02]  /*3d60*/  ISETP.LT.U32.AND P0, PT, R4, R9, PT ;  /* 0x000000090400720c */ /* 0x008fe40003f01070 */
        /* <DEDUP_REMOVED lines=8> */
[----:B--2---:R-:W-:-:S04]  /*3df0*/  ISETP.LT.U32.AND P0, PT, R2, R7, PT ;  /* 0x000000070200720c */ /* 0x004fc80003f01070 */
[C---:B------:R-:W-:Y:S02]  /*3e00*/  ISETP.LT.AND.EX P0, PT, R3.reuse, R5, PT, P0 ;  /* 0x000000050300720c */ /* 0x040fe40003f01300 */
[----:B------:R-:W-:Y:S02]  /*3e10*/  @P2 SEL R10, R12, 0x1, !P4 ;  /* 0x000000010c0a2807 */ /* 0x000fe40006000000 */
[----:B------:R-:W-:Y:S02]  /*3e20*/  @P4 SEL R7, R2, R7, P0 ;  /* 0x0000000702074207 */ /* 0x000fe40000000000 */
[----:B------:R-:W-:Y:S02]  /*3e30*/  @P4 SEL R5, R3, R5, P0 ;  /* 0x0000000503054207 */ /* 0x000fe40000000000 */
[----:B------:R-:W-:Y:S02]  /*3e40*/  PRMT R4, R10, 0x7610, R4 ;  /* 0x000076100a047816 */ /* 0x000fe40000000004 */
[----:B------:R-:W-:-:S02]  /*3e50*/  SEL R2, R2, R7, !P2 ;  /* 0x0000000702027207 */ /* 0x000fc40005000000 */
[----:B------:R-:W-:-:S07]  /*3e60*/  SEL R3, R3, R5, !P2 ;  /* 0x0000000503037207 */ /* 0x000fce0005000000 */
.L_x_24:
[----:B------:R-:W-:Y:S05]  /*3e70*/  BSYNC.RECONVERGENT B0 ;  /* 0x0000000000007941 */ /* 0x000fea0003800200 */
.L_x_1:
[----:B------:R-:W-:Y:S05]  /*3e80*/  @P1 EXIT ;  /* 0x000000000000194d */ /* 0x000fea0003800000 */
[----:B0-234-:R-:W0:Y:S01]  /*3e90*/  LDC.64 R8, c[0x0][0x3a0] ;  /* 0x0000e800ff087b82 */ /* 0x01de220000000a00 */
[----:B------:R-:W-:Y:S02]  /*3ea0*/  PRMT R7, R4, 0x7610, R7 ;  /* 0x0000761004077816 */ /* 0x000fe40000000007 */
[----:B-1----:R-:W-:Y:S02]  /*3eb0*/  ISETP.NE.AND P1, PT, R0, RZ, PT ;  /* 0x000000ff0000720c */ /* 0x002fe40003f25270 */
[----:B------:R-:W-:-:S03]  /*3ec0*/  LOP3.LUT P2, RZ, R7, 0xff, RZ, 0xc0, !PT ;  /* 0x000000ff07ff7812 */ /* 0x000fc6000784c0ff */
[----:B------:R-:W1:Y:S08]  /*3ed0*/  LDC.64 R4, c[0x0][0x388] ;  /* 0x0000e200ff047b82 */ /* 0x000e700000000a00 */
[----:B------:R-:W-:Y:S02]  /*3ee0*/  @P1 SEL R7, R0, 0x1, !P2 ;  /* 0x0000000100071807 */ /* 0x000fe40005000000 */
[----:B0-----:R-:W-:-:S04]  /*3ef0*/  ISETP.LT.U32.AND P0, PT, R2, R8, PT ;  /* 0x000000080200720c */ /* 0x001fc80003f01070 */
[----:B------:R-:W-:-:S04]  /*3f00*/  ISETP.LT.AND.EX P0, PT, R3, R9, PT, P0 ;  /* 0x000000090300720c */ /* 0x000fc80003f01300 */
[C---:B------:R-:W-:Y:S01]  /*3f10*/  @P2 SEL R8, R2.reuse, R8, P0 ;  /* 0x0000000802082207 */ /* 0x040fe20000000000 */
[----:B-1----:R-:W-:Y:S01]  /*3f20*/  STG.E.U8 desc[UR8][R4.64], R7 ;  /* 0x0000000704007986 */ /* 0x002fe2000c101108 */
[C---:B------:R-:W-:Y:S02]  /*3f30*/  @P2 SEL R9, R3.reuse, R9, P0 ;  /* 0x0000000903092207 */ /* 0x040fe40000000000 */
[----:B------:R-:W-:Y:S02]  /*3f40*/  SEL R2, R2, R8, !P1 ;  /* 0x0000000802027207 */ /* 0x000fe40004800000 */
[----:B------:R-:W-:-:S05]  /*3f50*/  SEL R3, R3, R9, !P1 ;  /* 0x0000000903037207 */ /* 0x000fca0004800000 */
[----:B------:R-:W-:Y:S01]  /*3f60*/  STG.E.64 desc[UR8][R4.64+0x8], R2 ;  /* 0x0000080204007986 */ /* 0x000fe2000c101b08 */
[----:B------:R-:W-:Y:S05]  /*3f70*/  EXIT ;  /* 0x000000000000794d */ /* 0x000fea0003800000 */
.L_x_63:
[----:B------:R-:W-:-:S00]  /*3f80*/  BRA `(.L_x_63) ;  /* 0xfffffffc00fc7947 */ /* 0x000fc0000383ffff */
[----:B------:R-:W-:-:S00]  /*3f90*/  NOP ;  /* 0x0000000000007918 */ /* 0x000fc00000000000 */
        /* <DEDUP_REMOVED lines=14> */
.L_x_494:


//--------------------- .text._ZN3cub18CUB_300001_SM_10006detail6reduce18DeviceReduceKernelINS2_10policy_hubIN4cuda3std3__45tupleIJblEEEyN6thrust24THRUST_300001_SM_1000_NS8cuda_cub9__find_if7functorIS9_EEE10Policy1000ENSB_12zip_iteratorINS8_IJNSD_26transform_input_iterator_tIbNSC_6detail35transform_pair_of_input_iterators_tIbNSB_6detail15normal_iteratorINSB_10device_ptrIKfEEEESR_NS7_8equal_toIfEEEENS7_10__not_fn_tINS7_10__identityEEEEENSB_17counting_iteratorIlNSB_11use_defaultES10_S10_EEEEEEEySF_S9_SW_EEvT0_PT3_T1_NS0_13GridEvenShareIS17_EET2_T4_ --------------------------
	.section	.text._ZN3cub18CUB_300001_SM_10006detail6reduce18DeviceReduceKernelINS2_10policy_hubIN4cuda3std3__45tupleIJblEEEyN6thrust24THRUST_300001_SM_1000_NS8cuda_cub9__find_if7functorIS9_EEE10Policy1000ENSB_12zip_iteratorINS8_IJNSD_26transform_input_iterator_tIbNSC_6detail35transform_pair_of_input_iterators_tIbNSB_6detail15normal_iteratorINSB_10device_ptrIKfEEEESR_NS7_8equal_toIfEEEENS7_10__not_fn_tINS7_10__identityEEEEENSB_17counting_iteratorIlNSB_11use_defaultES10_S10_EEEEEEEySF_S9_SW_EEvT0_PT3_T1_NS0_13GridEvenShareIS17_EET2_T4_,"ax",@progbits
	.align	128
        .global         _ZN3cub18CUB_300001_SM_10006detail6reduce18DeviceReduceKernelINS2_10policy_hubIN4cuda3std3__45tupleIJblEEEyN6thrust24THRUST_300001_SM_1000_NS8cuda_cub9__find_if7functorIS9_EEE10Policy1000ENSB_12zip_iteratorINS8_IJNSD_26transform_input_iterator_tIbNSC_6detail35transform_pair_of_input_iterators_tIbNSB_6detail15normal_iteratorINSB_10device_ptrIKfEEEESR_NS7_8equal_toIfEEEENS7_10__not_fn_tINS7_10__identityEEEEENSB_17counting_iteratorIlNSB_11use_defaultES10_S10_EEEEEEEySF_S9_SW_EEvT0_PT3_T1_NS0_13GridEvenShareIS17_EET2_T4_
        .type           _ZN3cub18CUB_300001_SM_10006detail6reduce18DeviceReduceKernelINS2_10policy_hubIN4cuda3std3__45tupleIJblEEEyN6thrust24THRUST_300001_SM_1000_NS8cuda_cub9__find_if7functorIS9_EEE10Policy1000ENSB_12zip_iteratorINS8_IJNSD_26transform_input_iterator_tIbNSC_6detail35transform_pair_of_input_iterators_tIbNSB_6detail15normal_iteratorINSB_10device_ptrIKfEEEESR_NS7_8equal_toIfEEEENS7_10__not_fn_tINS7_10__identityEEEEENSB_17counting_iteratorIlNSB_11use_defaultES10_S10_EEEEEEEySF_S9_SW_EEvT0_PT3_T1_NS0_13GridEvenShareIS17_EET2_T4_,@function
        .size           _ZN3cub18CUB_300001_SM_10006detail6reduce18DeviceReduceKernelINS2_10policy_hubIN4cuda3std3__45tupleIJblEEEyN6thrust24THRUST_300001_SM_1000_NS8cuda_cub9__find_if7functorIS9_EEE10Policy1000ENSB_12zip_iteratorINS8_IJNSD_26transform_input_iterator_tIbNSC_6detail35transform_pair_of_input_iterators_tIbNSB_6detail15normal_iteratorINSB_10device_ptrIKfEEEESR_NS7_8equal_toIfEEEENS7_10__not_fn_tINS7_10__identityEEEEENSB_17counting_iteratorIlNSB_11use_defaultES10_S10_EEEEEEEySF_S9_SW_EEvT0_PT3_T1_NS0_13GridEvenShareIS17_EET2_T4_,(.L_x_495 - _ZN3cub18CUB_300001_SM_10006detail6reduce18DeviceReduceKernelINS2_10policy_hubIN4cuda3std3__45tupleIJblEEEyN6thrust24THRUST_300001_SM_1000_NS8cuda_cub9__find_if7functorIS9_EEE10Policy1000ENSB_12zip_iteratorINS8_IJNSD_26transform_input_iterator_tIbNSC_6detail35transform_pair_of_input_iterators_tIbNSB_6detail15normal_iteratorINSB_10device_ptrIKfEEEESR_NS7_8equal_toIfEEEENS7_10__not_fn_tINS7_10__identityEEEEENSB_17counting_iteratorIlNSB_11use_defaultES10_S10_EEEEEEEySF_S9_SW_EEvT0_PT3_T1_NS0_13GridEvenShareIS17_EET2_T4_)
        .other          _ZN3cub18CUB_300001_SM_10006detail6reduce18DeviceReduceKernelINS2_10policy_hubIN4cuda3std3__45tupleIJblEEEyN6thrust24THRUST_300001_SM_1000_NS8cuda_cub9__find_if7functorIS9_EEE10Policy1000ENSB_12zip_iteratorINS8_IJNSD_26transform_input_iterator_tIbNSC_6detail35transform_pair_of_input_iterators_tIbNSB_6detail15normal_iteratorINSB_10device_ptrIKfEEEESR_NS7_8equal_toIfEEEENS7_10__not_fn_tINS7_10__identityEEEEENSB_17counting_iteratorIlNSB_11use_defaultES10_S10_EEEEEEEySF_S9_SW_EEvT0_PT3_T1_NS0_13GridEvenShareIS17_EET2_T4_,@"STO_CUDA_ENTRY STV_DEFAULT"
_ZN3cub18CUB_300001_SM_10006detail6reduce18DeviceReduceKernelINS2_10policy_hubIN4cuda3std3__45tupleIJblEEEyN6thrust24THRUST_300001_SM_1000_NS8cuda_cub9__find_if7functorIS9_EEE10Policy1000ENSB_12zip_iteratorINS8_IJNSD_26transform_input_iterator_tIbNSC_6detail35transform_pair_of_input_iterators_tIbNSB_6detail15normal_iteratorINSB_10device_ptrIKfEEEESR_NS7_8equal_toIfEEEENS7_10__not_fn_tINS7_10__identityEEEEENSB_17counting_iteratorIlNSB_11use_defaultES10_S10_EEEEEEEySF_S9_SW_EEvT0_PT3_T1_NS0_13GridEvenShareIS17_EET2_T4_:
.text._ZN3cub18CUB_300001_SM_10006detail6reduce18DeviceReduceKernelINS2_10policy_hubIN4cuda3std3__45tupleIJblEEEyN6thrust24THRUST_300001_SM_1000_NS8cuda_cub9__find_if7functorIS9_EEE10Policy1000ENSB_12zip_iteratorINS8_IJNSD_26transform_input_iterator_tIbNSC_6detail35transform_pair_of_input_iterators_tIbNSB_6detail15normal_iteratorINSB_10device_ptrIKfEEEESR_NS7_8equal_toIfEEEENS7_10__not_fn_tINS7_10__identityEEEEENSB_17counting_iteratorIlNSB_11use_defaultES10_S10_EEEEEEEySF_S9_SW_EEvT0_PT3_T1_NS0_13GridEvenShareIS17_EET2_T4_:
[----:B------:R-:W-:Y:S01]  /*0000*/  LDC R1, c[0x0][0x37c] ;  /* 0x0000df00ff017b82 */ /* 0x000fe20000000800 */
[----:B------:R-:W0:Y:S01]  /*0010*/  S2R R0, SR_CTAID.X ;  /* 0x0000000000007919 */ /* 0x000e220000002500 */
[----:B------:R-:W1:Y:S01]  /*0020*/  LDCU.64 UR6, c[0x0][0x3d8] ;  /* 0x00007b00ff0677ac */ /* 0x000e620008000a00 */
[----:B------:R-:W-:Y:S01]  /*0030*/  BSSY.RECONVERGENT B0, `(.L_x_64) ;  /* 0x00005db000007945 */ /* 0x000fe20003800200 */
[----:B------:R-:W2:Y:S01]  /*0040*/  LDCU UR5, c[0x0][0x3e0] ;  /* 0x00007c00ff0577ac */ /* 0x000ea20008000800 */
[----:B------:R-:W3:Y:S01]  /*0050*/  LDCU.64 UR12, c[0x0][0x358] ;  /* 0x00006b00ff0c77ac */ /* 0x000ee20008000a00 */
[----:B-1----:R-:W-:Y:S02]  /*0060*/  IMAD.U32 R2, RZ, RZ, UR6 ;  /* 0x00000006ff027e24 */ /* 0x002fe4000f8e00ff */
[----:B------:R-:W-:Y:S01]  /*0070*/  IMAD.U32 R3, RZ, RZ, UR7 ;  /* 0x00000007ff037e24 */ /* 0x000fe2000f8e00ff */
[----:B--2---:R-:W-:-:S04]  /*0080*/  USHF.L.U32 UR5, UR5, 0xa, URZ ;  /* 0x0000000a05057899 */ /* 0x004fc800080006ff */
[----:B------:R-:W-:Y:S01]  /*0090*/  USHF.R.S32.HI UR4, URZ, 0x1f, UR5 ;  /* 0x0000001fff047899 */ /* 0x000fe20008011405 */
[----:B0-----:R-:W-:-:S05]  /*00a0*/  IMAD.SHL.U32 R15, R0, 0x400, RZ ;  /* 0x00000400000f7824 */ /* 0x001fca00078e00ff */
[----:B------:R-:W-:-:S04]  /*00b0*/  IADD3 R21, P1, PT, -R15, R2, RZ ;  /* 0x000000020f157210 */ /* 0x000fc80007f3e1ff */
[----:B------:R-:W-:Y:S02]  /*00c0*/  ISETP.GT.U32.AND P0, PT, R21, 0x3ff, PT ;  /* 0x000003ff1500780c */ /* 0x000fe40003f04070 */
[----:B------:R-:W-:-:S04]  /*00d0*/  IADD3.X R20, PT, PT, R3, -0x1, RZ, P1, !PT ;  /* 0xffffffff03147810 */ /* 0x000fc80000ffe4ff */
[----:B------:R-:W-:-:S13]  /*00e0*/  ISETP.GT.U32.AND.EX P0, PT, R20, RZ, PT, P0 ;  /* 0x000000ff1400720c */ /* 0x000fda0003f04100 */
[----:B---3--:R-:W-:Y:S05]  /*00f0*/  @P0 BRA `(.L_x_65) ;  /* 0x0000003000bc0947 */ /* 0x008fea0003800000 */
[----:B------:R-:W0:Y:S01]  /*0100*/  S2R R10, SR_TID.X ;  /* 0x00000000000a7919 */ /* 0x000e220000002100 */
[----:B------:R-:W1:Y:S01]  /*0110*/  LDC.64 R4, c[0x0][0x380] ;  /* 0x0000e000ff047b82 */ /* 0x000e620000000a00 */
[----:B------:R-:W-:-:S07]  /*0120*/  IMAD.IADD R9, R2, 0x1, -R15 ;  /* 0x0000000102097824 */ /* 0x000fce00078e0a0f */
[----:B------:R-:W2:Y:S01]  /*0130*/  LDC.64 R12, c[0x0][0x388] ;  /* 0x0000e200ff0c7b82 */ /* 0x000ea20000000a00 */
[----:B------:R-:W-:Y:S01]  /*0140*/  CS2R R6, SRZ ;  /* 0x0000000000067805 */ /* 0x000fe2000001ff00 */
[----:B------:R-:W3:Y:S01]  /*0150*/  LDCU.64 UR8, c[0x0][0x3a0] ;  /* 0x00007400ff0877ac */ /* 0x000ee20008000a00 */
[----:B------:R-:W4:Y:S01]  /*0160*/  LDCU.128 UR4, c[0x0][0x380] ;  /* 0x00007000ff0477ac */ /* 0x000f220008000c00 */
[----:B0-----:R-:W-:-:S13]  /*0170*/  ISETP.GE.AND P1, PT, R10, R9, PT ;  /* 0x000000090a00720c */ /* 0x001fda0003f26270 */
[----:B------:R-:W-:Y:S01]  /*0180*/  @!P1 IMAD.IADD R3, R15, 0x1, R10 ;  /* 0x000000010f039824 */ /* 0x000fe200078e020a */
[----:B------:R-:W0:Y:S03]  /*0190*/  @!P1 LDC.64 R16, c[0x0][0x3a0] ;  /* 0x0000e800ff109b82 */ /* 0x000e260000000a00 */
[----:B-1----:R-:W-:-:S04]  /*01a0*/  @!P1 IMAD.WIDE.U32 R4, R3, 0x4, R4 ;  /* 0x0000000403049825 */ /* 0x002fc800078e0004 */
[----:B--2---:R-:W-:Y:S02]  /*01b0*/  @!P1 IMAD.WIDE.U32 R12, R3, 0x4, R12 ;  /* 0x00000004030c9825 */ /* 0x004fe400078e000c */
[----:B------:R-:W2:Y:S04]  /*01c0*/  @!P1 LDG.E R4, desc[UR12][R4.64] ;  /* 0x0000000c04049981 */ /* 0x000ea8000c1e1900 */
[----:B------:R-:W2:Y:S01]  /*01d0*/  @!P1 LDG.E R13, desc[UR12][R12.64] ;  /* 0x0000000c0c0d9981 */ /* 0x000ea2000c1e1900 */
[----:B------:R-:W-:Y:S01]  /*01e0*/  IMAD.MOV.U32 R14, RZ, RZ, R10 ;  /* 0x000000ffff0e7224 */ /* 0x000fe200078e000a */
[----:B------:R-:W-:Y:S01]  /*01f0*/  PRMT R8, RZ, 0x7610, R8 ;  /* 0x00007610ff087816 */ /* 0x000fe20000000008 */
[----:B------:R-:W-:Y:S01]  /*0200*/  @!P1 VIADD R14, R10, 0x100 ;  /* 0x000001000a0e9836 */ /* 0x000fe20000000000 */
[----:B------:R-:W-:Y:S04]  /*0210*/  BSSY.RECONVERGENT B1, `(.L_x_66) ;  /* 0x000014b000017945 */ /* 0x000fe80003800200 */
[----:B------:R-:W-:-:S02]  /*0220*/  ISETP.GE.AND P2, PT, R14, R9, PT ;  /* 0x000000090e00720c */ /* 0x000fc40003f46270 */
[----:B0-----:R-:W-:-:S05]  /*0230*/  @!P1 IADD3 R6, P3, PT, R3, R16, RZ ;  /* 0x0000001003069210 */ /* 0x001fca0007f7e0ff */
[----:B------:R-:W-:Y:S01]  /*0240*/  @!P1 IMAD.X R7, RZ, RZ, R17, P3 ;  /* 0x000000ffff079224 */ /* 0x000fe200018e0611 */
[----:B--2---:R-:W-:-:S04]  /*0250*/  @!P1 FSETP.NEU.AND P0, PT, R4, R13, PT ;  /* 0x0000000d0400920b */ /* 0x004fc80003f0d000 */
[----:B------:R-:W-:-:S04]  /*0260*/  @!P1 SEL R3, RZ, 0x1, !P0 ;  /* 0x00000001ff039807 */ /* 0x000fc80004000000 */
[----:B------:R-:W-:Y:S01]  /*0270*/  @!P1 PRMT R8, R3, 0x7610, R8 ;  /* 0x0000761003089816 */ /* 0x000fe20000000008 */
[----:B---34-:R-:W-:Y:S06]  /*0280*/  @P2 BRA `(.L_x_67) ;  /* 0x00000014000c2947 */ /* 0x018fec0003800000 */
[----:B------:R-:W-:Y:S01]  /*0290*/  LOP3.LUT R3, RZ, R14, RZ, 0x33, !PT ;  /* 0x0000000eff037212 */ /* 0x000fe200078e33ff */
[----:B------:R-:W-:Y:S04]  /*02a0*/  BSSY.RECONVERGENT B2, `(.L_x_68) ;  /* 0x00000a0000027945 */ /* 0x000fe80003800200 */
[----:B------:R-:W-:-:S04]  /*02b0*/  IMAD.IADD R12, R3, 0x1, R2 ;  /* 0x00000001030c7824 */ /* 0x000fc800078e0202 */
[----:B------:R-:W-:-:S05]  /*02c0*/  IMAD.IADD R11, R12, 0x1, -R15 ;  /* 0x000000010c0b7824 */ /* 0x000fca00078e0a0f */
[C---:B------:R-:W-:Y:S02]  /*02d0*/  ISETP.GE.U32.AND P0, PT, R11.reuse, 0x700, PT ;  /* 0x000007000b00780c */ /* 0x040fe40003f06070 */
[----:B------:R-:W-:-:S04]  /*02e0*/  LEA.HI R11, R11, 0x1, RZ, 0x18 ;  /* 0x000000010b0b7811 */ /* 0x000fc800078fc0ff */
[----:B------:R-:W-:-:S07]  /*02f0*/  LOP3.LUT R26, R11, 0x7, RZ, 0xc0, !PT ;  /* 0x000000070b1a7812 */ /* 0x000fce00078ec0ff */
[----:B------:R-:W-:Y:S05]  /*0300*/  @!P0 BRA `(.L_x_69) ;  /* 0x0000000800648947 */ /* 0x000fea0003800000 */
[----:B------:R-:W-:Y:S01]  /*0310*/  LOP3.LUT R13, R11, 0x1fffff8, RZ, 0xc0, !PT ;  /* 0x01fffff80b0d7812 */ /* 0x000fe200078ec0ff */
[----:B------:R-:W-:Y:S01]  /*0320*/  BSSY.RECONVERGENT B3, `(.L_x_70) ;  /* 0x0000096000037945 */ /* 0x000fe20003800200 */
[----:B------:R-:W-:-:S03]  /*0330*/  VIADD R14, R14, 0x400 ;  /* 0x000004000e0e7836 */ /* 0x000fc60000000000 */
[----:B------:R-:W-:-:S07]  /*0340*/  IMAD.MOV R13, RZ, RZ, -R13 ;  /* 0x000000ffff0d7224 */ /* 0x000fce00078e0a0d */
.L_x_71:
[----:B------:R-:W-:-:S05]  /*0350*/  VIADD R2, R14, 0xfffffc00 ;  /* 0xfffffc000e027836 */ /* 0x000fca0000000000 */
[----:B------:R-:W-:-:S04]  /*0360*/  IADD3 R21, P0, PT, R15, R2, RZ ;  /* 0x000000020f157210 */ /* 0x000fc80007f1e0ff */
[----:B------:R-:W-:Y:S01]  /*0370*/  LEA.HI.X.SX32 R24, R2, RZ, 0x1, P0 ;  /* 0x000000ff02187211 */ /* 0x000fe200000f0eff */
[----:B------:R-:W-:-:S03]  /*0380*/  IMAD.SHL.U32 R4, R21, 0x4, RZ ;  /* 0x0000000415047824 */ /* 0x000fc600078e00ff */
[----:B------:R-:W-:Y:S02]  /*0390*/  SHF.L.U64.HI R5, R21, 0x2, R24 ;  /* 0x0000000215057819 */ /* 0x000fe40000010218 */
[C---:B------:R-:W-:Y:S02]  /*03a0*/  IADD3 R2, P0, PT, R4.reuse, UR4, RZ ;  /* 0x0000000404027c10 */ /* 0x040fe4000ff1e0ff */
[----:B------:R-:W-:Y:S02]  /*03b0*/  IADD3 R4, P1, PT, R4, UR6, RZ ;  /* 0x0000000604047c10 */ /* 0x000fe4000ff3e0ff */
[C---:B------:R-:W-:Y:S02]  /*03c0*/  IADD3.X R3, PT, PT, R5.reuse, UR5, RZ, P0, !PT ;  /* 0x0000000505037c10 */ /* 0x040fe400087fe4ff */
[----:B------:R-:W-:-:S03]  /*03d0*/  IADD3.X R5, PT, PT, R5, UR7, RZ, P1, !PT ;  /* 0x0000000705057c10 */ /* 0x000fc60008ffe4ff */
[----:B------:R-:W2:Y:S04]  /*03e0*/  LDG.E R17, desc[UR12][R2.64] ;  /* 0x0000000c02117981 */ /* 0x000ea8000c1e1900 */
[----:B------:R-:W2:Y:S04]  /*03f0*/  LDG.E R18, desc[UR12][R4.64] ;  /* 0x0000000c04127981 */ /* 0x000ea8000c1e1900 */
[----:B------:R-:W3:Y:S04]  /*0400*/  LDG.E R23, desc[UR12][R2.64+0x400] ;  /* 0x0004000c02177981 */ /* 0x000ee8000c1e1900 */
[----:B------:R-:W3:Y:S04]  /*0410*/  LDG.E R16, desc[UR12][R4.64+0x400] ;  /* 0x0004000c04107981 */ /* 0x000ee8000c1e1900 */
[----:B------:R-:W4:Y:S04]  /*0420*/  LDG.E R20, desc[UR12][R2.64+0x800] ;  /* 0x0008000c02147981 */ /* 0x000f28000c1e1900 */
[----:B------:R-:W4:Y:S01]  /*0430*/  LDG.E R19, desc[UR12][R4.64+0x800] ;  /* 0x0008000c04137981 */ /* 0x000f22000c1e1900 */
[----:B------:R-:W-:-:S02]  /*0440*/  PRMT R22, R8, 0x7610, R22 ;  /* 0x0000761008167816 */ /* 0x000fc40000000016 */
[----:B------:R-:W-:Y:S01]  /*0450*/  IADD3 R21, P0, PT, R21, UR8, RZ ;  /* 0x0000000815157c10 */ /* 0x000fe2000ff1e0ff */
[----:B------:R-:W5:Y:S01]  /*0460*/  LDG.E R8, desc[UR12][R2.64+0xc00] ;  /* 0x000c000c02087981 */ /* 0x000f62000c1e1900 */
[----:B------:R-:W-:Y:S02]  /*0470*/  LOP3.LUT P2, RZ, R22, 0xff, RZ, 0xc0, !PT ;  /* 0x000000ff16ff7812 */ /* 0x000fe4000784c0ff */
[----:B------:R-:W-:Y:S02]  /*0480*/  IADD3.X R24, PT, PT, R24, UR9, RZ, P0, !PT ;  /* 0x0000000918187c10 */ /* 0x000fe400087fe4ff */
[----:B------:R-:W-:-:S04]  /*0490*/  ISETP.LT.U32.AND P0, PT, R21, R6, PT ;  /* 0x000000061500720c */ /* 0x000fc80003f01070 */
[----:B------:R-:W-:Y:S02]  /*04a0*/  ISETP.LT.AND.EX P0, PT, R24, R7, PT, P0 ;  /* 0x000000071800720c */ /* 0x000fe40003f01300 */
[CC--:B--2---:R-:W-:Y:S02]  /*04b0*/  FSETP.NEU.AND P3, PT, R17.reuse, R18.reuse, P2 ;  /* 0x000000121100720b */ /* 0x0c4fe4000176d000 */
[----:B------:R-:W-:Y:S02]  /*04c0*/  FSETP.NEU.AND P1, PT, R17, R18, PT ;  /* 0x000000121100720b */ /* 0x000fe40003f2d000 */
[----:B------:R-:W5:Y:S01]  /*04d0*/  LDG.E R17, desc[UR12][R4.64+0xc00] ;  /* 0x000c000c04117981 */ /* 0x000f62000c1e1900 */
[----:B------:R-:W-:Y:S02]  /*04e0*/  SEL R18, R21, R6, P0 ;  /* 0x0000000615127207 */ /* 0x000fe40000000000 */
[----:B------:R-:W-:-:S06]  /*04f0*/  @!P2 SEL R22, RZ, 0x1, !P1 ;  /* 0x00000001ff16a807 */ /* 0x000fcc0004800000 */
[----:B------:R-:W-:Y:S01]  /*0500*/  @!P3 SEL R18, R21, R6, !P2 ;  /* 0x000000061512b207 */ /* 0x000fe20005000000 */
[----:B------:R-:W-:Y:S01]  /*0510*/  VIADD R6, R14, 0xfffffd00 ;  /* 0xfffffd000e067836 */ /* 0x000fe20000000000 */
[CC--:B------:R-:W-:Y:S02]  /*0520*/  SEL R21, R24.reuse, R7.reuse, P0 ;  /* 0x0000000718157207 */ /* 0x0c0fe40000000000 */
[----:B------:R-:W-:Y:S02]  /*0530*/  @!P3 SEL R21, R24, R7, !P2 ;  /* 0x000000071815b207 */ /* 0x000fe40005000000 */
[----:B------:R-:W-:Y:S02]  /*0540*/  SHF.R.S32.HI R7, RZ, 0x1f, R6 ;  /* 0x0000001fff077819 */ /* 0x000fe40000011406 */
[----:B------:R-:W-:Y:S02]  /*0550*/  IADD3 R25, P0, P4, R6, UR8, R15 ;  /* 0x0000000806197c10 */ /* 0x000fe4000fc1e00f */
[----:B------:R-:W-:Y:S01]  /*0560*/  SEL R22, R22, 0x1, !P3 ;  /* 0x0000000116167807 */ /* 0x000fe20005800000 */
[----:B------:R-:W2:Y:S01]  /*0570*/  LDG.E R6, desc[UR12][R2.64+0x1000] ;  /* 0x0010000c02067981 */ /* 0x000ea2000c1e1900 */
[----:B------:R-:W-:-:S02]  /*0580*/  IADD3.X R24, PT, PT, R7, UR9, RZ, P0, P4 ;  /* 0x0000000907187c10 */ /* 0x000fc400087e84ff */
[----:B------:R-:W-:Y:S01]  /*0590*/  LOP3.LUT P2, RZ, R22, 0xff, RZ, 0xc0, !PT ;  /* 0x000000ff16ff7812 */ /* 0x000fe2000784c0ff */
[----:B------:R-:W2:Y:S03]  /*05a0*/  LDG.E R7, desc[UR12][R4.64+0x1000] ;  /* 0x0010000c04077981 */ /* 0x000ea6000c1e1900 */
[----:B---3--:R-:W-:Y:S02]  /*05b0*/  FSETP.NEU.AND P3, PT, R23, R16, P2 ;  /* 0x000000101700720b */ /* 0x008fe4000176d000 */
[----:B------:R-:W-:Y:S02]  /*05c0*/  ISETP.LT.U32.AND P0, PT, R25, R18, PT ;  /* 0x000000121900720c */ /* 0x000fe40003f01070 */
[----:B------:R-:W-:Y:S02]  /*05d0*/  FSETP.NEU.AND P1, PT, R23, R16, PT ;  /* 0x000000101700720b */ /* 0x000fe40003f2d000 */
[----:B------:R-:W-:-:S03]  /*05e0*/  ISETP.LT.AND.EX P0, PT, R24, R21, PT, P0 ;  /* 0x000000151800720c */ /* 0x000fc60003f01300 */
[----:B------:R-:W-:Y:S02]  /*05f0*/  @!P2 SEL R22, RZ, 0x1, !P1 ;  /* 0x00000001ff16a807 */ /* 0x000fe40004800000 */
[CC--:B------:R-:W-:Y:S02]  /*0600*/  SEL R23, R25.reuse, R18.reuse, P0 ;  /* 0x0000001219177207 */ /* 0x0c0fe40000000000 */
[----:B------:R-:W-:Y:S02]  /*0610*/  @!P3 SEL R23, R25, R18, !P2 ;  /* 0x000000121917b207 */ /* 0x000fe40005000000 */
[-C--:B------:R-:W-:Y:S02]  /*0620*/  SEL R18, R24, R21.reuse, P0 ;  /* 0x0000001518127207 */ /* 0x080fe40000000000 */
[----:B------:R-:W-:Y:S02]  /*0630*/  SEL R16, R22, 0x1, !P3 ;  /* 0x0000000116107807 */ /* 0x000fe40005800000 */
[----:B------:R-:W-:Y:S01]  /*0640*/  @!P3 SEL R18, R24, R21, !P2 ;  /* 0x000000151812b207 */ /* 0x000fe20005000000 */
[----:B------:R-:W3:Y:S04]  /*0650*/  LDG.E R22, desc[UR12][R2.64+0x1400] ;  /* 0x0014000c02167981 */ /* 0x000ee8000c1e1900 */
[----:B------:R-:W3:Y:S01]  /*0660*/  LDG.E R21, desc[UR12][R4.64+0x1400] ;  /* 0x0014000c04157981 */ /* 0x000ee2000c1e1900 */
[----:B------:R-:W-:Y:S01]  /*0670*/  LOP3.LUT P1, RZ, R16, 0xff, RZ, 0xc0, !PT ;  /* 0x000000ff10ff7812 */ /* 0x000fe2000782c0ff */
[----:B------:R-:W-:Y:S01]  /*0680*/  VIADD R24, R14, 0xfffffe00 ;  /* 0xfffffe000e187836 */ /* 0x000fe20000000000 */
[----:B----4-:R-:W-:-:S02]  /*0690*/  FSETP.NEU.AND P2, PT, R20, R19, PT ;  /* 0x000000131400720b */ /* 0x010fc40003f4d000 */
[----:B------:R-:W-:Y:S02]  /*06a0*/  FSETP.NEU.AND P3, PT, R20, R19, P1 ;  /* 0x000000131400720b */ /* 0x000fe40000f6d000 */
[----:B------:R-:W-:Y:S01]  /*06b0*/  SHF.R.S32.HI R27, RZ, 0x1f, R24 ;  /* 0x0000001fff1b7819 */ /* 0x000fe20000011418 */
[----:B------:R-:W4:Y:S01]  /*06c0*/  LDG.E R19, desc[UR12][R2.64+0x1800] ;  /* 0x0018000c02137981 */ /* 0x000f22000c1e1900 */
[----:B------:R-:W-:-:S03]  /*06d0*/  IADD3 R24, P0, P4, R24, UR8, R15 ;  /* 0x0000000818187c10 */ /* 0x000fc6000fc1e00f */
[----:B------:R-:W4:Y:S01]  /*06e0*/  LDG.E R20, desc[UR12][R4.64+0x1800] ;  /* 0x0018000c04147981 */ /* 0x000f22000c1e1900 */
[----:B------:R-:W-:Y:S02]  /*06f0*/  IADD3.X R27, PT, PT, R27, UR9, RZ, P0, P4 ;  /* 0x000000091b1b7c10 */ /* 0x000fe400087e84ff */
[----:B------:R-:W-:-:S04]  /*0700*/  ISETP.LT.U32.AND P0, PT, R24, R23, PT ;  /* 0x000000171800720c */ /* 0x000fc80003f01070 */
[----:B------:R-:W-:-:S04]  /*0710*/  ISETP.LT.AND.EX P0, PT, R27, R18, PT, P0 ;  /* 0x000000121b00720c */ /* 0x000fc80003f01300 */
[CC--:B------:R-:W-:Y:S02]  /*0720*/  SEL R25, R24.reuse, R23.reuse, P0 ;  /* 0x0000001718197207 */ /* 0x0c0fe40000000000 */
[----:B------:R-:W-:Y:S02]  /*0730*/  @!P3 SEL R25, R24, R23, !P1 ;  /* 0x000000171819b207 */ /* 0x000fe40004800000 */
[----:B------:R-:W4:Y:S04]  /*0740*/  LDG.E R23, desc[UR12][R2.64+0x1c00] ;  /* 0x001c000c02177981 */ /* 0x000f28000c1e1900 */
[----:B------:R0:W4:Y:S01]  /*0750*/  LDG.E R24, desc[UR12][R4.64+0x1c00] ;  /* 0x001c000c04187981 */ /* 0x000122000c1e1900 */
[----:B------:R-:W-:-:S04]  /*0760*/  @!P1 SEL R16, RZ, 0x1, !P2 ;  /* 0x00000001ff109807 */ /* 0x000fc80005000000 */
[----:B------:R-:W-:-:S04]  /*0770*/  SEL R28, R16, 0x1, !P3 ;  /* 0x00000001101c7807 */ /* 0x000fc80005800000 */
[----:B------:R-:W-:Y:S02]  /*0780*/  LOP3.LUT P2, RZ, R28, 0xff, RZ, 0xc0, !PT ;  /* 0x000000ff1cff7812 */ /* 0x000fe4000784c0ff */
[CC--:B------:R-:W-:Y:S02]  /*0790*/  SEL R16, R27.reuse, R18.reuse, P0 ;  /* 0x000000121b107207 */ /* 0x0c0fe40000000000 */
[----:B------:R-:W-:Y:S01]  /*07a0*/  @!P3 SEL R16, R27, R18, !P1 ;  /* 0x000000121b10b207 */ /* 0x000fe20004800000 */
[----:B------:R-:W-:-:S05]  /*07b0*/  VIADD R18, R14, 0xffffff00 ;  /* 0xffffff000e127836 */ /* 0x000fca0000000000 */
[----:B------:R-:W-:Y:S02]  /*07c0*/  SHF.R.S32.HI R27, RZ, 0x1f, R18 ;  /* 0x0000001fff1b7819 */ /* 0x000fe40000011412 */
[----:B------:R-:W-:-:S04]  /*07d0*/  IADD3 R18, P1, P4, R18, UR8, R15 ;  /* 0x0000000812127c10 */ /* 0x000fc8000fc3e00f */
[----:B------:R-:W-:Y:S02]  /*07e0*/  IADD3.X R27, PT, PT, R27, UR9, RZ, P1, P4 ;  /* 0x000000091b1b7c10 */ /* 0x000fe40008fe84ff */
[----:B0-----:R-:W-:Y:S01]  /*07f0*/  SHF.R.S32.HI R4, RZ, 0x1f, R14 ;  /* 0x0000001fff047819 */ /* 0x001fe2000001140e */
[----:B------:R-:W-:Y:S01]  /*0800*/  VIADD R13, R13, 0x8 ;  /* 0x000000080d0d7836 */ /* 0x000fe20000000000 */
[CC--:B-----5:R-:W-:Y:S02]  /*0810*/  FSETP.NEU.AND P0, PT, R8.reuse, R17.reuse, PT ;  /* 0x000000110800720b */ /* 0x0e0fe40003f0d000 */
[----:B------:R-:W-:Y:S02]  /*0820*/  FSETP.NEU.AND P3, PT, R8, R17, P2 ;  /* 0x000000110800720b */ /* 0x000fe4000176d000 */
[----:B------:R-:W-:-:S04]  /*0830*/  @!P2 SEL R28, RZ, 0x1, !P0 ;  /* 0x00000001ff1ca807 */ /* 0x000fc80004000000 */
[----:B------:R-:W-:Y:S02]  /*0840*/  SEL R28, R28, 0x1, !P3 ;  /* 0x000000011c1c7807 */ /* 0x000fe40005800000 */
[----:B------:R-:W-:Y:S02]  /*0850*/  ISETP.LT.U32.AND P0, PT, R18, R25, PT ;  /* 0x000000191200720c */ /* 0x000fe40003f01070 */
[----:B------:R-:W-:Y:S02]  /*0860*/  LOP3.LUT P1, RZ, R28, 0xff, RZ, 0xc0, !PT ;  /* 0x000000ff1cff7812 */ /* 0x000fe4000782c0ff */
[----:B------:R-:W-:-:S04]  /*0870*/  ISETP.LT.AND.EX P0, PT, R27, R16, PT, P0 ;  /* 0x000000101b00720c */ /* 0x000fc80003f01300 */
[----:B------:R-:W-:Y:S02]  /*0880*/  SEL R3, R18, R25, P0 ;  /* 0x0000001912037207 */ /* 0x000fe40000000000 */
[CC--:B------:R-:W-:Y:S02]  /*0890*/  SEL R2, R27.reuse, R16.reuse, P0 ;  /* 0x000000101b027207 */ /* 0x0c0fe40000000000 */
[----:B--2---:R-:W-:Y:S02]  /*08a0*/  FSETP.NEU.AND P0, PT, R6, R7, PT ;  /* 0x000000070600720b */ /* 0x004fe40003f0d000 */
[----:B------:R-:W-:Y:S02]  /*08b0*/  @!P3 SEL R3, R18, R25, !P2 ;  /* 0x000000191203b207 */ /* 0x000fe40005000000 */
[----:B------:R-:W-:Y:S02]  /*08c0*/  @!P3 SEL R2, R27, R16, !P2 ;  /* 0x000000101b02b207 */ /* 0x000fe40005000000 */
[----:B------:R-:W-:-:S02]  /*08d0*/  FSETP.NEU.AND P3, PT, R6, R7, P1 ;  /* 0x000000070600720b */ /* 0x000fc40000f6d000 */
[----:B------:R-:W-:Y:S02]  /*08e0*/  @!P1 SEL R28, RZ, 0x1, !P0 ;  /* 0x00000001ff1c9807 */ /* 0x000fe40004000000 */
[----:B------:R-:W-:Y:S02]  /*08f0*/  IADD3 R8, P4, P5, R14, UR8, R15 ;  /* 0x000000080e087c10 */ /* 0x000fe4000fd9e00f */
[----:B------:R-:W-:Y:S02]  /*0900*/  SEL R28, R28, 0x1, !P3 ;  /* 0x000000011c1c7807 */ /* 0x000fe40005800000 */
[----:B------:R-:W-:Y:S02]  /*0910*/  IADD3.X R17, PT, PT, R4, UR9, RZ, P4, P5 ;  /* 0x0000000904117c10 */ /* 0x000fe4000a7ea4ff */
[----:B------:R-:W-:Y:S02]  /*0920*/  ISETP.LT.U32.AND P0, PT, R8, R3, PT ;  /* 0x000000030800720c */ /* 0x000fe40003f01070 */
[----:B------:R-:W-:-:S02]  /*0930*/  LOP3.LUT P2, RZ, R28, 0xff, RZ, 0xc0, !PT ;  /* 0x000000ff1cff7812 */ /* 0x000fc4000784c0ff */
[----:B------:R-:W-:Y:S01]  /*0940*/  ISETP.LT.AND.EX P0, PT, R17, R2, PT, P0 ;  /* 0x000000021100720c */ /* 0x000fe20003f01300 */
[----:B------:R-:W-:-:S03]  /*0950*/  VIADD R6, R14, 0x100 ;  /* 0x000001000e067836 */ /* 0x000fc60000000000 */
[----:B------:R-:W-:Y:S02]  /*0960*/  SEL R4, R8, R3, P0 ;  /* 0x0000000308047207 */ /* 0x000fe40000000000 */
[CC--:B------:R-:W-:Y:S02]  /*0970*/  SEL R5, R17.reuse, R2.reuse, P0 ;  /* 0x0000000211057207 */ /* 0x0c0fe40000000000 */
[----:B---3--:R-:W-:Y:S02]  /*0980*/  FSETP.NEU.AND P0, PT, R22, R21, PT ;  /* 0x000000151600720b */ /* 0x008fe40003f0d000 */
[----:B------:R-:W-:Y:S02]  /*0990*/  @!P3 SEL R4, R8, R3, !P1 ;  /* 0x000000030804b207 */ /* 0x000fe40004800000 */
[----:B------:R-:W-:Y:S02]  /*09a0*/  @!P3 SEL R5, R17, R2, !P1 ;  /* 0x000000021105b207 */ /* 0x000fe40004800000 */
[----:B------:R-:W-:-:S02]  /*09b0*/  FSETP.NEU.AND P3, PT, R22, R21, P2 ;  /* 0x000000151600720b */ /* 0x000fc4000176d000 */
[----:B------:R-:W-:Y:S02]  /*09c0*/  @!P2 SEL R28, RZ, 0x1, !P0 ;  /* 0x00000001ff1ca807 */ /* 0x000fe40004000000 */
[----:B------:R-:W-:Y:S02]  /*09d0*/  SHF.R.S32.HI R3, RZ, 0x1f, R6 ;  /* 0x0000001fff037819 */ /* 0x000fe40000011406 */
[----:B------:R-:W-:Y:S02]  /*09e0*/  IADD3 R7, P4, P5, R6, UR8, R15 ;  /* 0x0000000806077c10 */ /* 0x000fe4000fd9e00f */
[----:B------:R-:W-:Y:S02]  /*09f0*/  SEL R28, R28, 0x1, !P3 ;  /* 0x000000011c1c7807 */ /* 0x000fe40005800000 */
[----:B------:R-:W-:Y:S02]  /*0a00*/  IADD3.X R8, PT, PT, R3, UR9, RZ, P4, P5 ;  /* 0x0000000903087c10 */ /* 0x000fe4000a7ea4ff */
[----:B------:R-:W-:-:S02]  /*0a10*/  ISETP.LT.U32.AND P0, PT, R7, R4, PT ;  /* 0x000000040700720c */ /* 0x000fc40003f01070 */
[----:B------:R-:W-:Y:S01]  /*0a20*/  LOP3.LUT P1, RZ, R28, 0xff, RZ, 0xc0, !PT ;  /* 0x000000ff1cff7812 */ /* 0x000fe2000782c0ff */
[----:B------:R-:W-:Y:S01]  /*0a30*/  VIADD R6, R14, 0x200 ;  /* 0x000002000e067836 */ /* 0x000fe20000000000 */
[----:B------:R-:W-:-:S04]  /*0a40*/  ISETP.LT.AND.EX P0, PT, R8, R5, PT, P0 ;  /* 0x000000050800720c */ /* 0x000fc80003f01300 */
[CC--:B------:R-:W-:Y:S02]  /*0a50*/  SEL R2, R7.reuse, R4.reuse, P0 ;  /* 0x0000000407027207 */ /* 0x0c0fe40000000000 */
[-C--:B------:R-:W-:Y:S02]  /*0a60*/  SEL R3, R8, R5.reuse, P0 ;  /* 0x0000000508037207 */ /* 0x080fe40000000000 */
[----:B------:R-:W-:Y:S02]  /*0a70*/  @!P3 SEL R2, R7, R4, !P2 ;  /* 0x000000040702b207 */ /* 0x000fe40005000000 */
[----:B------:R-:W-:Y:S02]  /*0a80*/  SHF.R.S32.HI R4, RZ, 0x1f, R6 ;  /* 0x0000001fff047819 */ /* 0x000fe40000011406 */
[----:B------:R-:W-:Y:S02]  /*0a90*/  IADD3 R7, P0, P4, R6, UR8, R15 ;  /* 0x0000000806077c10 */ /* 0x000fe4000fc1e00f */
[----:B------:R-:W-:-:S02]  /*0aa0*/  @!P3 SEL R3, R8, R5, !P2 ;  /* 0x000000050803b207 */ /* 0x000fc40005000000 */
[CC--:B----4-:R-:W-:Y:S02]  /*0ab0*/  FSETP.NEU.AND P2, PT, R19.reuse, R20.reuse, PT ;  /* 0x000000141300720b */ /* 0x0d0fe40003f4d000 */
[----:B------:R-:W-:Y:S02]  /*0ac0*/  FSETP.NEU.AND P3, PT, R19, R20, P1 ;  /* 0x000000141300720b */ /* 0x000fe40000f6d000 */
[----:B------:R-:W-:Y:S01]  /*0ad0*/  IADD3.X R6, PT, PT, R4, UR9, RZ, P0, P4 ;  /* 0x0000000904067c10 */ /* 0x000fe200087e84ff */
[----:B------:R-:W-:Y:S01]  /*0ae0*/  VIADD R4, R14, 0x300 ;  /* 0x000003000e047836 */ /* 0x000fe20000000000 */
[----:B------:R-:W-:Y:S02]  /*0af0*/  @!P1 SEL R28, RZ, 0x1, !P2 ;  /* 0x00000001ff1c9807 */ /* 0x000fe40005000000 */
[----:B------:R-:W-:Y:S02]  /*0b00*/  ISETP.LT.U32.AND P0, PT, R7, R2, PT ;  /* 0x000000020700720c */ /* 0x000fe40003f01070 */
[----:B------:R-:W-:-:S02]  /*0b10*/  SHF.R.S32.HI R5, RZ, 0x1f, R4 ;  /* 0x0000001fff057819 */ /* 0x000fc40000011404 */
[----:B------:R-:W-:Y:S02]  /*0b20*/  SEL R28, R28, 0x1, !P3 ;  /* 0x000000011c1c7807 */ /* 0x000fe40005800000 */
[----:B------:R-:W-:Y:S02]  /*0b30*/  IADD3 R4, P4, P5, R4, UR8, R15 ;  /* 0x0000000804047c10 */ /* 0x000fe4000fd9e00f */
[----:B------:R-:W-:Y:S02]  /*0b40*/  ISETP.LT.AND.EX P0, PT, R6, R3, PT, P0 ;  /* 0x000000030600720c */ /* 0x000fe40003f01300 */
[----:B------:R-:W-:Y:S02]  /*0b50*/  LOP3.LUT P2, RZ, R28, 0xff, RZ, 0xc0, !PT ;  /* 0x000000ff1cff7812 */ /* 0x000fe4000784c0ff */
[----:B------:R-:W-:Y:S02]  /*0b60*/  IADD3.X R5, PT, PT, R5, UR9, RZ, P4, P5 ;  /* 0x0000000905057c10 */ /* 0x000fe4000a7ea4ff */
[----:B------:R-:W-:-:S02]  /*0b70*/  SEL R17, R7, R2, P0 ;  /* 0x0000000207117207 */ /* 0x000fc40000000000 */
[CC--:B------:R-:W-:Y:S02]  /*0b80*/  SEL R16, R6.reuse, R3.reuse, P0 ;  /* 0x0000000306107207 */ /* 0x0c0fe40000000000 */
[----:B------:R-:W-:Y:S02]  /*0b90*/  ISETP.NE.AND P4, PT, R13, RZ, PT ;  /* 0x000000ff0d00720c */ /* 0x000fe40003f85270 */
[----:B------:R-:W-:Y:S02]  /*0ba0*/  @!P3 SEL R17, R7, R2, !P1 ;  /* 0x000000020711b207 */ /* 0x000fe40004800000 */
[----:B------:R-:W-:Y:S02]  /*0bb0*/  @!P3 SEL R16, R6, R3, !P1 ;  /* 0x000000030610b207 */ /* 0x000fe40004800000 */
[----:B------:R-:W-:Y:S02]  /*0bc0*/  FSETP.NEU.AND P3, PT, R23, R24, P2 ;  /* 0x000000181700720b */ /* 0x000fe4000176d000 */
[----:B------:R-:W-:-:S02]  /*0bd0*/  ISETP.LT.U32.AND P0, PT, R4, R17, PT ;  /* 0x000000110400720c */ /* 0x000fc40003f01070 */
[----:B------:R-:W-:Y:S02]  /*0be0*/  FSETP.NEU.AND P1, PT, R23, R24, PT ;  /* 0x000000181700720b */ /* 0x000fe40003f2d000 */
[CC--:B------:R-:W-:Y:S02]  /*0bf0*/  ISETP.LT.AND.EX P0, PT, R5.reuse, R16.reuse, PT, P0 ;  /* 0x000000100500720c */ /* 0x0c0fe40003f01300 */
[----:B------:R-:W-:Y:S01]  /*0c00*/  @!P2 SEL R28, RZ, 0x1, !P1 ;  /* 0x00000001ff1ca807 */ /* 0x000fe20004800000 */
[----:B------:R-:W-:Y:S01]  /*0c10*/  VIADD R14, R14, 0x800 ;  /* 0x000008000e0e7836 */ /* 0x000fe20000000000 */
[----:B------:R-:W-:Y:S02]  /*0c20*/  SEL R6, R4, R17, P0 ;  /* 0x0000001104067207 */ /* 0x000fe40000000000 */
[----:B------:R-:W-:Y:S02]  /*0c30*/  SEL R7, R5, R16, P0 ;  /* 0x0000001005077207 */ /* 0x000fe40000000000 */
[----:B------:R-:W-:-:S02]  /*0c40*/  SEL R8, R28, 0x1, !P3 ;  /* 0x000000011c087807 */ /* 0x000fc40005800000 */
[----:B------:R-:W-:Y:S02]  /*0c50*/  @!P3 SEL R6, R4, R17, !P2 ;  /* 0x000000110406b207 */ /* 0x000fe40005000000 */
[----:B------:R-:W-:Y:S01]  /*0c60*/  @!P3 SEL R7, R5, R16, !P2 ;  /* 0x000000100507b207 */ /* 0x000fe20005000000 */
[----:B------:R-:W-:Y:S06]  /*0c70*/  @P4 BRA `(.L_x_71) ;  /* 0xfffffff400b44947 */ /* 0x000fec000383ffff */
[----:B------:R-:W-:Y:S05]  /*0c80*/  BSYNC.RECONVERGENT B3 ;  /* 0x0000000000037941 */ /* 0x000fea0003800200 */
.L_x_70:
[----:B------:R-:W-:-:S07]  /*0c90*/  VIADD R14, R14, 0xfffffc00 ;  /* 0xfffffc000e0e7836 */ /* 0x000fce0000000000 */
.L_x_69:
[----:B------:R-:W-:Y:S05]  /*0ca0*/  BSYNC.RECONVERGENT B2 ;  /* 0x0000000000027941 */ /* 0x000fea0003800200 */
.L_x_68:
[----:B------:R-:W-:-:S13]  /*0cb0*/  ISETP.NE.AND P0, PT, R26, RZ, PT ;  /* 0x000000ff1a00720c */ /* 0x000fda0003f05270 */
[----:B------:R-:W-:Y:S05]  /*0cc0*/  @!P0 BRA `(.L_x_67) ;  /* 0x00000008007c8947 */ /* 0x000fea0003800000 */
[----:B------:R-:W-:Y:S01]  /*0cd0*/  ISETP.GE.U32.AND P0, PT, R26, 0x4, PT ;  /* 0x000000041a00780c */ /* 0x000fe20003f06070 */
[----:B------:R-:W-:Y:S01]  /*0ce0*/  BSSY.RECONVERGENT B2, `(.L_x_72) ;  /* 0x0000050000027945 */ /* 0x000fe20003800200 */
[----:B------:R-:W-:-:S11]  /*0cf0*/  LOP3.LUT P1, R11, R11, 0x3, RZ, 0xc0, !PT ;  /* 0x000000030b0b7812 */ /* 0x000fd6000782c0ff */
[----:B------:R-:W-:Y:S05]  /*0d00*/  @!P0 BRA `(.L_x_73) ;  /* 0x0000000400348947 */ /* 0x000fea0003800000 */
[----:B------:R-:W0:Y:S01]  /*0d10*/  LDCU.128 UR16, c[0x0][0x380] ;  /* 0x00007000ff1077ac */ /* 0x000e220008000c00 */
[----:B------:R-:W-:Y:S01]  /*0d20*/  IADD3 R23, P0, PT, R15, R14, RZ ;  /* 0x0000000e0f177210 */ /* 0x000fe20007f1e0ff */
[----:B------:R-:W1:Y:S03]  /*0d30*/  LDCU.64 UR10, c[0x0][0x3a0] ;  /* 0x00007400ff0a77ac */ /* 0x000e660008000a00 */
[----:B------:R-:W-:Y:S01]  /*0d40*/  LEA.HI.X.SX32 R24, R14, RZ, 0x1, P0 ;  /* 0x000000ff0e187211 */ /* 0x000fe200000f0eff */
[----:B------:R-:W-:-:S03]  /*0d50*/  IMAD.SHL.U32 R2, R23, 0x4, RZ ;  /* 0x0000000417027824 */ /* 0x000fc600078e00ff */
[----:B------:R-:W-:Y:S02]  /*0d60*/  SHF.L.U64.HI R3, R23, 0x2, R24 ;  /* 0x0000000217037819 */ /* 0x000fe40000010218 */
[C---:B0-----:R-:W-:Y:S02]  /*0d70*/  IADD3 R4, P0, PT, R2.reuse, UR16, RZ ;  /* 0x0000001002047c10 */ /* 0x041fe4000ff1e0ff */
        /* <DEDUP_REMOVED lines=8> */
[----:B------:R-:W4:Y:S04]  /*0e00*/  LDG.E R18, desc[UR12][R2.64+0x800] ;  /* 0x0008000c02127981 */ /* 0x000f28000c1e1900 */
[----:B------:R0:W5:Y:S04]  /*0e10*/  LDG.E R13, desc[UR12][R4.64+0xc00] ;  /* 0x000c000c040d7981 */ /* 0x000168000c1e1900 */
[----:B------:R0:W5:Y:S01]  /*0e20*/  LDG.E R16, desc[UR12][R2.64+0xc00] ;  /* 0x000c000c02107981 */ /* 0x000162000c1e1900 */
[----:B------:R-:W-:-:S02]  /*0e30*/  LOP3.LUT P3, RZ, R8, 0xff, RZ, 0xc0, !PT ;  /* 0x000000ff08ff7812 */ /* 0x000fc4000786c0ff */
[----:B-1----:R-:W-:Y:S01]  /*0e40*/  IADD3 R23, P2, PT, R23, UR10, RZ ;  /* 0x0000000a17177c10 */ /* 0x002fe2000ff5e0ff */
[----:B0-----:R-:W-:-:S03]  /*0e50*/  VIADD R4, R14, 0x100 ;  /* 0x000001000e047836 */ /* 0x001fc60000000000 */
[----:B------:R-:W-:Y:S02]  /*0e60*/  IADD3.X R24, PT, PT, R24, UR11, RZ, P2, !PT ;  /* 0x0000000b18187c10 */ /* 0x000fe400097fe4ff */
[----:B------:R-:W-:Y:S02]  /*0e70*/  SHF.R.S32.HI R3, RZ, 0x1f, R4 ;  /* 0x0000001fff037819 */ /* 0x000fe40000011404 */
[CC--:B--2---:R-:W-:Y:S02]  /*0e80*/  FSETP.NEU.AND P0, PT, R21.reuse, R22.reuse, PT ;  /* 0x000000161500720b */ /* 0x0c4fe40003f0d000 */
[----:B------:R-:W-:Y:S02]  /*0e90*/  FSETP.NEU.AND P4, PT, R21, R22, P3 ;  /* 0x000000161500720b */ /* 0x000fe40001f8d000 */
[----:B------:R-:W-:Y:S02]  /*0ea0*/  @!P3 SEL R8, RZ, 0x1, !P0 ;  /* 0x00000001ff08b807 */ /* 0x000fe40004000000 */
[----:B------:R-:W-:-:S02]  /*0eb0*/  ISETP.LT.U32.AND P0, PT, R23, R6, PT ;  /* 0x000000061700720c */ /* 0x000fc40003f01070 */
[----:B------:R-:W-:Y:S02]  /*0ec0*/  SEL R8, R8, 0x1, !P4 ;  /* 0x0000000108087807 */ /* 0x000fe40006000000 */
[-C--:B------:R-:W-:Y:S02]  /*0ed0*/  ISETP.LT.AND.EX P0, PT, R24, R7.reuse, PT, P0 ;  /* 0x000000071800720c */ /* 0x080fe40003f01300 */
[----:B------:R-:W-:Y:S02]  /*0ee0*/  LOP3.LUT P2, RZ, R8, 0xff, RZ, 0xc0, !PT ;  /* 0x000000ff08ff7812 */ /* 0x000fe4000784c0ff */
[CC--:B------:R-:W-:Y:S02]  /*0ef0*/  SEL R22, R23.reuse, R6.reuse, P0 ;  /* 0x0000000617167207 */ /* 0x0c0fe40000000000 */
[----:B------:R-:W-:Y:S02]  /*0f00*/  SEL R2, R24, R7, P0 ;  /* 0x0000000718027207 */ /* 0x000fe40000000000 */
[----:B------:R-:W-:-:S02]  /*0f10*/  @!P4 SEL R22, R23, R6, !P3 ;  /* 0x000000061716c207 */ /* 0x000fc40005800000 */
[----:B------:R-:W-:Y:S02]  /*0f20*/  @!P4 SEL R2, R24, R7, !P3 ;  /* 0x000000071802c207 */ /* 0x000fe40005800000 */
[CC--:B---3--:R-:W-:Y:S02]  /*0f30*/  FSETP.NEU.AND P3, PT, R20.reuse, R19.reuse, PT ;  /* 0x000000131400720b */ /* 0x0c8fe40003f6d000 */
[----:B------:R-:W-:Y:S02]  /*0f40*/  FSETP.NEU.AND P4, PT, R20, R19, P2 ;  /* 0x000000131400720b */ /* 0x000fe4000178d000 */
[----:B------:R-:W-:Y:S02]  /*0f50*/  @!P2 SEL R8, RZ, 0x1, !P3 ;  /* 0x00000001ff08a807 */ /* 0x000fe40005800000 */
[----:B------:R-:W-:Y:S01]  /*0f60*/  IADD3 R5, P5, P0, R4, UR10, R15 ;  /* 0x0000000a04057c10 */ /* 0x000fe2000f8be00f */
[----:B------:R-:W-:Y:S01]  /*0f70*/  VIADD R4, R14, 0x200 ;  /* 0x000002000e047836 */ /* 0x000fe20000000000 */
[----:B------:R-:W-:-:S02]  /*0f80*/  SEL R8, R8, 0x1, !P4 ;  /* 0x0000000108087807 */ /* 0x000fc40006000000 */
[----:B------:R-:W-:Y:S02]  /*0f90*/  IADD3.X R7, PT, PT, R3, UR11, RZ, P5, P0 ;  /* 0x0000000b03077c10 */ /* 0x000fe4000afe04ff */
[----:B------:R-:W-:Y:S02]  /*0fa0*/  ISETP.LT.U32.AND P0, PT, R5, R22, PT ;  /* 0x000000160500720c */ /* 0x000fe40003f01070 */
[----:B------:R-:W-:Y:S02]  /*0fb0*/  LOP3.LUT P3, RZ, R8, 0xff, RZ, 0xc0, !PT ;  /* 0x000000ff08ff7812 */ /* 0x000fe4000786c0ff */
[----:B------:R-:W-:Y:S02]  /*0fc0*/  ISETP.LT.AND.EX P0, PT, R7, R2, PT, P0 ;  /* 0x000000020700720c */ /* 0x000fe40003f01300 */
[----:B------:R-:W-:Y:S02]  /*0fd0*/  SHF.R.S32.HI R3, RZ, 0x1f, R4 ;  /* 0x0000001fff037819 */ /* 0x000fe40000011404 */
[----:B------:R-:W-:-:S02]  /*0fe0*/  SEL R19, R5, R22, P0 ;  /* 0x0000001605137207 */ /* 0x000fc40000000000 */
[----:B------:R-:W-:Y:S02]  /*0ff0*/  SEL R20, R7, R2, P0 ;  /* 0x0000000207147207 */ /* 0x000fe40000000000 */
[----:B------:R-:W-:Y:S02]  /*1000*/  @!P4 SEL R19, R5, R22, !P2 ;  /* 0x000000160513c207 */ /* 0x000fe40005000000 */
[----:B------:R-:W-:Y:S01]  /*1010*/  @!P4 SEL R20, R7, R2, !P2 ;  /* 0x000000020714c207 */ /* 0x000fe20005000000 */
[C---:B------:R-:W-:Y:S01]  /*1020*/  VIADD R2, R14.reuse, 0x300 ;  /* 0x000003000e027836 */ /* 0x040fe20000000000 */
[CC--:B----4-:R-:W-:Y:S01]  /*1030*/  FSETP.NEU.AND P4, PT, R17.reuse, R18.reuse, PT ;  /* 0x000000121100720b */ /* 0x0d0fe20003f8d000 */
[----:B------:R-:W-:Y:S01]  /*1040*/  VIADD R14, R14, 0x400 ;  /* 0x000004000e0e7836 */ /* 0x000fe20000000000 */
[----:B------:R-:W-:Y:S02]  /*1050*/  IADD3 R6, P5, P0, R4, UR10, R15 ;  /* 0x0000000a04067c10 */ /* 0x000fe4000f8be00f */
[----:B------:R-:W-:-:S02]  /*1060*/  FSETP.NEU.AND P2, PT, R17, R18, P3 ;  /* 0x000000121100720b */ /* 0x000fc40001f4d000 */
[----:B------:R-:W-:Y:S02]  /*1070*/  @!P3 SEL R8, RZ, 0x1, !P4 ;  /* 0x00000001ff08b807 */ /* 0x000fe40006000000 */
[----:B------:R-:W-:Y:S02]  /*1080*/  IADD3.X R7, PT, PT, R3, UR11, RZ, P5, P0 ;  /* 0x0000000b03077c10 */ /* 0x000fe4000afe04ff */
[----:B------:R-:W-:Y:S02]  /*1090*/  ISETP.LT.U32.AND P0, PT, R6, R19, PT ;  /* 0x000000130600720c */ /* 0x000fe40003f01070 */
[----:B------:R-:W-:Y:S02]  /*10a0*/  SEL R8, R8, 0x1, !P2 ;  /* 0x0000000108087807 */ /* 0x000fe40005000000 */
[----:B------:R-:W-:Y:S02]  /*10b0*/  ISETP.LT.AND.EX P0, PT, R7, R20, PT, P0 ;  /* 0x000000140700720c */ /* 0x000fe40003f01300 */
[----:B------:R-:W-:-:S02]  /*10c0*/  LOP3.LUT P4, RZ, R8, 0xff, RZ, 0xc0, !PT ;  /* 0x000000ff08ff7812 */ /* 0x000fc4000788c0ff */
[CC--:B------:R-:W-:Y:S02]  /*10d0*/  SEL R5, R6.reuse, R19.reuse, P0 ;  /* 0x0000001306057207 */ /* 0x0c0fe40000000000 */
[CC--:B------:R-:W-:Y:S02]  /*10e0*/  SEL R4, R7.reuse, R20.reuse, P0 ;  /* 0x0000001407047207 */ /* 0x0c0fe40000000000 */
[----:B------:R-:W-:Y:S02]  /*10f0*/  SHF.R.S32.HI R3, RZ, 0x1f, R2 ;  /* 0x0000001fff037819 */ /* 0x000fe40000011402 */
[----:B------:R-:W-:Y:S02]  /*1100*/  @!P2 SEL R5, R6, R19, !P3 ;  /* 0x000000130605a207 */ /* 0x000fe40005800000 */
[----:B------:R-:W-:Y:S02]  /*1110*/  @!P2 SEL R4, R7, R20, !P3 ;  /* 0x000000140704a207 */ /* 0x000fe40005800000 */
[----:B------:R-:W-:-:S02]  /*1120*/  IADD3 R2, P5, P6, R2, UR10, R15 ;  /* 0x0000000a02027c10 */ /* 0x000fc4000febe00f */
[-C--:B-----5:R-:W-:Y:S02]  /*1130*/  FSETP.NEU.AND P3, PT, R13, R16.reuse, P4 ;  /* 0x000000100d00720b */ /* 0x0a0fe4000276d000 */
[----:B------:R-:W-:Y:S02]  /*1140*/  IADD3.X R3, PT, PT, R3, UR11, RZ, P5, P6 ;  /* 0x0000000b03037c10 */ /* 0x000fe4000afec4ff */
[----:B------:R-:W-:Y:S02]  /*1150*/  ISETP.LT.U32.AND P0, PT, R2, R5, PT ;  /* 0x000000050200720c */ /* 0x000fe40003f01070 */
[----:B------:R-:W-:Y:S02]  /*1160*/  FSETP.NEU.AND P2, PT, R13, R16, PT ;  /* 0x000000100d00720b */ /* 0x000fe40003f4d000 */
[----:B------:R-:W-:Y:S02]  /*1170*/  ISETP.LT.AND.EX P0, PT, R3, R4, PT, P0 ;  /* 0x000000040300720c */ /* 0x000fe40003f01300 */
[----:B------:R-:W-:-:S02]  /*1180*/  @!P4 SEL R8, RZ, 0x1, !P2 ;  /* 0x00000001ff08c807 */ /* 0x000fc40005000000 */
[-C--:B------:R-:W-:Y:S02]  /*1190*/  SEL R6, R2, R5.reuse, P0 ;  /* 0x0000000502067207 */ /* 0x080fe40000000000 */
[CC--:B------:R-:W-:Y:S02]  /*11a0*/  SEL R7, R3.reuse, R4.reuse, P0 ;  /* 0x0000000403077207 */ /* 0x0c0fe40000000000 */
[----:B------:R-:W-:Y:S02]  /*11b0*/  SEL R8, R8, 0x1, !P3 ;  /* 0x0000000108087807 */ /* 0x000fe40005800000 */
[----:B------:R-:W-:Y:S02]  /*11c0*/  @!P3 SEL R6, R2, R5, !P4 ;  /* 0x000000050206b207 */ /* 0x000fe40006000000 */
[----:B------:R-:W-:-:S07]  /*11d0*/  @!P3 SEL R7, R3, R4, !P4 ;  /* 0x000000040307b207 */ /* 0x000fce0006000000 */
.L_x_73:
[----:B------:R-:W-:Y:S05]  /*11e0*/  BSYNC.RECONVERGENT B2 ;  /* 0x0000000000027941 */ /* 0x000fea0003800200 */
.L_x_72:
[----:B------:R-:W-:Y:S05]  /*11f0*/  @!P1 BRA `(.L_x_67) ;  /* 0x0000000400309947 */ /* 0x000fea0003800000 */
[----:B------:R-:W-:Y:S01]  /*1200*/  ISETP.NE.AND P0, PT, R11, 0x1, PT ;  /* 0x000000010b00780c */ /* 0x000fe20003f05270 */
[----:B------:R-:W-:Y:S01]  /*1210*/  BSSY.RECONVERGENT B2, `(.L_x_74) ;  /* 0x000002e000027945 */ /* 0x000fe20003800200 */
[----:B------:R-:W-:-:S11]  /*1220*/  LOP3.LUT P1, RZ, R12, 0x100, RZ, 0xc0, !PT ;  /* 0x000001000cff7812 */ /* 0x000fd6000782c0ff */
        /* <DEDUP_REMOVED lines=13> */
[----:B------:R0:W3:Y:S04]  /*1300*/  LDG.E R17, desc[UR12][R2.64+0x400] ;  /* 0x0004000c02117981 */ /* 0x0000e8000c1e1900 */
[----:B------:R4:W3:Y:S01]  /*1310*/  LDG.E R18, desc[UR12][R4.64+0x400] ;  /* 0x0004000c04127981 */ /* 0x0008e2000c1e1900 */
[----:B------:R-:W-:-:S02]  /*1320*/  LOP3.LUT P2, RZ, R8, 0xff, RZ, 0xc0, !PT ;  /* 0x000000ff08ff7812 */ /* 0x000fc4000784c0ff */
[----:B-1----:R-:W-:-:S04]  /*1330*/  IADD3 R11, P0, PT, R11, UR10, RZ ;  /* 0x0000000a0b0b7c10 */ /* 0x002fc8000ff1e0ff */
[----:B------:R-:W-:Y:S02]  /*1340*/  IADD3.X R12, PT, PT, R12, UR11, RZ, P0, !PT ;  /* 0x0000000b0c0c7c10 */ /* 0x000fe400087fe4ff */
[----:B------:R-:W-:-:S04]  /*1350*/  ISETP.LT.U32.AND P0, PT, R11, R6, PT ;  /* 0x000000060b00720c */ /* 0x000fc80003f01070 */
[----:B------:R-:W-:-:S04]  /*1360*/  ISETP.LT.AND.EX P0, PT, R12, R7, PT, P0 ;  /* 0x000000070c00720c */ /* 0x000fc80003f01300 */
[----:B0-----:R-:W-:Y:S02]  /*1370*/  SEL R2, R11, R6, P0 ;  /* 0x000000060b027207 */ /* 0x001fe40000000000 */
[----:B------:R-:W-:Y:S02]  /*1380*/  SEL R3, R12, R7, P0 ;  /* 0x000000070c037207 */ /* 0x000fe40000000000 */
[CC--:B--2---:R-:W-:Y:S02]  /*1390*/  FSETP.NEU.AND P4, PT, R13.reuse, R16.reuse, PT ;  /* 0x000000100d00720b */ /* 0x0c4fe40003f8d000 */
[----:B------:R-:W-:Y:S01]  /*13a0*/  FSETP.NEU.AND P3, PT, R13, R16, P2 ;  /* 0x000000100d00720b */ /* 0x000fe2000176d000 */
[C---:B------:R-:W-:Y:S01]  /*13b0*/  VIADD R16, R14.reuse, 0x100 ;  /* 0x000001000e107836 */ /* 0x040fe20000000000 */
[----:B------:R-:W-:Y:S01]  /*13c0*/  @!P2 SEL R8, RZ, 0x1, !P4 ;  /* 0x00000001ff08a807 */ /* 0x000fe20006000000 */
[----:B------:R-:W-:-:S03]  /*13d0*/  VIADD R14, R14, 0x200 ;  /* 0x000002000e0e7836 */ /* 0x000fc60000000000 */
[----:B------:R-:W-:Y:S02]  /*13e0*/  SEL R8, R8, 0x1, !P3 ;  /* 0x0000000108087807 */ /* 0x000fe40005800000 */
[----:B----4-:R-:W-:Y:S02]  /*13f0*/  SHF.R.S32.HI R4, RZ, 0x1f, R16 ;  /* 0x0000001fff047819 */ /* 0x010fe40000011410 */
[----:B------:R-:W-:Y:S02]  /*1400*/  LOP3.LUT P4, RZ, R8, 0xff, RZ, 0xc0, !PT ;  /* 0x000000ff08ff7812 */ /* 0x000fe4000788c0ff */
[----:B------:R-:W-:Y:S02]  /*1410*/  IADD3 R5, P5, P6, R16, UR10, R15 ;  /* 0x0000000a10057c10 */ /* 0x000fe4000febe00f */
[----:B------:R-:W-:Y:S02]  /*1420*/  @!P3 SEL R2, R11, R6, !P2 ;  /* 0x000000060b02b207 */ /* 0x000fe40005000000 */
[----:B------:R-:W-:-:S02]  /*1430*/  @!P3 SEL R3, R12, R7, !P2 ;  /* 0x000000070c03b207 */ /* 0x000fc40005000000 */
[----:B---3--:R-:W-:Y:S02]  /*1440*/  FSETP.NEU.AND P3, PT, R17, R18, P4 ;  /* 0x000000121100720b */ /* 0x008fe4000276d000 */
[----:B------:R-:W-:Y:S02]  /*1450*/  IADD3.X R4, PT, PT, R4, UR11, RZ, P5, P6 ;  /* 0x0000000b04047c10 */ /* 0x000fe4000afec4ff */
[----:B------:R-:W-:Y:S02]  /*1460*/  ISETP.LT.U32.AND P0, PT, R5, R2, PT ;  /* 0x000000020500720c */ /* 0x000fe40003f01070 */
[----:B------:R-:W-:Y:S02]  /*1470*/  FSETP.NEU.AND P2, PT, R17, R18, PT ;  /* 0x000000121100720b */ /* 0x000fe40003f4d000 */
[----:B------:R-:W-:Y:S02]  /*1480*/  ISETP.LT.AND.EX P0, PT, R4, R3, PT, P0 ;  /* 0x000000030400720c */ /* 0x000fe40003f01300 */
[----:B------:R-:W-:-:S02]  /*1490*/  @!P4 SEL R8, RZ, 0x1, !P2 ;  /* 0x00000001ff08c807 */ /* 0x000fc40005000000 */
[CC--:B------:R-:W-:Y:S02]  /*14a0*/  SEL R6, R5.reuse, R2.reuse, P0 ;  /* 0x0000000205067207 */ /* 0x0c0fe40000000000 */
[-C--:B------:R-:W-:Y:S02]  /*14b0*/  SEL R7, R4, R3.reuse, P0 ;  /* 0x0000000304077207 */ /* 0x080fe40000000000 */
[----:B------:R-:W-:Y:S02]  /*14c0*/  SEL R8, R8, 0x1, !P3 ;  /* 0x0000000108087807 */ /* 0x000fe40005800000 */
[----:B------:R-:W-:Y:S02]  /*14d0*/  @!P3 SEL R6, R5, R2, !P4 ;  /* 0x000000020506b207 */ /* 0x000fe40006000000 */
[----:B------:R-:W-:-:S07]  /*14e0*/  @!P3 SEL R7, R4, R3, !P4 ;  /* 0x000000030407b207 */ /* 0x000fce0006000000 */
.L_x_75:
[----:B------:R-:W-:Y:S05]  /*14f0*/  BSYNC.RECONVERGENT B2 ;  /* 0x0000000000027941 */ /* 0x000fea0003800200 */
.L_x_74:
[----:B------:R-:W-:Y:S05]  /*1500*/  @P1 BRA `(.L_x_67) ;  /* 0x00000000006c1947 */ /* 0x000fea0003800000 */
        /* <DEDUP_REMOVED lines=11> */
[----:B------:R-:W2:Y:S01]  /*15c0*/  LDG.E R5, desc[UR12][R4.64] ;  /* 0x0000000c04057981 */ /* 0x000ea2000c1e1900 */
[----:B------:R-:W-:Y:S02]  /*15d0*/  LOP3.LUT P3, RZ, R8, 0xff, RZ, 0xc0, !PT ;  /* 0x000000ff08ff7812 */ /* 0x000fe4000786c0ff */
[----:B-1----:R-:W-:-:S04]  /*15e0*/  IADD3 R13, P0, PT, R13, UR10, RZ ;  /* 0x0000000a0d0d7c10 */ /* 0x002fc8000ff1e0ff */
[----:B------:R-:W-:Y:S02]  /*15f0*/  IADD3.X R12, PT, PT, R12, UR11, RZ, P0, !PT ;  /* 0x0000000b0c0c7c10 */ /* 0x000fe400087fe4ff */
[----:B------:R-:W-:-:S04]  /*1600*/  ISETP.LT.U32.AND P0, PT, R13, R6, PT ;  /* 0x000000060d00720c */ /* 0x000fc80003f01070 */
[----:B------:R-:W-:-:S04]  /*1610*/  ISETP.LT.AND.EX P0, PT, R12, R7, PT, P0 ;  /* 0x000000070c00720c */ /* 0x000fc80003f01300 */
[----:B------:R-:W-:Y:S02]  /*1620*/  SEL R11, R13, R6, P0 ;  /* 0x000000060d0b7207 */ /* 0x000fe40000000000 */
[CC--:B--2---:R-:W-:Y:S02]  /*1630*/  FSETP.NEU.AND P2, PT, R2.reuse, R5.reuse, P3 ;  /* 0x000000050200720b */ /* 0x0c4fe40001f4d000 */
[----:B------:R-:W-:Y:S02]  /*1640*/  FSETP.NEU.AND P1, PT, R2, R5, PT ;  /* 0x000000050200720b */ /* 0x000fe40003f2d000 */
[----:B------:R-:W-:Y:S02]  /*1650*/  SEL R2, R12, R7, P0 ;  /* 0x000000070c027207 */ /* 0x000fe40000000000 */
[----:B------:R-:W-:-:S04]  /*1660*/  @!P3 SEL R8, RZ, 0x1, !P1 ;  /* 0x00000001ff08b807 */ /* 0x000fc80004800000 */
[----:B------:R-:W-:-:S03]  /*1670*/  SEL R8, R8, 0x1, !P2 ;  /* 0x0000000108087807 */ /* 0x000fc60005000000 */
[----:B------:R-:W-:Y:S02]  /*1680*/  @!P2 SEL R11, R13, R6, !P3 ;  /* 0x000000060d0ba207 */ /* 0x000fe40005800000 */
[----:B------:R-:W-:-:S03]  /*1690*/  @!P2 SEL R2, R12, R7, !P3 ;  /* 0x000000070c02a207 */ /* 0x000fc60005800000 */
[----:B------:R-:W-:Y:S02]  /*16a0*/  IMAD.MOV.U32 R6, RZ, RZ, R11 ;  /* 0x000000ffff067224 */ /* 0x000fe400078e000b */
[----:B------:R-:W-:-:S07]  /*16b0*/  IMAD.MOV.U32 R7, RZ, RZ, R2 ;  /* 0x000000ffff077224 */ /* 0x000fce00078e0002 */
.L_x_67:
[----:B------:R-:W-:Y:S05]  /*16c0*/  BSYNC.RECONVERGENT B1 ;  /* 0x0000000000017941 */ /* 0x000fea0003800200 */
.L_x_66:
[----:B------:R-:W-:-:S13]  /*16d0*/  ISETP.GE.AND P0, PT, R9, 0x100, PT ;  /* 0x000001000900780c */ /* 0x000fda0003f06270 */
[----:B------:R-:W-:Y:S05]  /*16e0*/  @!P0 BRA `(.L_x_76) ;  /* 0x0000000c00408947 */ /* 0x000fea0003800000 */
[----:B------:R-:W0:Y:S01]  /*16f0*/  S2R R9, SR_LANEID ;  /* 0x0000000000097919 */ /* 0x000e220000000000 */
[----:B------:R-:W-:Y:S01]  /*1700*/  LOP3.LUT R2, R8, 0xff, RZ, 0xc0, !PT ;  /* 0x000000ff08027812 */ /* 0x000fe200078ec0ff */
[----:B------:R-:W-:Y:S01]  /*1710*/  BSSY.RECONVERGENT B1, `(.L_x_77) ;  /* 0x0000016000017945 */ /* 0x000fe20003800200 */
[----:B------:R1:W2:Y:S04]  /*1720*/  SHFL.DOWN PT, R5, R6, 0x1, 0x1f ;  /* 0x08201f0006057f89 */ /* 0x0002a800000e0000 */
[----:B------:R1:W3:Y:S04]  /*1730*/  SHFL.DOWN PT, R4, R7, 0x1, 0x1f ;  /* 0x08201f0007047f89 */ /* 0x0002e800000e0000 */
[----:B------:R1:W4:Y:S01]  /*1740*/  SHFL.DOWN PT, R3, R2, 0x1, 0x1f ;  /* 0x08201f0002037f89 */ /* 0x00032200000e0000 */
        /* <DEDUP_REMOVED lines=18> */
.L_x_78:
[----:B------:R-:W-:Y:S05]  /*1870*/  BSYNC.RECONVERGENT B1 ;  /* 0x0000000000017941 */ /* 0x000fea0003800200 */
.L_x_77:
        /* <DEDUP_REMOVED lines=23> */
.L_x_80:
[----:B------:R-:W-:Y:S05]  /*19f0*/  BSYNC.RECONVERGENT B1 ;  /* 0x0000000000017941 */ /* 0x000fea0003800200 */
.L_x_79:
        /* <DEDUP_REMOVED lines=20> */
.L_x_82:
[----:B------:R-:W-:Y:S05]  /*1b40*/  BSYNC.RECONVERGENT B1 ;  /* 0x0000000000017941 */ /* 0x000fea0003800200 */
.L_x_81:
        /* <DEDUP_REMOVED lines=20> */
.L_x_84:
[----:B------:R-:W-:Y:S05]  /*1c90*/  BSYNC.RECONVERGENT B1 ;  /* 0x0000000000017941 */ /* 0x000fea0003800200 */
.L_x_83:
        /* <DEDUP_REMOVED lines=20> */
.L_x_86:
[----:B------:R-:W-:Y:S05]  /*1de0*/  BSYNC.RECONVERGENT B1 ;  /* 0x0000000000017941 */ /* 0x000fea0003800200 */
.L_x_85:
        /* <DEDUP_REMOVED lines=10> */
.L_x_88:
[----:B------:R-:W-:Y:S05]  /*1e90*/  BSYNC.RECONVERGENT B1 ;  /* 0x0000000000017941 */ /* 0x000fea0003800200 */
.L_x_87:
        /* <DEDUP_REMOVED lines=8> */
[----:B------:R-:W1:Y:S04]  /*1f20*/  LDS.64 R12, [UR4+0x20] ;  /* 0x00002004ff0c7984 */ /* 0x000e680008000a00 */
[----:B------:R-:W3:Y:S04]  /*1f30*/  LDS.U8 R16, [UR4+0x28] ;  /* 0x00002804ff107984 */ /* 0x000ee80008000000 */
[----:B------:R-:W3:Y:S04]  /*1f40*/  LDS.64 R10, [UR4+0x30] ;  /* 0x00003004ff0a7984 */ /* 0x000ee80008000a00 */
[----:B------:R-:W3:Y:S04]  /*1f50*/  LDS.U8 R17, [UR4+0x38] ;  /* 0x00003804ff117984 */ /* 0x000ee80008000000 */
[----:B0-----:R-:W0:Y:S04]  /*1f60*/  LDS.64 R2, [UR4+0x40] ;  /* 0x00004004ff027984 */ /* 0x001e280008000a00 */
[----:B------:R-:W0:Y:S04]  /*1f70*/  LDS.U8 R14, [UR4+0x48] ;  /* 0x00004804ff0e7984 */ /* 0x000e280008000000 */
[----:B--2-4-:R-:W2:Y:S01]  /*1f80*/  LDS.64 R4, [UR4+0x50] ;  /* 0x00005004ff047984 */ /* 0x014ea20008000a00 */
[----:B-----5:R-:W-:-:S04]  /*1f90*/  ISETP.NE.AND P2, PT, R9, RZ, PT ;  /* 0x000000ff0900720c */ /* 0x020fc80003f45270 */
[----:B------:R-:W-:Y:S02]  /*1fa0*/  @P4 SEL R9, R8, 0x1, !P2 ;  /* 0x0000000108094807 */ /* 0x000fe40005000000 */
[-C--:B-1----:R-:W-:Y:S02]  /*1fb0*/  ISETP.LT.U32.AND P0, PT, R12, R6.reuse, PT ;  /* 0x000000060c00720c */ /* 0x082fe40003f01070 */
[----:B------:R-:W-:Y:S02]  /*1fc0*/  LOP3.LUT P3, RZ, R9, 0xff, RZ, 0xc0, !PT ;  /* 0x000000ff09ff7812 */ /* 0x000fe4000786c0ff */
[----:B------:R-:W-:Y:S02]  /*1fd0*/  ISETP.LT.AND.EX P0, PT, R13, R7, PT, P0 ;  /* 0x000000070d00720c */ /* 0x000fe40003f01300 */
[----:B---3--:R-:W-:Y:S02]  /*1fe0*/  ISETP.NE.AND P5, PT, R16, RZ, PT ;  /* 0x000000ff1000720c */ /* 0x008fe40003fa5270 */
[----:B------:R-:W-:-:S02]  /*1ff0*/  @P2 SEL R6, R12, R6, P0 ;  /* 0x000000060c062207 */ /* 0x000fc40000000000 */
[C---:B------:R-:W-:Y:S02]  /*2000*/  @P2 SEL R7, R13.reuse, R7, P0 ;  /* 0x000000070d072207 */ /* 0x040fe40000000000 */
[----:B------:R-:W-:Y:S02]  /*2010*/  SEL R15, R12, R6, !P4 ;  /* 0x000000060c0f7207 */ /* 0x000fe40006000000 */
[----:B------:R-:W-:Y:S01]  /*2020*/  SEL R7, R13, R7, !P4 ;  /* 0x000000070d077207 */ /* 0x000fe20006000000 */
[----:B------:R-:W1:Y:S01]  /*2030*/  LDS.U8 R12, [UR4+0x58] ;  /* 0x00005804ff0c7984 */ /* 0x000e620008000000 */
[----:B------:R-:W-:Y:S02]  /*2040*/  ISETP.LT.U32.AND P0, PT, R10, R15, PT ;  /* 0x0000000f0a00720c */ /* 0x000fe40003f01070 */
[----:B------:R-:W-:Y:S02]  /*2050*/  @P3 SEL R16, R9, 0x1, !P5 ;  /* 0x0000000109103807 */ /* 0x000fe40006800000 */
[----:B------:R-:W-:Y:S01]  /*2060*/  ISETP.LT.AND.EX P0, PT, R11, R7, PT, P0 ;  /* 0x000000070b00720c */ /* 0x000fe20003f01300 */
[----:B------:R-:W3:Y:S01]  /*2070*/  LDS.64 R8, [UR4+0x60] ;  /* 0x00006004ff087984 */ /* 0x000ee20008000a00 */
[----:B------:R-:W-:-:S02]  /*2080*/  LOP3.LUT P2, RZ, R16, 0xff, RZ, 0xc0, !PT ;  /* 0x000000ff10ff7812 */ /* 0x000fc4000784c0ff */
[C---:B------:R-:W-:Y:S02]  /*2090*/  @P5 SEL R15, R10.reuse, R15, P0 ;  /* 0x0000000f0a0f5207 */ /* 0x040fe40000000000 */
[----:B------:R-:W-:Y:S02]  /*20a0*/  ISETP.NE.AND P4, PT, R17, RZ, PT ;  /* 0x000000ff1100720c */ /* 0x000fe40003f85270 */
[C---:B------:R-:W-:Y:S02]  /*20b0*/  @P5 SEL R7, R11.reuse, R7, P0 ;  /* 0x000000070b075207 */ /* 0x040fe40000000000 */
[----:B------:R-:W-:Y:S02]  /*20c0*/  SEL R13, R10, R15, !P3 ;  /* 0x0000000f0a0d7207 */ /* 0x000fe40005800000 */
[----:B------:R-:W-:Y:S01]  /*20d0*/  SEL R15, R11, R7, !P3 ;  /* 0x000000070b0f7207 */ /* 0x000fe20005800000 */
[----:B------:R-:W-:Y:S01]  /*20e0*/  LDS.U8 R10, [UR4+0x78] ;  /* 0x00007804ff0a7984 */ /* 0x000fe20008000000 */
[----:B0-----:R-:W-:-:S02]  /*20f0*/  ISETP.LT.U32.AND P0, PT, R2, R13, PT ;  /* 0x0000000d0200720c */ /* 0x001fc40003f01070 */
[----:B------:R-:W-:Y:S01]  /*2100*/  @P2 SEL R17, R16, 0x1, !P4 ;  /* 0x0000000110112807 */ /* 0x000fe20006000000 */
[----:B------:R-:W-:Y:S01]  /*2110*/  LDS.64 R6, [UR4+0x70] ;  /* 0x00007004ff067984 */ /* 0x000fe20008000a00 */
[----:B------:R-:W-:Y:S02]  /*2120*/  ISETP.LT.AND.EX P0, PT, R3, R15, PT, P0 ;  /* 0x0000000f0300720c */ /* 0x000fe40003f01300 */
[----:B------:R-:W-:Y:S01]  /*2130*/  LOP3.LUT P5, RZ, R17, 0xff, RZ, 0xc0, !PT ;  /* 0x000000ff11ff7812 */ /* 0x000fe200078ac0ff */
[----:B------:R-:W0:Y:S01]  /*2140*/  LDS.U8 R16, [UR4+0x68] ;  /* 0x00006804ff107984 */ /* 0x000e220008000000 */
[----:B------:R-:W-:Y:S02]  /*2150*/  @P4 SEL R13, R2, R13, P0 ;  /* 0x0000000d020d4207 */ /* 0x000fe40000000000 */
[----:B------:R-:W-:Y:S02]  /*2160*/  ISETP.NE.AND P3, PT, R14, RZ, PT ;  /* 0x000000ff0e00720c */ /* 0x000fe40003f65270 */
[----:B------:R-:W-:-:S02]  /*2170*/  @P4 SEL R15, R3, R15, P0 ;  /* 0x0000000f030f4207 */ /* 0x000fc40000000000 */
[----:B------:R-:W-:Y:S02]  /*2180*/  SEL R11, R2, R13, !P2 ;  /* 0x0000000d020b7207 */ /* 0x000fe40005000000 */
[----:B------:R-:W-:Y:S02]  /*2190*/  SEL R13, R3, R15, !P2 ;  /* 0x0000000f030d7207 */ /* 0x000fe40005000000 */
[----:B--2---:R-:W-:Y:S01]  /*21a0*/  ISETP.LT.U32.AND P0, PT, R4, R11, PT ;  /* 0x0000000b0400720c */ /* 0x004fe20003f01070 */
[----:B------:R-:W2:Y:S01]  /*21b0*/  LDS.64 R2, [UR4+0x80] ;  /* 0x00008004ff027984 */ /* 0x000ea20008000a00 */
[----:B------:R-:W-:Y:S02]  /*21c0*/  @P5 SEL R14, R17, 0x1, !P3 ;  /* 0x00000001110e5807 */ /* 0x000fe40005800000 */
[----:B------:R-:W-:Y:S02]  /*21d0*/  ISETP.LT.AND.EX P0, PT, R5, R13, PT, P0 ;  /* 0x0000000d0500720c */ /* 0x000fe40003f01300 */
[----:B------:R-:W-:-:S02]  /*21e0*/  LOP3.LUT P4, RZ, R14, 0xff, RZ, 0xc0, !PT ;  /* 0x000000ff0eff7812 */ /* 0x000fc4000788c0ff */
[----:B------:R-:W-:Y:S02]  /*21f0*/  @P3 SEL R11, R4, R11, P0 ;  /* 0x0000000b040b3207 */ /* 0x000fe40000000000 */
[----:B-1----:R-:W-:Y:S02]  /*2200*/  ISETP.NE.AND P2, PT, R12, RZ, PT ;  /* 0x000000ff0c00720c */ /* 0x002fe40003f45270 */
[C---:B------:R-:W-:Y:S02]  /*2210*/  @P3 SEL R13, R5.reuse, R13, P0 ;  /* 0x0000000d050d3207 */ /* 0x040fe40000000000 */
[----:B------:R-:W-:Y:S02]  /*2220*/  SEL R11, R4, R11, !P5 ;  /* 0x0000000b040b7207 */ /* 0x000fe40006800000 */
[----:B------:R-:W-:Y:S02]  /*2230*/  SEL R13, R5, R13, !P5 ;  /* 0x0000000d050d7207 */ /* 0x000fe40006800000 */
[----:B---3--:R-:W-:-:S02]  /*2240*/  ISETP.LT.U32.AND P0, PT, R8, R11, PT ;  /* 0x0000000b0800720c */ /* 0x008fc40003f01070 */
[----:B------:R-:W-:Y:S02]  /*2250*/  @P4 SEL R12, R14, 0x1, !P2 ;  /* 0x000000010e0c4807 */ /* 0x000fe40005000000 */
[C---:B------:R-:W-:Y:S02]  /*2260*/  ISETP.LT.AND.EX P0, PT, R9.reuse, R13, PT, P0 ;  /* 0x0000000d0900720c */ /* 0x040fe40003f01300 */
[----:B------:R-:W-:Y:S02]  /*2270*/  LOP3.LUT P5, RZ, R12, 0xff, RZ, 0xc0, !PT ;  /* 0x000000ff0cff7812 */ /* 0x000fe400078ac0ff */
[----:B------:R-:W-:Y:S02]  /*2280*/  @P2 SEL R11, R8, R11, P0 ;  /* 0x0000000b080b2207 */ /* 0x000fe40000000000 */
[----:B------:R-:W-:Y:S02]  /*2290*/  @P2 SEL R13, R9, R13, P0 ;  /* 0x0000000d090d2207 */ /* 0x000fe40000000000 */
[----:B0-----:R-:W-:-:S02]  /*22a0*/  ISETP.NE.AND P3, PT, R16, RZ, PT ;  /* 0x000000ff1000720c */ /* 0x001fc40003f65270 */
[----:B------:R-:W-:Y:S02]  /*22b0*/  SEL R5, R8, R11, !P4 ;  /* 0x0000000b08057207 */ /* 0x000fe40006000000 */
[----:B------:R-:W-:Y:S02]  /*22c0*/  SEL R9, R9, R13, !P4 ;  /* 0x0000000d09097207 */ /* 0x000fe40006000000 */
[----:B------:R-:W-:Y:S02]  /*22d0*/  ISETP.LT.U32.AND P0, PT, R6, R5, PT ;  /* 0x000000050600720c */ /* 0x000fe40003f01070 */
[----:B------:R-:W-:Y:S02]  /*22e0*/  @P5 SEL R16, R12, 0x1, !P3 ;  /* 0x000000010c105807 */ /* 0x000fe40005800000 */
[----:B------:R-:W-:Y:S02]  /*22f0*/  ISETP.LT.AND.EX P0, PT, R7, R9, PT, P0 ;  /* 0x000000090700720c */ /* 0x000fe40003f01300 */
[----:B------:R-:W-:-:S02]  /*2300*/  ISETP.NE.AND P4, PT, R10, RZ, PT ;  /* 0x000000ff0a00720c */ /* 0x000fc40003f85270 */
[----:B------:R-:W-:Y:S02]  /*2310*/  @P3 SEL R5, R6, R5, P0 ;  /* 0x0000000506053207 */ /* 0x000fe40000000000 */
[----:B------:R-:W-:Y:S02]  /*2320*/  LOP3.LUT P2, RZ, R16, 0xff, RZ, 0xc0, !PT ;  /* 0x000000ff10ff7812 */ /* 0x000fe4000784c0ff */
[C---:B------:R-:W-:Y:S02]  /*2330*/  @P3 SEL R9, R7.reuse, R9, P0 ;  /* 0x0000000907093207 */ /* 0x040fe40000000000 */
[----:B------:R-:W-:Y:S02]  /*2340*/  SEL R5, R6, R5, !P5 ;  /* 0x0000000506057207 */ /* 0x000fe40006800000 */
[----:B------:R-:W-:Y:S02]  /*2350*/  SEL R7, R7, R9, !P5 ;  /* 0x0000000907077207 */ /* 0x000fe40006800000 */
[----:B--2---:R-:W-:-:S04]  /*2360*/  ISETP.LT.U32.AND P0, PT, R2, R5, PT ;  /* 0x000000050200720c */ /* 0x004fc80003f01070 */
        /* <DEDUP_REMOVED lines=8> */
.L_x_76:
[----:B------:R-:W0:Y:S01]  /*23f0*/  S2R R13, SR_LANEID ;  /* 0x00000000000d7919 */ /* 0x000e220000000000 */
[----:B------:R-:W-:Y:S01]  /*2400*/  LOP3.LUT R2, R10, 0x3e0, RZ, 0xc0, !PT ;  /* 0x000003e00a027812 */ /* 0x000fe200078ec0ff */
[----:B------:R-:W-:Y:S04]  /*2410*/  BSSY.RECONVERGENT B1, `(.L_x_90) ;  /* 0x0000022000017945 */ /* 0x000fe80003800200 */
[----:B------:R-:W-:Y:S01]  /*2420*/  VIADD R4, R2, 0x20 ;  /* 0x0000002002047836 */ /* 0x000fe20000000000 */
[----:B------:R-:W-:-:S04]  /*2430*/  LOP3.LUT R2, RZ, R2, RZ, 0x33, !PT ;  /* 0x00000002ff027212 */ /* 0x000fc800078e33ff */
[----:B------:R-:W-:Y:S01]  /*2440*/  ISETP.GT.AND P0, PT, R4, R9, PT ;  /* 0x000000090400720c */ /* 0x000fe20003f04270 */
[----:B------:R-:W-:-:S05]  /*2450*/  IMAD.IADD R2, R9, 0x1, R2 ;  /* 0x0000000109027824 */ /* 0x000fca00078e0202 */
[----:B------:R-:W-:-:S05]  /*2460*/  SEL R2, R2, 0x1f, P0 ;  /* 0x0000001f02027807 */ /* 0x000fca0000000000 */
[----:B------:R1:W2:Y:S01]  /*2470*/  SHFL.DOWN PT, R4, R7, 0x1, R2 ;  /* 0x0820000007047989 */ /* 0x0002a200000e0002 */
[C---:B0-----:R-:W-:Y:S01]  /*2480*/  VIADD R3, R13.reuse, 0x2 ;  /* 0x000000020d037836 */ /* 0x041fe20000000000 */
[CC--:B------:R-:W-:Y:S01]  /*2490*/  ISETP.GE.AND P0, PT, R13.reuse, R2.reuse, PT ;  /* 0x000000020d00720c */ /* 0x0c0fe20003f06270 */
[C---:B------:R-:W-:Y:S01]  /*24a0*/  VIADD R11, R13.reuse, 0x8 ;  /* 0x000000080d0b7836 */ /* 0x040fe20000000000 */
[C---:B------:R-:W-:Y:S01]  /*24b0*/  ISETP.NE.AND P1, PT, R13.reuse, RZ, PT ;  /* 0x000000ff0d00720c */ /* 0x040fe20003f25270 */
[----:B------:R-:W-:Y:S01]  /*24c0*/  VIADD R5, R13, 0x4 ;  /* 0x000000040d057836 */ /* 0x000fe20000000000 */
[-C--:B------:R-:W-:Y:S02]  /*24d0*/  ISETP.GT.AND P5, PT, R3, R2.reuse, PT ;  /* 0x000000020300720c */ /* 0x080fe40003fa4270 */
[----:B------:R-:W-:Y:S02]  /*24e0*/  LOP3.LUT R3, R8, 0xff, RZ, 0xc0, !PT ;  /* 0x000000ff08037812 */ /* 0x000fe400078ec0ff */
[----:B------:R-:W-:-:S02]  /*24f0*/  ISETP.GT.AND P2, PT, R11, R2, PT ;  /* 0x000000020b00720c */ /* 0x000fc40003f44270 */
[----:B------:R1:W0:Y:S01]  /*2500*/  SHFL.DOWN PT, R11, R6, 0x1, R2 ;  /* 0x08200000060b7989 */ /* 0x00022200000e0002 */
[----:B------:R-:W-:Y:S01]  /*2510*/  ISETP.GT.AND P3, PT, R5, R2, PT ;  /* 0x000000020500720c */ /* 0x000fe20003f64270 */
[----:B------:R-:W-:Y:S02]  /*2520*/  VIADD R5, R13, 0x10 ;  /* 0x000000100d057836 */ /* 0x000fe40000000000 */
[----:B------:R1:W3:Y:S01]  /*2530*/  SHFL.DOWN PT, R3, R3, 0x1, R2 ;  /* 0x0820000003037989 */ /* 0x0002e200000e0002 */
[----:B--2---:R-:W-:Y:S09]  /*2540*/  @P0 BRA `(.L_x_91) ;  /* 0x0000000000380947 */ /* 0x004ff20003800000 */
[----:B---3--:R-:W-:Y:S01]  /*2550*/  LOP3.LUT P0, RZ, R3, 0xff, RZ, 0xc0, !PT ;  /* 0x000000ff03ff7812 */ /* 0x008fe2000780c0ff */
[----:B------:R-:W-:Y:S01]  /*2560*/  IMAD.MOV.U32 R13, RZ, RZ, 0x1 ;  /* 0x00000001ff0d7424 */ /* 0x000fe200078e00ff */
[----:B------:R-:W-:-:S04]  /*2570*/  LOP3.LUT P4, R12, R8, 0xff, RZ, 0xc0, !PT ;  /* 0x000000ff080c7812 */ /* 0x000fc8000788c0ff */
[----:B------:R-:W-:-:S13]  /*2580*/  PLOP3.LUT P0, PT, P4, P0, PT, 0x2f, 0xf2 ;  /* 0x0000000000f2781c */ /* 0x000fda0002700577 */
[----:B0-----:R-:W-:Y:S02]  /*2590*/  @!P0 ISETP.LT.U32.AND P4, PT, R11, R6, PT ;  /* 0x000000060b00820c */ /* 0x001fe40003f81070 */
[----:B------:R-:W-:Y:S02]  /*25a0*/  @P0 ISETP.NE.AND P6, PT, R12, RZ, PT ;  /* 0x000000ff0c00020c */ /* 0x000fe40003fc5270 */
[----:B------:R-:W-:Y:S02]  /*25b0*/  @!P0 PRMT R8, R13, 0x7610, R8 ;  /* 0x000076100d088816 */ /* 0x000fe40000000008 */
[----:B------:R-:W-:Y:S02]  /*25c0*/  @!P0 ISETP.LT.AND.EX P4, PT, R4, R7, PT, P4 ;  /* 0x000000070400820c */ /* 0x000fe40003f81340 */
[----:B------:R-:W-:Y:S02]  /*25d0*/  @P0 SEL R3, R3, R8, !P6 ;  /* 0x0000000803030207 */ /* 0x000fe40007000000 */
[----:B-1----:R-:W-:-:S02]  /*25e0*/  @!P0 SEL R6, R11, R6, P4 ;  /* 0x000000060b068207 */ /* 0x002fc40002000000 */
[C---:B------:R-:W-:Y:S02]  /*25f0*/  @!P0 SEL R7, R4.reuse, R7, P4 ;  /* 0x0000000704078207 */ /* 0x040fe40002000000 */
[----:B------:R-:W-:Y:S02]  /*2600*/  @P0 PRMT R8, R3, 0x7610, R8 ;  /* 0x0000761003080816 */ /* 0x000fe40000000008 */
[----:B------:R-:W-:Y:S02]  /*2610*/  @P0 SEL R6, R11, R6, !P6 ;  /* 0x000000060b060207 */ /* 0x000fe40007000000 */
[----:B------:R-:W-:-:S07]  /*2620*/  @P0 SEL R7, R4, R7, !P6 ;  /* 0x0000000704070207 */ /* 0x000fce0007000000 */
.L_x_91:
[----:B------:R-:W-:Y:S05]  /*2630*/  BSYNC.RECONVERGENT B1 ;  /* 0x0000000000017941 */ /* 0x000fea0003800200 */
.L_x_90:
[----:B---3--:R-:W-:Y:S01]  /*2640*/  LOP3.LUT R3, R8, 0xff, RZ, 0xc0, !PT ;  /* 0x000000ff08037812 */ /* 0x008fe200078ec0ff */
[----:B------:R2:W3:Y:S01]  /*2650*/  SHFL.DOWN PT, R4, R7, 0x2, R2 ;  /* 0x0840000007047989 */ /* 0x0004e200000e0002 */
[----:B------:R-:W-:Y:S01]  /*2660*/  ISETP.GT.AND P4, PT, R5, R2, PT ;  /* 0x000000020500720c */ /* 0x000fe20003f84270 */
[----:B------:R-:W-:Y:S02]  /*2670*/  BSSY.RECONVERGENT B1, `(.L_x_92) ;  /* 0x0000012000017945 */ /* 0x000fe40003800200 */
[----:B------:R2:W4:Y:S04]  /*2680*/  SHFL.DOWN PT, R5, R6, 0x2, R2 ;  /* 0x0840000006057989 */ /* 0x00052800000e0002 */
[----:B------:R2:W0:Y:S01]  /*2690*/  SHFL.DOWN PT, R3, R3, 0x2, R2 ;  /* 0x0840000003037989 */ /* 0x00042200000e0002 */
        /* <DEDUP_REMOVED lines=10> */
[----:B-12---:R-:W-:-:S02]  /*2740*/  @!P0 SEL R6, R5, R6, P5 ;  /* 0x0000000605068207 */ /* 0x006fc40002800000 */
[C---:B------:R-:W-:Y:S02]  /*2750*/  @!P0 SEL R7, R4.reuse, R7, P5 ;  /* 0x0000000704078207 */ /* 0x040fe40002800000 */
[----:B------:R-:W-:Y:S02]  /*2760*/  @P0 PRMT R8, R3, 0x7610, R8 ;  /* 0x0000761003080816 */ /* 0x000fe40000000008 */
[----:B------:R-:W-:Y:S02]  /*2770*/  @P0 SEL R6, R5, R6, !P6 ;  /* 0x0000000605060207 */ /* 0x000fe40007000000 */
[----:B------:R-:W-:-:S07]  /*2780*/  @P0 SEL R7, R4, R7, !P6 ;  /* 0x0000000704070207 */ /* 0x000fce0007000000 */
.L_x_93:
[----:B------:R-:W-:Y:S05]  /*2790*/  BSYNC.RECONVERGENT B1 ;  /* 0x0000000000017941 */ /* 0x000fea0003800200 */
.L_x_92:
[----:B0-----:R-:W-:Y:S01]  /*27a0*/  LOP3.LUT R3, R8, 0xff, RZ, 0xc0, !PT ;  /* 0x000000ff08037812 */ /* 0x001fe200078ec0ff */
[----:B----4-:R0:W4:Y:S01]  /*27b0*/  SHFL.DOWN PT, R5, R6, 0x4, R2 ;  /* 0x0880000006057989 */ /* 0x01012200000e0002 */
[----:B------:R-:W-:Y:S03]  /*27c0*/  BSSY.RECONVERGENT B1, `(.L_x_94) ;  /* 0x0000012000017945 */ /* 0x000fe60003800200 */
[----:B---3--:R0:W3:Y:S04]  /*27d0*/  SHFL.DOWN PT, R4, R7, 0x4, R2 ;  /* 0x0880000007047989 */ /* 0x0080e800000e0002 */
        /* <DEDUP_REMOVED lines=16> */
.L_x_95:
[----:B------:R-:W-:Y:S05]  /*28e0*/  BSYNC.RECONVERGENT B1 ;  /* 0x0000000000017941 */ /* 0x000fea0003800200 */
.L_x_94:
        /* <DEDUP_REMOVED lines=20> */
.L_x_97:
[----:B------:R-:W-:Y:S05]  /*2a30*/  BSYNC.RECONVERGENT B1 ;  /* 0x0000000000017941 */ /* 0x000fea0003800200 */
.L_x_96:
        /* <DEDUP_REMOVED lines=8> */
[----:B-12---:R-:W-:-:S04]  /*2ac0*/  LOP3.LUT P2, R2, R8, 0xff, RZ, 0xc0, !PT ;  /* 0x000000ff08027812 */ /* 0x006fc8000784c0ff */
[----:B------:R-:W-:-:S13]  /*2ad0*/  PLOP3.LUT P0, PT, P2, P0, PT, 0x2f, 0xf2 ;  /* 0x0000000000f2781c */ /* 0x000fda0001700577 */
[----:B----4-:R-:W-:Y:S02]  /*2ae0*/  @!P0 ISETP.LT.U32.AND P2, PT, R5, R6, PT ;  /* 0x000000060500820c */ /* 0x010fe40003f41070 */
[----:B------:R-:W-:Y:S02]  /*2af0*/  @P0 ISETP.NE.AND P3, PT, R2, RZ, PT ;  /* 0x000000ff0200020c */ /* 0x000fe40003f65270 */
[----:B------:R-:W-:Y:S02]  /*2b00*/  @!P0 PRMT R8, R11, 0x7610, R8 ;  /* 0x000076100b088816 */ /* 0x000fe40000000008 */
[----:B---3--:R-:W-:Y:S02]  /*2b10*/  @!P0 ISETP.LT.AND.EX P2, PT, R4, R7, PT, P2 ;  /* 0x000000070400820c */ /* 0x008fe40003f41320 */
[----:B------:R-:W-:Y:S02]  /*2b20*/  @P0 SEL R2, R3, R8, !P3 ;  /* 0x0000000803020207 */ /* 0x000fe40005800000 */
[----:B------:R-:W-:-:S02]  /*2b30*/  @!P0 SEL R6, R5, R6, P2 ;  /* 0x0000000605068207 */ /* 0x000fc40001000000 */
[----:B------:R-:W-:Y:S02]  /*2b40*/  @!P0 SEL R7, R4, R7, P2 ;  /* 0x0000000704078207 */ /* 0x000fe40001000000 */
[----:B------:R-:W-:Y:S02]  /*2b50*/  @P0 PRMT R8, R2, 0x7610, R8 ;  /* 0x0000761002080816 */ /* 0x000fe40000000008 */
[----:B------:R-:W-:Y:S02]  /*2b60*/  @P0 SEL R6, R5, R6, !P3 ;  /* 0x0000000605060207 */ /* 0x000fe40005800000 */
[----:B------:R-:W-:-:S07]  /*2b70*/  @P0 SEL R7, R4, R7, !P3 ;  /* 0x0000000704070207 */ /* 0x000fce0005800000 */
.L_x_99:
[----:B------:R-:W-:Y:S05]  /*2b80*/  BSYNC.RECONVERGENT B1 ;  /* 0x0000000000017941 */ /* 0x000fea0003800200 */
.L_x_98:
[----:B------:R-:W-:Y:S04]  /*2b90*/  BSSY.RECONVERGENT B1, `(.L_x_100) ;  /* 0x000000a000017945 */ /* 0x000fe80003800200 */
[----:B------:R-:W-:Y:S05]  /*2ba0*/  @P1 BRA `(.L_x_101) ;  /* 0x0000000000201947 */ /* 0x000fea0003800000 */
[----:B---3--:R-:W3:Y:S01]  /*2bb0*/  S2R R4, SR_CgaCtaId ;  /* 0x0000000000047919 */ /* 0x008ee20000008800 */
[----:B0-----:R-:W-:Y:S02]  /*2bc0*/  MOV R3, 0x400 ;  /* 0x0000040000037802 */ /* 0x001fe40000000f00 */
[----:B-12---:R-:W-:-:S04]  /*2bd0*/  SHF.R.U32.HI R2, RZ, 0x1, R10 ;  /* 0x00000001ff027819 */ /* 0x006fc8000001160a */
[----:B------:R-:W-:Y:S02]  /*2be0*/  LOP3.LUT R2, R2, 0x1f0, RZ, 0xc0, !PT ;  /* 0x000001f002027812 */ /* 0x000fe400078ec0ff */
[----:B---3--:R-:W-:-:S05]  /*2bf0*/  LEA R3, R4, R3, 0x18 ;  /* 0x0000000304037211 */ /* 0x008fca00078ec0ff */
[----:B------:R-:W-:-:S05]  /*2c00*/  IMAD.IADD R3, R2, 0x1, R3 ;  /* 0x0000000102037824 */ /* 0x000fca00078e0203 */
[----:B------:R0:W-:Y:S04]  /*2c10*/  STS.64 [R3+0x10], R6 ;  /* 0x0000100603007388 */ /* 0x0001e80000000a00 */
[----:B------:R0:W-:Y:S02]  /*2c20*/  STS.U8 [R3+0x8], R8 ;  /* 0x0000080803007388 */ /* 0x0001e40000000000 */
.L_x_101:
[----:B------:R-:W-:Y:S05]  /*2c30*/  BSYNC.RECONVERGENT B1 ;  /* 0x0000000000017941 */ /* 0x000fea0003800200 */
.L_x_100:
[----:B------:R-:W-:Y:S01]  /*2c40*/  BAR.SYNC.DEFER_BLOCKING 0x0 ;  /* 0x0000000000007b1d */ /* 0x000fe20000010000 */
[----:B------:R-:W-:-:S13]  /*2c50*/  ISETP.NE.AND P1, PT, R10, RZ, PT ;  /* 0x000000ff0a00720c */ /* 0x000fda0003f25270 */
[----:B------:R-:W-:Y:S05]  /*2c60*/  @P1 BRA `(.L_x_89) ;  /* 0x00000030005c1947 */ /* 0x000fea0003800000 */
[C---:B------:R-:W-:Y:S02]  /*2c70*/  ISETP.GE.AND P0, PT, R9.reuse, 0x21, PT ;  /* 0x000000210900780c */ /* 0x040fe40003f06270 */
[C---:B------:R-:W-:Y:S02]  /*2c80*/  ISETP.GE.AND P2, PT, R9.reuse, 0x41, PT ;  /* 0x000000410900780c */ /* 0x040fe40003f46270 */
[C---:B------:R-:W-:Y:S02]  /*2c90*/  ISETP.GE.AND P3, PT, R9.reuse, 0x61, PT ;  /* 0x000000610900780c */ /* 0x040fe40003f66270 */
[----:B------:R-:W-:-:S07]  /*2ca0*/  ISETP.GE.AND P4, PT, R9, 0x81, PT ;  /* 0x000000810900780c */ /* 0x000fce0003f86270 */
[----:B------:R-:W-:Y:S06]  /*2cb0*/  @!P0 BRA `(.L_x_102) ;  /* 0x00000000003c8947 */ /* 0x000fec0003800000 */
[----:B------:R-:W5:Y:S01]  /*2cc0*/  S2UR UR5, SR_CgaCtaId ;  /* 0x00000000000579c3 */ /* 0x000f620000008800 */
[----:B------:R-:W-:Y:S01]  /*2cd0*/  UMOV UR4, 0x400 ;  /* 0x0000040000047882 */ /* 0x000fe20000000000 */
[----:B------:R-:W-:Y:S01]  /*2ce0*/  LOP3.LUT P5, RZ, R8, 0xff, RZ, 0xc0, !PT ;  /* 0x000000ff08ff7812 */ /* 0x000fe200078ac0ff */
[----:B-----5:R-:W-:-:S09]  /*2cf0*/  ULEA UR4, UR5, UR4, 0x18 ;  /* 0x0000000405047291 */ /* 0x020fd2000f8ec0ff */
[----:B---3--:R-:W3:Y:S04]  /*2d00*/  LDS.U8 R4, [UR4+0x18] ;  /* 0x00001804ff047984 */ /* 0x008ee80008000000 */
[----:B012---:R-:W0:Y:S01]  /*2d10*/  LDS.64 R2, [UR4+0x20] ;  /* 0x00002004ff027984 */ /* 0x007e220008000a00 */
[----:B---3--:R-:W-:Y:S02]  /*2d20*/  ISETP.NE.AND P6, PT, R4, RZ, PT ;  /* 0x000000ff0400720c */ /* 0x008fe40003fc5270 */
        /* <DEDUP_REMOVED lines=8> */
.L_x_102:
[----:B------:R-:W-:Y:S01]  /*2db0*/  ISETP.GE.AND P5, PT, R9, 0xa1, PT ;  /* 0x000000a10900780c */ /* 0x000fe20003fa6270 */
[----:B------:R-:W-:-:S12]  /*2dc0*/  @!P2 BRA `(.L_x_103) ;  /* 0x00000000003ca947 */ /* 0x000fd80003800000 */
        /* <DEDUP_REMOVED lines=15> */
.L_x_103:
        /* <DEDUP_REMOVED lines=17> */
.L_x_104:
        /* <DEDUP_REMOVED lines=17> */
.L_x_105:
[----:B------:R-:W-:Y:S05]  /*30e0*/  @!P5 BRA `(.L_x_106) ;  /* 0x00000000003cd947 */ /* 0x000fea0003800000 */
        /* <DEDUP_REMOVED lines=15> */
.L_x_106:
        /* <DEDUP_REMOVED lines=16> */
.L_x_107:
        /* <DEDUP_REMOVED lines=17> */
.L_x_65:
[----:B------:R-:W0:Y:S01]  /*33f0*/  S2R R9, SR_TID.X ;  /* 0x0000000000097919 */ /* 0x000e220000002100 */
[----:B------:R-:W1:Y:S01]  /*3400*/  LDCU.128 UR8, c[0x0][0x380] ;  /* 0x00007000ff0877ac */ /* 0x000e620008000c00 */
[----:B------:R-:W2:Y:S01]  /*3410*/  LDCU.64 UR6, c[0x0][0x3a0] ;  /* 0x00007400ff0677ac */ /* 0x000ea20008000a00 */
[----:B0-----:R-:W-:-:S05]  /*3420*/  IADD3 R5, P0, PT, R15, R9, RZ ;  /* 0x000000090f057210 */ /* 0x001fca0007f1e0ff */
[----:B------:R-:W-:Y:S02]  /*3430*/  IMAD.X R6, RZ, RZ, RZ, P0 ;  /* 0x000000ffff067224 */ /* 0x000fe400000e06ff */
[----:B------:R-:W-:-:S03]  /*3440*/  IMAD.SHL.U32 R4, R5, 0x4, RZ ;  /* 0x0000000405047824 */ /* 0x000fc600078e00ff */
[----:B------:R-:W-:Y:S02]  /*3450*/  SHF.L.U64.HI R5, R5, 0x2, R6 ;  /* 0x0000000205057819 */ /* 0x000fe40000010206 */
[C---:B-1----:R-:W-:Y:S02]  /*3460*/  IADD3 R12, P0, PT, R4.reuse, UR8, RZ ;  /* 0x00000008040c7c10 */ /* 0x042fe4000ff1e0ff */
[----:B------:R-:W-:Y:S02]  /*3470*/  IADD3 R4, P1, PT, R4, UR10, RZ ;  /* 0x0000000a04047c10 */ /* 0x000fe4000ff3e0ff */
[C---:B------:R-:W-:Y:S02]  /*3480*/  IADD3.X R13, PT, PT, R5.reuse, UR9, RZ, P0, !PT ;  /* 0x00000009050d7c10 */ /* 0x040fe400087fe4ff */
[----:B------:R-:W-:-:S03]  /*3490*/  IADD3.X R5, PT, PT, R5, UR11, RZ, P1, !PT ;  /* 0x0000000b05057c10 */ /* 0x000fc60008ffe4ff */
[----:B------:R-:W3:Y:S04]  /*34a0*/  LDG.E R10, desc[UR12][R12.64] ;  /* 0x0000000c0c0a7981 */ /* 0x000ee8000c1e1900 */
[----:B------:R-:W3:Y:S04]  /*34b0*/  LDG.E R11, desc[UR12][R4.64] ;  /* 0x0000000c040b7981 */ /* 0x000ee8000c1e1900 */
[----:B------:R-:W4:Y:S04]  /*34c0*/  LDG.E R7, desc[UR12][R12.64+0x800] ;  /* 0x0008000c0c077981 */ /* 0x000f28000c1e1900 */
[----:B------:R-:W4:Y:S04]  /*34d0*/  LDG.E R6, desc[UR12][R4.64+0x800] ;  /* 0x0008000c04067981 */ /* 0x000f28000c1e1900 */
[----:B------:R-:W5:Y:S04]  /*34e0*/  LDG.E R14, desc[UR12][R12.64+0x400] ;  /* 0x0004000c0c0e7981 */ /* 0x000f68000c1e1900 */
[----:B------:R-:W5:Y:S04]  /*34f0*/  LDG.E R17, desc[UR12][R4.64+0x400] ;  /* 0x0004000c04117981 */ /* 0x000f68000c1e1900 */
[----:B------:R0:W5:Y:S04]  /*3500*/  LDG.E R8, desc[UR12][R12.64+0xc00] ;  /* 0x000c000c0c087981 */ /* 0x000168000c1e1900 */
[----:B------:R1:W5:Y:S01]  /*3510*/  LDG.E R19, desc[UR12][R4.64+0xc00] ;  /* 0x000c000c04137981 */ /* 0x000362000c1e1900 */
[----:B------:R-:W-:Y:S01]  /*3520*/  VIADD R16, R9, 0x100 ;  /* 0x0000010009107836 */ /* 0x000fe20000000000 */
[----:B--2---:R-:W-:-:S02]  /*3530*/  IADD3 R22, P1, PT, R15, UR6, RZ ;  /* 0x000000060f167c10 */ /* 0x004fc4000ff3e0ff */
[----:B---3--:R-:W-:Y:S01]  /*3540*/  FSETP.NEU.AND P0, PT, R10, R11, PT ;  /* 0x0000000b0a00720b */ /* 0x008fe20003f0d000 */
[----:B------:R-:W-:Y:S02]  /*3550*/  VIADD R11, R9, 0x200 ;  /* 0x00000200090b7836 */ /* 0x000fe40000000000 */
[----:B------:R-:W-:Y:S01]  /*3560*/  IMAD.U32 R10, RZ, RZ, UR7 ;  /* 0x00000007ff0a7e24 */ /* 0x000fe2000f8e00ff */
[----:B------:R-:W-:Y:S02]  /*3570*/  SEL R16, R16, R9, !P0 ;  /* 0x0000000910107207 */ /* 0x000fe40004000000 */
[-C--:B------:R-:W-:Y:S01]  /*3580*/  IADD3 R18, P3, PT, R11, R22.reuse, RZ ;  /* 0x000000160b127210 */ /* 0x080fe20007f7e0ff */
[----:B0-----:R-:W-:Y:S01]  /*3590*/  IMAD.X R13, RZ, RZ, R10, P1 ;  /* 0x000000ffff0d7224 */ /* 0x001fe200008e060a */
[----:B------:R-:W-:Y:S02]  /*35a0*/  IADD3 R11, P4, PT, R16, R22, RZ ;  /* 0x00000016100b7210 */ /* 0x000fe40007f9e0ff */
[----:B----4-:R-:W-:Y:S01]  /*35b0*/  FSETP.NEU.AND P2, PT, R7, R6, PT ;  /* 0x000000060700720b */ /* 0x010fe20003f4d000 */
[--C-:B------:R-:W-:Y:S01]  /*35c0*/  IMAD.X R12, RZ, RZ, R13.reuse, P3 ;  /* 0x000000ffff0c7224 */ /* 0x100fe200018e060d */
[C---:B------:R-:W-:Y:S01]  /*35d0*/  ISETP.LT.U32.AND P1, PT, R18.reuse, R11, PT ;  /* 0x0000000b1200720c */ /* 0x040fe20003f21070 */
[----:B-1----:R-:W-:Y:S01]  /*35e0*/  IMAD.X R5, RZ, RZ, R13, P4 ;  /* 0x000000ffff057224 */ /* 0x002fe200020e060d */
[----:B------:R-:W-:-:S02]  /*35f0*/  IADD3 R13, P4, PT, R18, 0x100, RZ ;  /* 0x00000100120d7810 */ /* 0x000fc40007f9e0ff */
[----:B-----5:R-:W-:Y:S02]  /*3600*/  FSETP.EQ.AND P0, PT, R14, R17, !P0 ;  /* 0x000000110e00720b */ /* 0x020fe40004702000 */
[----:B------:R-:W-:-:S05]  /*3610*/  ISETP.LT.AND.EX P1, PT, R12, R5, PT, P1 ;  /* 0x000000050c00720c */ /* 0x000fca0003f21310 */
[----:B------:R-:W-:Y:S02]  /*3620*/  @P2 SEL R11, R18, R11, P1 ;  /* 0x0000000b120b2207 */ /* 0x000fe40000800000 */
[----:B------:R-:W-:Y:S02]  /*3630*/  @P2 SEL R5, R12, R5, P1 ;  /* 0x000000050c052207 */ /* 0x000fe40000800000 */
[----:B------:R-:W-:Y:S02]  /*3640*/  ISETP.GE.U32.AND P1, PT, R21, UR5, PT ;  /* 0x0000000515007c0c */ /* 0x000fe4000bf26070 */
[----:B------:R-:W-:Y:S02]  /*3650*/  FSETP.NEU.AND P3, PT, R8, R19, PT ;  /* 0x000000130800720b */ /* 0x000fe40003f6d000 */
[----:B------:R-:W-:Y:S02]  /*3660*/  SEL R4, R18, R11, P0 ;  /* 0x0000000b12047207 */ /* 0x000fe40000000000 */
[----:B------:R-:W-:-:S02]  /*3670*/  ISETP.GE.U32.AND.EX P1, PT, R20, UR4, PT, P1 ;  /* 0x0000000414007c0c */ /* 0x000fc4000bf26110 */
[----:B------:R-:W-:Y:S01]  /*3680*/  SEL R5, R12, R5, P0 ;  /* 0x000000050c057207 */ /* 0x000fe20000000000 */
[----:B------:R-:W-:Y:S01]  /*3690*/  IMAD.X R12, RZ, RZ, R12, P4 ;  /* 0x000000ffff0c7224 */ /* 0x000fe200020e060c */
[----:B------:R-:W-:Y:S02]  /*36a0*/  ISETP.LT.U32.AND P2, PT, R13, R4, PT ;  /* 0x000000040d00720c */ /* 0x000fe40003f41070 */
[----:B------:R-:W-:Y:S02]  /*36b0*/  FSETP.EQ.AND P0, PT, R7, R6, P0 ;  /* 0x000000060700720b */ /* 0x000fe40000702000 */
[----:B------:R-:W-:Y:S02]  /*36c0*/  ISETP.LT.AND.EX P2, PT, R12, R5, PT, P2 ;  /* 0x000000050c00720c */ /* 0x000fe40003f41320 */
[----:B------:R-:W-:Y:S02]  /*36d0*/  FSETP.NEU.OR P4, PT, R8, R19, !P0 ;  /* 0x000000130800720b */ /* 0x000fe4000478d400 */
[----:B------:R-:W-:-:S02]  /*36e0*/  @P3 SEL R4, R13, R4, P2 ;  /* 0x000000040d043207 */ /* 0x000fc40001000000 */
[C---:B------:R-:W-:Y:S02]  /*36f0*/  @P3 SEL R5, R12.reuse, R5, P2 ;  /* 0x000000050c053207 */ /* 0x040fe40001000000 */
[----:B------:R-:W-:Y:S02]  /*3700*/  SEL R8, RZ, 0x1, !P4 ;  /* 0x00000001ff087807 */ /* 0x000fe40006000000 */
[----:B------:R-:W-:Y:S02]  /*3710*/  SEL R6, R13, R4, P0 ;  /* 0x000000040d067207 */ /* 0x000fe40000000000 */
[----:B------:R-:W-:Y:S01]  /*3720*/  SEL R7, R12, R5, P0 ;  /* 0x000000050c077207 */ /* 0x000fe20000000000 */
[----:B------:R-:W-:Y:S06]  /*3730*/  @!P1 BRA `(.L_x_108) ;  /* 0x00000018006c9947 */ /* 0x000fec0003800000 */
[----:B------:R-:W-:Y:S02]  /*3740*/  IADD3 R11, P1, PT, R15, UR5, RZ ;  /* 0x000000050f0b7c10 */ /* 0x000fe4000ff3e0ff */
[C---:B------:R-:W-:Y:S02]  /*3750*/  IADD3 R12, P2, PT, R2.reuse, -0x400, RZ ;  /* 0xfffffc00020c7810 */ /* 0x040fe40007f5e0ff */
[----:B------:R-:W-:Y:S01]  /*3760*/  LOP3.LUT R5, RZ, R9, RZ, 0x33, !PT ;  /* 0x00000009ff057212 */ /* 0x000fe200078e33ff */
[----:B------:R-:W-:Y:S01]  /*3770*/  IMAD.X R13, RZ, RZ, UR4, P1 ;  /* 0x00000004ff0d7e24 */ /* 0x000fe200088e06ff */
[----:B------:R-:W-:Y:S01]  /*3780*/  ISETP.GT.U32.AND P0, PT, R11, R12, PT ;  /* 0x0000000c0b00720c */ /* 0x000fe20003f04070 */
[----:B------:R-:W-:Y:S01]  /*3790*/  UMOV UR4, URZ ;  /* 0x000000ff00047c82 */ /* 0x000fe20008000000 */
[----:B------:R-:W-:Y:S02]  /*37a0*/  IADD3.X R14, PT, PT, R3, -0x1, RZ, P2, !PT ;  /* 0xffffffff030e7810 */ /* 0x000fe400017fe4ff */
[----:B------:R-:W-:-:S02]  /*37b0*/  IADD3 R4, PT, PT, R2, -UR5, R5 ;  /* 0x8000000502047c10 */ /* 0x000fc4000fffe005 */
[----:B------:R-:W-:-:S03]  /*37c0*/  ISETP.GT.U32.AND.EX P0, PT, R13, R14, PT, P0 ;  /* 0x0000000e0d00720c */ /* 0x000fc60003f04100 */
[----:B------:R-:W-:-:S10]  /*37d0*/  IMAD.IADD R4, R4, 0x1, -R15 ;  /* 0x0000000104047824 */ /* 0x000fd400078e0a0f */
[----:B------:R-:W-:Y:S05]  /*37e0*/  @P0 BRA `(.L_x_109) ;  /* 0x00000004006c0947 */ /* 0x000fea0003800000 */
[----:B------:R-:W0:Y:S01]  /*37f0*/  LDCU.64 UR6, c[0x0][0x3a0] ;  /* 0x00007400ff0677ac */ /* 0x000e220008000a00 */
[----:B------:R-:W1:Y:S02]  /*3800*/  LDCU.128 UR8, c[0x0][0x380] ;  /* 0x00007000ff0877ac */ /* 0x000e640008000c00 */
.L_x_113:
[----:B------:R-:W-:-:S05]  /*3810*/  IADD3 R10, P0, PT, R9, R11, RZ ;  /* 0x0000000b090a7210 */ /* 0x000fca0007f1e0ff */
[----:B------:R-:W-:Y:S02]  /*3820*/  IMAD.SHL.U32 R2, R10, 0x4, RZ ;  /* 0x000000040a027824 */ /* 0x000fe400078e00ff */
[----:B------:R-:W-:-:S03]  /*3830*/  IMAD.X R21, RZ, RZ, R13, P0 ;  /* 0x000000ffff157224 */ /* 0x000fc600000e060d */
[----:B-1----:R-:W-:Y:S02]  /*3840*/  IADD3 R16, P0, PT, R2, UR8, RZ ;  /* 0x0000000802107c10 */ /* 0x002fe4000ff1e0ff */
[----:B------:R-:W-:Y:S02]  /*3850*/  SHF.L.U64.HI R3, R10, 0x2, R21 ;  /* 0x000000020a037819 */ /* 0x000fe40000010215 */
[----:B------:R-:W-:Y:S02]  /*3860*/  IADD3 R2, P1, PT, R2, UR10, RZ ;  /* 0x0000000a02027c10 */ /* 0x000fe4000ff3e0ff */
[C---:B------:R-:W-:Y:S02]  /*3870*/  IADD3.X R17, PT, PT, R3.reuse, UR9, RZ, P0, !PT ;  /* 0x0000000903117c10 */ /* 0x040fe400087fe4ff */
[----:B------:R-:W-:-:S03]  /*3880*/  IADD3.X R3, PT, PT, R3, UR11, RZ, P1, !PT ;  /* 0x0000000b03037c10 */ /* 0x000fc60008ffe4ff */
[----:B------:R1:W5:Y:S04]  /*3890*/  LDG.E R24, desc[UR12][R16.64] ;  /* 0x0000000c10187981 */ /* 0x000368000c1e1900 */
[----:B------:R1:W5:Y:S04]  /*38a0*/  LDG.E R19, desc[UR12][R16.64+0x400] ;  /* 0x0004000c10137981 */ /* 0x000368000c1e1900 */
[----:B------:R1:W5:Y:S04]  /*38b0*/  LDG.E R15, desc[UR12][R16.64+0x800] ;  /* 0x0008000c100f7981 */ /* 0x000368000c1e1900 */
[----:B------:R1:W5:Y:S04]  /*38c0*/  LDG.E R5, desc[UR12][R16.64+0xc00] ;  /* 0x000c000c10057981 */ /* 0x000368000c1e1900 */
[----:B------:R1:W5:Y:S04]  /*38d0*/  LDG.E R25, desc[UR12][R2.64] ;  /* 0x0000000c02197981 */ /* 0x000368000c1e1900 */
[----:B------:R1:W5:Y:S04]  /*38e0*/  LDG.E R26, desc[UR12][R2.64+0x400] ;  /* 0x0004000c021a7981 */ /* 0x000368000c1e1900 */
[----:B------:R1:W5:Y:S04]  /*38f0*/  LDG.E R20, desc[UR12][R2.64+0x800] ;  /* 0x0008000c02147981 */ /* 0x000368000c1e1900 */
[----:B------:R1:W5:Y:S01]  /*3900*/  LDG.E R18, desc[UR12][R2.64+0xc00] ;  /* 0x000c000c02127981 */ /* 0x000362000c1e1900 */
[----:B------:R-:W-:Y:S01]  /*3910*/  LOP3.LUT P1, RZ, R8, 0xff, RZ, 0xc0, !PT ;  /* 0x000000ff08ff7812 */ /* 0x000fe2000782c0ff */
[----:B------:R-:W-:Y:S01]  /*3920*/  BSSY.RECONVERGENT B1, `(.L_x_110) ;  /* 0x0000011000017945 */ /* 0x000fe20003800200 */
[----:B0-----:R-:W-:Y:S01]  /*3930*/  IADD3 R23, P0, PT, R10, UR6, RZ ;  /* 0x000000060a177c10 */ /* 0x001fe2000ff1e0ff */
[----:B------:R-:W-:-:S04]  /*3940*/  IMAD.U32 R10, RZ, RZ, UR7 ;  /* 0x00000007ff0a7e24 */ /* 0x000fc8000f8e00ff */
[----:B------:R-:W-:-:S06]  /*3950*/  IMAD.X R22, R21, 0x1, R10, P0 ;  /* 0x0000000115167824 */ /* 0x000fcc00000e060a */
[----:B-1----:R-:W-:Y:S05]  /*3960*/  @!P1 BRA `(.L_x_111) ;  /* 0x0000000000209947 */ /* 0x002fea0003800000 */
[----:B-----5:R-:W-:-:S13]  /*3970*/  FSETP.NEU.AND P0, PT, R24, R25, PT ;  /* 0x000000191800720b */ /* 0x020fda0003f0d000 */
[----:B------:R-:W-:Y:S05]  /*3980*/  @!P0 BRA `(.L_x_112) ;  /* 0x0000000000288947 */ /* 0x000fea0003800000 */
[----:B------:R-:W-:Y:S01]  /*3990*/  ISETP.LT.U32.AND P0, PT, R23, R6, PT ;  /* 0x000000061700720c */ /* 0x000fe20003f01070 */
[----:B------:R-:W-:-:S03]  /*39a0*/  IMAD.MOV.U32 R8, RZ, RZ, 0x1 ;  /* 0x00000001ff087424 */ /* 0x000fc600078e00ff */
[----:B------:R-:W-:-:S04]  /*39b0*/  ISETP.LT.AND.EX P0, PT, R22, R7, PT, P0 ;  /* 0x000000071600720c */ /* 0x000fc80003f01300 */
[----:B------:R-:W-:Y:S02]  /*39c0*/  SEL R6, R23, R6, P0 ;  /* 0x0000000617067207 */ /* 0x000fe40000000000 */
[----:B------:R-:W-:Y:S01]  /*39d0*/  SEL R7, R22, R7, P0 ;  /* 0x0000000716077207 */ /* 0x000fe20000000000 */
[----:B------:R-:W-:Y:S06]  /*39e0*/  BRA `(.L_x_112) ;  /* 0x0000000000107947 */ /* 0x000fec0003800000 */
.L_x_111:
[----:B-----5:R-:W-:Y:S01]  /*39f0*/  FSETP.NEU.AND P0, PT, R24, R25, PT ;  /* 0x000000191800720b */ /* 0x020fe20003f0d000 */
[----:B------:R-:W-:Y:S02]  /*3a00*/  IMAD.MOV.U32 R6, RZ, RZ, R23 ;  /* 0x000000ffff067224 */ /* 0x000fe400078e0017 */
[----:B------:R-:W-:Y:S01]  /*3a10*/  IMAD.MOV.U32 R7, RZ, RZ, R22 ;  /* 0x000000ffff077224 */ /* 0x000fe200078e0016 */
[----:B------:R-:W-:-:S09]  /*3a20*/  SEL R8, RZ, 0x1, !P0 ;  /* 0x00000001ff087807 */ /* 0x000fd20004000000 */
.L_x_112:
[----:B------:R-:W-:Y:S05]  /*3a30*/  BSYNC.RECONVERGENT B1 ;  /* 0x0000000000017941 */ /* 0x000fea0003800200 */
.L_x_110:
[----:B------:R-:W-:Y:S01]  /*3a40*/  IADD3 R16, P0, P1, R11, UR6, R9 ;  /* 0x000000060b107c10 */ /* 0x000fe2000f91e009 */
[----:B------:R-:W-:Y:S01]  /*3a50*/  IMAD.MOV.U32 R22, RZ, RZ, R6 ;  /* 0x000000ffff167224 */ /* 0x000fe200078e0006 */
[----:B------:R-:W-:Y:S01]  /*3a60*/  FSETP.NEU.AND P2, PT, R19, R26, PT ;  /* 0x0000001a1300720b */ /* 0x000fe20003f4d000 */
[----:B------:R-:W-:Y:S01]  /*3a70*/  IMAD.MOV.U32 R24, RZ, RZ, R7 ;  /* 0x000000ffff187224 */ /* 0x000fe200078e0007 */
[----:B------:R-:W-:Y:S01]  /*3a80*/  IADD3 R17, P3, PT, R16, 0x100, RZ ;  /* 0x0000010010117810 */ /* 0x000fe20007f7e0ff */
[----:B------:R-:W0:Y:S01]  /*3a90*/  LDC.64 R2, c[0x0][0x3d8] ;  /* 0x0000f600ff027b82 */ /* 0x000e220000000a00 */
[----:B------:R-:W-:Y:S01]  /*3aa0*/  IADD3.X R6, PT, PT, R13, R10, RZ, P0, P1 ;  /* 0x0000000a0d067210 */ /* 0x000fe200007e24ff */
[----:B------:R-:W-:Y:S01]  /*3ab0*/  USHF.R.S32.HI UR14, URZ, 0x1f, UR5 ;  /* 0x0000001fff0e7899 */ /* 0x000fe20008011405 */
[----:B------:R-:W-:Y:S02]  /*3ac0*/  ISETP.LT.U32.AND P0, PT, R17, R22, PT ;  /* 0x000000161100720c */ /* 0x000fe40003f01070 */
[----:B------:R-:W-:Y:S01]  /*3ad0*/  LOP3.LUT P4, RZ, R8, 0xff, RZ, 0xc0, !PT ;  /* 0x000000ff08ff7812 */ /* 0x000fe2000788c0ff */
[----:B------:R-:W-:Y:S01]  /*3ae0*/  IMAD.X R19, RZ, RZ, R6, P3 ;  /* 0x000000ffff137224 */ /* 0x000fe200018e0606 */
[----:B------:R-:W-:-:S02]  /*3af0*/  FSETP.NEU.AND P1, PT, R15, R20, PT ;  /* 0x000000140f00720b */ /* 0x000fc40003f2d000 */
[----:B------:R-:W-:Y:S02]  /*3b00*/  SEL R8, R8, 0x1, !P2 ;  /* 0x0000000108087807 */ /* 0x000fe40005000000 */
[----:B------:R-:W-:-:S04]  /*3b10*/  ISETP.LT.AND.EX P0, PT, R19, R24, PT, P0 ;  /* 0x000000181300720c */ /* 0x000fc80003f01300 */
[----:B------:R-:W-:Y:S02]  /*3b20*/  @P2 SEL R22, R17, R22, P0 ;  /* 0x0000001611162207 */ /* 0x000fe40000000000 */
[----:B------:R-:W-:Y:S02]  /*3b30*/  @P2 SEL R24, R19, R24, P0 ;  /* 0x0000001813182207 */ /* 0x000fe40000000000 */
[----:B------:R-:W-:Y:S02]  /*3b40*/  IADD3 R20, P0, PT, R16, 0x200, RZ ;  /* 0x0000020010147810 */ /* 0x000fe40007f1e0ff */
[----:B------:R-:W-:Y:S02]  /*3b50*/  SEL R7, R17, R22, !P4 ;  /* 0x0000001611077207 */ /* 0x000fe40006000000 */
[----:B------:R-:W-:Y:S01]  /*3b60*/  SEL R15, R19, R24, !P4 ;  /* 0x00000018130f7207 */ /* 0x000fe20006000000 */
[----:B------:R-:W-:Y:S01]  /*3b70*/  IMAD.X R22, RZ, RZ, R6, P0 ;  /* 0x000000ffff167224 */ /* 0x000fe200000e0606 */
[----:B------:R-:W-:-:S02]  /*3b80*/  ISETP.LT.U32.AND P0, PT, R20, R7, PT ;  /* 0x000000071400720c */ /* 0x000fc40003f01070 */
[----:B------:R-:W-:Y:S02]  /*3b90*/  @!P4 SEL R8, RZ, 0x1, !P2 ;  /* 0x00000001ff08c807 */ /* 0x000fe40005000000 */
[----:B------:R-:W-:Y:S02]  /*3ba0*/  ISETP.LT.AND.EX P0, PT, R22, R15, PT, P0 ;  /* 0x0000000f1600720c */ /* 0x000fe40003f01300 */
[----:B------:R-:W-:Y:S02]  /*3bb0*/  LOP3.LUT P3, RZ, R8, 0xff, RZ, 0xc0, !PT ;  /* 0x000000ff08ff7812 */ /* 0x000fe4000786c0ff */
[----:B------:R-:W-:Y:S02]  /*3bc0*/  @P1 SEL R7, R20, R7, P0 ;  /* 0x0000000714071207 */ /* 0x000fe40000000000 */
[----:B------:R-:W-:Y:S02]  /*3bd0*/  @P1 SEL R15, R22, R15, P0 ;  /* 0x0000000f160f1207 */ /* 0x000fe40000000000 */
[----:B------:R-:W-:-:S02]  /*3be0*/  FSETP.NEU.AND P2, PT, R5, R18, PT ;  /* 0x000000120500720b */ /* 0x000fc40003f4d000 */
[----:B------:R-:W-:Y:S02]  /*3bf0*/  SEL R5, R20, R7, !P3 ;  /* 0x0000000714057207 */ /* 0x000fe40005800000 */
[----:B------:R-:W-:Y:S02]  /*3c00*/  IADD3 R16, P0, PT, R16, 0x300, RZ ;  /* 0x0000030010107810 */ /* 0x000fe40007f1e0ff */
[----:B------:R-:W-:Y:S02]  /*3c10*/  SEL R7, R22, R15, !P3 ;  /* 0x0000000f16077207 */ /* 0x000fe40005800000 */
[----:B0-----:R-:W-:Y:S01]  /*3c20*/  IADD3 R15, P4, PT, -R11, R2, RZ ;  /* 0x000000020b0f7210 */ /* 0x001fe20007f9e1ff */
[----:B------:R-:W-:Y:S01]  /*3c30*/  IMAD.X R18, RZ, RZ, R6, P0 ;  /* 0x000000ffff127224 */ /* 0x000fe200000e0606 */
[----:B------:R-:W-:Y:S02]  /*3c40*/  SEL R8, R8, 0x1, !P1 ;  /* 0x0000000108087807 */ /* 0x000fe40004800000 */
[----:B------:R-:W-:Y:S01]  /*3c50*/  ISETP.GE.U32.AND P0, PT, R15, UR5, PT ;  /* 0x000000050f007c0c */ /* 0x000fe2000bf06070 */
[----:B------:R-:W-:Y:S01]  /*3c60*/  IMAD.X R6, R3, 0x1, ~R13, P4 ;  /* 0x0000000103067824 */ /* 0x000fe200020e0e0d */
[----:B------:R-:W-:-:S02]  /*3c70*/  @!P3 SEL R8, RZ, 0x1, !P1 ;  /* 0x00000001ff08b807 */ /* 0x000fc40004800000 */
[----:B------:R-:W-:Y:S02]  /*3c80*/  ISETP.LT.U32.AND P1, PT, R16, R5, PT ;  /* 0x000000051000720c */ /* 0x000fe40003f21070 */
[----:B------:R-:W-:Y:S02]  /*3c90*/  ISETP.GE.U32.AND.EX P0, PT, R6, UR14, PT, P0 ;  /* 0x0000000e06007c0c */ /* 0x000fe4000bf06100 */
[----:B------:R-:W-:Y:S02]  /*3ca0*/  LOP3.LUT P3, RZ, R8, 0xff, RZ, 0xc0, !PT ;  /* 0x000000ff08ff7812 */ /* 0x000fe4000786c0ff */
[----:B------:R-:W-:Y:S02]  /*3cb0*/  ISETP.LT.AND.EX P1, PT, R18, R7, PT, P1 ;  /* 0x000000071200720c */ /* 0x000fe40003f21310 */
[----:B------:R-:W-:Y:S02]  /*3cc0*/  SEL R8, R8, 0x1, !P2 ;  /* 0x0000000108087807 */ /* 0x000fe40005000000 */
[----:B------:R-:W-:-:S02]  /*3cd0*/  @P2 SEL R5, R16, R5, P1 ;  /* 0x0000000510052207 */ /* 0x000fc40000800000 */
[----:B------:R-:W-:Y:S02]  /*3ce0*/  @P2 SEL R7, R18, R7, P1 ;  /* 0x0000000712072207 */ /* 0x000fe40000800000 */
[----:B------:R-:W-:Y:S02]  /*3cf0*/  SEL R6, R16, R5, !P3 ;  /* 0x0000000510067207 */ /* 0x000fe40005800000 */
[----:B------:R-:W-:Y:S02]  /*3d00*/  SEL R7, R18, R7, !P3 ;  /* 0x0000000712077207 */ /* 0x000fe40005800000 */
[----:B------:R-:W-:Y:S01]  /*3d10*/  @!P3 SEL R8, RZ, 0x1, !P2 ;  /* 0x00000001ff08b807 */ /* 0x000fe20005000000 */
[----:B------:R-:W-:Y:S06]  /*3d20*/  @!P0 BRA `(.L_x_108) ;  /* 0x0000001000f08947 */ /* 0x000fec0003800000 */
[----:B------:R-:W-:Y:S01]  /*3d30*/  IADD3 R11, P0, PT, R11, UR5, RZ ;  /* 0x000000050b0b7c10 */ /* 0x000fe2000ff1e0ff */
[----:B------:R-:W-:Y:S01]  /*3d40*/  UIADD3 UR4, UPT, UPT, UR4, 0x1, URZ ;  /* 0x0000000104047890 */ /* 0x000fe2000fffe0ff */
[----:B------:R-:W-:Y:S02]  /*3d50*/  VIADD R4, R4, -UR5 ;  /* 0x8000000504047c36 */ /* 0x000fe40008000000 */
[----:B------:R-:W-:Y:S02]  /*3d60*/  IADD3.X R13, PT, PT, R13, UR14, RZ, P0, !PT ;  /* 0x0000000e0d0d7c10 */ /* 0x000fe400087fe4ff */
[----:B------:R-:W-:-:S04]  /*3d70*/  ISETP.GT.U32.AND P0, PT, R11, R12, PT ;  /* 0x0000000c0b00720c */ /* 0x000fc80003f04070 */
[----:B------:R-:W-:-:S13]  /*3d80*/  ISETP.GT.U32.AND.EX P0, PT, R13, R14, PT, P0 ;  /* 0x0000000e0d00720c */ /* 0x000fda0003f04100 */
[----:B------:R-:W-:Y:S05]  /*3d90*/  @!P0 BRA `(.L_x_113) ;  /* 0xfffffff8009c8947 */ /* 0x000fea000383ffff */
.L_x_109:
[----:B------:R-:W-:Y:S01]  /*3da0*/  IMAD.IADD R12, R2, 0x1, -R11 ;  /* 0x00000001020c7824 */ /* 0x000fe200078e0a0b */
[----:B------:R-:W-:Y:S01]  /*3db0*/  ISETP.GE.U32.AND P1, PT, R11, R2, PT ;  /* 0x000000020b00720c */ /* 0x000fe20003f26070 */
[----:B------:R-:W-:Y:S03]  /*3dc0*/  BSSY.RECONVERGENT B1, `(.L_x_108) ;  /* 0x0000132000017945 */ /* 0x000fe60003800200 */
[----:B------:R-:W-:-:S04]  /*3dd0*/  ISETP.GE.AND P0, PT, R9, R12, PT ;  /* 0x0000000c0900720c */ /* 0x000fc80003f06270 */
[----:B------:R-:W-:-:S13]  /*3de0*/  ISETP.GE.U32.OR.EX P0, PT, R13, R3, P0, P1 ;  /* 0x000000030d00720c */ /* 0x000fda0000706510 */
[----:B------:R-:W-:Y:S05]  /*3df0*/  @P0 BRA `(.L_x_114) ;  /* 0x0000001000b80947 */ /* 0x000fea0003800000 */
[----:B------:R-:W0:Y:S01]  /*3e00*/  LDC R5, c[0x0][0x3e0] ;  /* 0x0000f800ff057b82 */ /* 0x000e220000000800 */
[----:B------:R-:W-:Y:S01]  /*3e10*/  LOP3.LUT R3, RZ, R9, RZ, 0x33, !PT ;  /* 0x00000009ff037212 */ /* 0x000fe200078e33ff */
[----:B------:R-:W-:Y:S01]  /*3e20*/  IMAD.SHL.U32 R15, R0, 0x400, RZ ;  /* 0x00000400000f7824 */ /* 0x000fe200078e00ff */
[----:B------:R-:W-:Y:S01]  /*3e30*/  BSSY.RECONVERGENT B2, `(.L_x_115) ;  /* 0x0000094000027945 */ /* 0x000fe20003800200 */
[----:B------:R-:W-:Y:S02]  /*3e40*/  IMAD.MOV.U32 R14, RZ, RZ, R9 ;  /* 0x000000ffff0e7224 */ /* 0x000fe400078e0009 */
[----:B------:R-:W-:-:S05]  /*3e50*/  IMAD.IADD R12, R3, 0x1, R2 ;  /* 0x00000001030c7824 */ /* 0x000fca00078e0202 */
[----:B------:R-:W-:Y:S01]  /*3e60*/  IADD3 R2, PT, PT, R12, -UR5, -R15 ;  /* 0x800000050c027c10 */ /* 0x000fe2000fffe80f */
[----:B0-----:R-:W-:-:S04]  /*3e70*/  IMAD R3, R5, UR4, RZ ;  /* 0x0000000405037c24 */ /* 0x001fc8000f8e02ff */
[----:B------:R-:W-:-:S05]  /*3e80*/  IMAD R2, R3, -0x400, R2 ;  /* 0xfffffc0003027824 */ /* 0x000fca00078e0202 */
[C---:B------:R-:W-:Y:S02]  /*3e90*/  ISETP.GE.U32.AND P0, PT, R2.reuse, 0x700, PT ;  /* 0x000007000200780c */ /* 0x040fe40003f06070 */
[----:B------:R-:W-:-:S04]  /*3ea0*/  LEA.HI R15, R2, 0x1, RZ, 0x18 ;  /* 0x00000001020f7811 */ /* 0x000fc800078fc0ff */
[----:B------:R-:W-:-:S04]  /*3eb0*/  LOP3.LUT R23, R15, 0x7, RZ, 0xc0, !PT ;  /* 0x000000070f177812 */ /* 0x000fc800078ec0ff */
[----:B------:R-:W-:-:S03]  /*3ec0*/  ISETP.NE.AND P1, PT, R23, RZ, PT ;  /* 0x000000ff1700720c */ /* 0x000fc60003f25270 */
[----:B------:R-:W-:Y:S10]  /*3ed0*/  @!P0 BRA `(.L_x_116) ;  /* 0x0000000800248947 */ /* 0x000ff40003800000 */
[----:B------:R-:W-:Y:S01]  /*3ee0*/  LEA.HI R4, R4, 0x1, RZ, 0x18 ;  /* 0x0000000104047811 */ /* 0x000fe200078fc0ff */
[----:B------:R-:W-:-:S03]  /*3ef0*/  IMAD.MOV.U32 R14, RZ, RZ, R9 ;  /* 0x000000ffff0e7224 */ /* 0x000fc600078e0009 */
[----:B------:R-:W-:-:S05]  /*3f00*/  LOP3.LUT R4, R4, 0x1fffff8, RZ, 0xc0, !PT ;  /* 0x01fffff804047812 */ /* 0x000fca00078ec0ff */
[----:B------:R-:W-:-:S07]  /*3f10*/  IMAD.MOV R16, RZ, RZ, -R4 ;  /* 0x000000ffff107224 */ /* 0x000fce00078e0a04 */
.L_x_117:
[----:B------:R-:W-:-:S05]  /*3f20*/  IADD3 R24, P0, PT, R14, R11, RZ ;  /* 0x0000000b0e187210 */ /* 0x000fca0007f1e0ff */
[----:B------:R-:W-:Y:S02]  /*3f30*/  IMAD.X R27, RZ, RZ, R13, P0 ;  /* 0x000000ffff1b7224 */ /* 0x000fe400000e060d */
        /* <DEDUP_REMOVED lines=12> */
[----:B------:R-:W-:-:S03]  /*4000*/  PRMT R26, R8, 0x7610, R26 ;  /* 0x00007610081a7816 */ /* 0x000fc6000000001a */
[----:B------:R-:W5:Y:S01]  /*4010*/  LDG.E R21, desc[UR12][R4.64+0xc00] ;  /* 0x000c000c04157981 */ /* 0x000f62000c1e1900 */
[----:B------:R-:W-:Y:S02]  /*4020*/  LOP3.LUT P4, RZ, R26, 0xff, RZ, 0xc0, !PT ;  /* 0x000000ff1aff7812 */ /* 0x000fe4000788c0ff */
[CC--:B--2---:R-:W-:Y:S02]  /*4030*/  FSETP.NEU.AND P0, PT, R17.reuse, R20.reuse, PT ;  /* 0x000000141100720b */ /* 0x0c4fe40003f0d000 */
[----:B------:R-:W-:Y:S02]  /*4040*/  FSETP.NEU.AND P3, PT, R17, R20, P4 ;  /* 0x000000141100720b */ /* 0x000fe4000276d000 */
[----:B------:R-:W5:Y:S01]  /*4050*/  LDG.E R20, desc[UR12][R2.64+0xc00] ;  /* 0x000c000c02147981 */ /* 0x000f62000c1e1900 */
[----:B------:R-:W-:-:S06]  /*4060*/  IADD3 R17, P2, PT, R24, UR6, RZ ;  /* 0x0000000618117c10 */ /* 0x000fcc000ff5e0ff */
[----:B------:R-:W-:Y:S02]  /*4070*/  @!P4 SEL R26, RZ, 0x1, !P0 ;  /* 0x00000001ff1ac807 */ /* 0x000fe40004000000 */
[----:B------:R-:W-:Y:S01]  /*4080*/  ISETP.LT.U32.AND P0, PT, R17, R6, PT ;  /* 0x000000061100720c */ /* 0x000fe20003f01070 */
[----:B------:R-:W-:Y:S01]  /*4090*/  IMAD.X R8, R27, 0x1, R10, P2 ;  /* 0x000000011b087824 */ /* 0x000fe200010e060a */
[----:B------:R-:W-:-:S04]  /*40a0*/  SEL R26, R26, 0x1, !P3 ;  /* 0x000000011a1a7807 */ /* 0x000fc80005800000 */
[----:B------:R-:W-:Y:S02]  /*40b0*/  LOP3.LUT P2, RZ, R26, 0xff, RZ, 0xc0, !PT ;  /* 0x000000ff1aff7812 */ /* 0x000fe4000784c0ff */
[----:B------:R-:W-:Y:S02]  /*40c0*/  ISETP.LT.AND.EX P0, PT, R8, R7, PT, P0 ;  /* 0x000000070800720c */ /* 0x000fe40003f01300 */
[CC--:B---3--:R-:W-:Y:S02]  /*40d0*/  FSETP.NEU.AND P6, PT, R22.reuse, R25.reuse, PT ;  /* 0x000000191600720b */ /* 0x0c8fe40003fcd000 */
[----:B------:R-:W-:Y:S02]  /*40e0*/  FSETP.NEU.AND P5, PT, R22, R25, P2 ;  /* 0x000000191600720b */ /* 0x000fe400017ad000 */
[CC--:B------:R-:W-:Y:S02]  /*40f0*/  SEL R25, R17.reuse, R6.reuse, P0 ;  /* 0x0000000611197207 */ /* 0x0c0fe40000000000 */
[----:B------:R-:W-:-:S02]  /*4100*/  @!P3 SEL R25, R17, R6, !P4 ;  /* 0x000000061119b207 */ /* 0x000fc40006000000 */
[CC--:B------:R-:W-:Y:S02]  /*4110*/  SEL R28, R8.reuse, R7.reuse, P0 ;  /* 0x00000007081c7207 */ /* 0x0c0fe40000000000 */
[----:B------:R-:W-:Y:S02]  /*4120*/  IADD3 R6, P0, PT, R17, 0x100, RZ ;  /* 0x0000010011067810 */ /* 0x000fe40007f1e0ff */
[----:B------:R-:W-:Y:S02]  /*4130*/  @!P3 SEL R28, R8, R7, !P4 ;  /* 0x00000007081cb207 */ /* 0x000fe40006000000 */
[----:B------:R-:W-:Y:S01]  /*4140*/  ISETP.LT.U32.AND P3, PT, R6, R25, PT ;  /* 0x000000190600720c */ /* 0x000fe20003f61070 */
[----:B------:R-:W-:Y:S01]  /*4150*/  IMAD.X R7, RZ, RZ, R8, P0 ;  /* 0x000000ffff077224 */ /* 0x000fe200000e0608 */
[----:B------:R-:W-:-:S04]  /*4160*/  @!P2 SEL R26, RZ, 0x1, !P6 ;  /* 0x00000001ff1aa807 */ /* 0x000fc80007000000 */
[CC--:B------:R-:W-:Y:S02]  /*4170*/  ISETP.LT.AND.EX P0, PT, R7.reuse, R28.reuse, PT, P3 ;  /* 0x0000001c0700720c */ /* 0x0c0fe40003f01330 */
[----:B------:R-:W-:Y:S02]  /*4180*/  SEL R26, R26, 0x1, !P5 ;  /* 0x000000011a1a7807 */ /* 0x000fe40006800000 */
[CC--:B------:R-:W-:Y:S02]  /*4190*/  SEL R24, R6.reuse, R25.reuse, P0 ;  /* 0x0000001906187207 */ /* 0x0c0fe40000000000 */
[CC--:B------:R-:W-:Y:S02]  /*41a0*/  SEL R22, R7.reuse, R28.reuse, P0 ;  /* 0x0000001c07167207 */ /* 0x0c0fe40000000000 */
[----:B------:R-:W-:Y:S02]  /*41b0*/  @!P5 SEL R24, R6, R25, !P2 ;  /* 0x000000190618d207 */ /* 0x000fe40005000000 */
[----:B------:R-:W-:Y:S01]  /*41c0*/  @!P5 SEL R22, R7, R28, !P2 ;  /* 0x0000001c0716d207 */ /* 0x000fe20005000000 */
[----:B------:R-:W2:Y:S01]  /*41d0*/  LDG.E R6, desc[UR12][R2.64+0x1000] ;  /* 0x0010000c02067981 */ /* 0x000ea2000c1e1900 */
[----:B------:R-:W-:-:S02]  /*41e0*/  LOP3.LUT P2, RZ, R26, 0xff, RZ, 0xc0, !PT ;  /* 0x000000ff1aff7812 */ /* 0x000fc4000784c0ff */
[----:B------:R-:W-:Y:S01]  /*41f0*/  IADD3 R29, P3, PT, R17, 0x200, RZ ;  /* 0x00000200111d7810 */ /* 0x000fe20007f7e0ff */
[----:B------:R-:W2:Y:S01]  /*4200*/  LDG.E R7, desc[UR12][R4.64+0x1000] ;  /* 0x0010000c04077981 */ /* 0x000ea2000c1e1900 */
[----:B----4-:R-:W-:-:S03]  /*4210*/  FSETP.NEU.AND P4, PT, R19, R18, P2 ;  /* 0x000000121300720b */ /* 0x010fc6000178d000 */
[----:B------:R-:W-:Y:S01]  /*4220*/  IMAD.X R27, RZ, RZ, R8, P3 ;  /* 0x000000ffff1b7224 */ /* 0x000fe200018e0608 */
[----:B------:R-:W-:Y:S01]  /*4230*/  FSETP.NEU.AND P3, PT, R19, R18, PT ;  /* 0x000000121300720b */ /* 0x000fe20003f6d000 */
[----:B------:R-:W3:Y:S01]  /*4240*/  LDG.E R28, desc[UR12][R4.64+0x1c00] ;  /* 0x001c000c041c7981 */ /* 0x000ee2000c1e1900 */
[----:B------:R-:W-:-:S03]  /*4250*/  ISETP.LT.U32.AND P0, PT, R29, R24, PT ;  /* 0x000000181d00720c */ /* 0x000fc60003f01070 */
[----:B------:R-:W-:Y:S02]  /*4260*/  @!P2 SEL R26, RZ, 0x1, !P3 ;  /* 0x00000001ff1aa807 */ /* 0x000fe40005800000 */
[----:B------:R-:W-:Y:S02]  /*4270*/  ISETP.LT.AND.EX P0, PT, R27, R22, PT, P0 ;  /* 0x000000161b00720c */ /* 0x000fe40003f01300 */
[----:B------:R-:W-:Y:S02]  /*4280*/  SEL R18, R26, 0x1, !P4 ;  /* 0x000000011a127807 */ /* 0x000fe40006000000 */
[----:B------:R-:W-:Y:S02]  /*4290*/  SEL R25, R29, R24, P0 ;  /* 0x000000181d197207 */ /* 0x000fe40000000000 */
[----:B------:R-:W-:Y:S02]  /*42a0*/  LOP3.LUT P3, RZ, R18, 0xff, RZ, 0xc0, !PT ;  /* 0x000000ff12ff7812 */ /* 0x000fe4000786c0ff */
[----:B------:R-:W-:-:S02]  /*42b0*/  SEL R19, R27, R22, P0 ;  /* 0x000000161b137207 */ /* 0x000fc40000000000 */
[----:B------:R-:W-:Y:S02]  /*42c0*/  @!P4 SEL R25, R29, R24, !P2 ;  /* 0x000000181d19c207 */ /* 0x000fe40005000000 */
[----:B------:R-:W-:Y:S02]  /*42d0*/  @!P4 SEL R19, R27, R22, !P2 ;  /* 0x000000161b13c207 */ /* 0x000fe40005000000 */
[----:B------:R-:W4:Y:S01]  /*42e0*/  LDG.E R22, desc[UR12][R4.64+0x1400] ;  /* 0x0014000c04167981 */ /* 0x000f22000c1e1900 */
[----:B------:R-:W-:-:S03]  /*42f0*/  IADD3 R26, P5, PT, R17, 0x300, RZ ;  /* 0x00000300111a7810 */ /* 0x000fc60007fbe0ff */
[----:B------:R-:W3:Y:S01]  /*4300*/  LDG.E R27, desc[UR12][R2.64+0x1c00] ;  /* 0x001c000c021b7981 */ /* 0x000ee2000c1e1900 */
[----:B------:R-:W-:Y:S01]  /*4310*/  ISETP.LT.U32.AND P0, PT, R26, R25, PT ;  /* 0x000000191a00720c */ /* 0x000fe20003f01070 */
[----:B------:R-:W-:-:S05]  /*4320*/  IMAD.X R24, RZ, RZ, R8, P5 ;  /* 0x000000ffff187224 */ /* 0x000fca00028e0608 */
[----:B------:R-:W-:Y:S02]  /*4330*/  ISETP.LT.AND.EX P0, PT, R24, R19, PT, P0 ;  /* 0x000000131800720c */ /* 0x000fe40003f01300 */
[CC--:B-----5:R-:W-:Y:S02]  /*4340*/  FSETP.NEU.AND P2, PT, R20.reuse, R21.reuse, PT ;  /* 0x000000151400720b */ /* 0x0e0fe40003f4d000 */
[----:B------:R-:W-:Y:S02]  /*4350*/  FSETP.NEU.AND P4, PT, R20, R21, P3 ;  /* 0x000000151400720b */ /* 0x000fe40001f8d000 */
[----:B------:R-:W4:Y:S01]  /*4360*/  LDG.E R21, desc[UR12][R2.64+0x1400] ;  /* 0x0014000c02157981 */ /* 0x000f22000c1e1900 */
[----:B------:R-:W-:-:S10]  /*4370*/  SEL R20, R26, R25, P0 ;  /* 0x000000191a147207 */ /* 0x000fd40000000000 */
[----:B------:R-:W-:Y:S02]  /*4380*/  @!P4 SEL R20, R26, R25, !P3 ;  /* 0x000000191a14c207 */ /* 0x000fe40005800000 */
[----:B------:R0:W5:Y:S04]  /*4390*/  LDG.E R25, desc[UR12][R2.64+0x1800] ;  /* 0x0018000c02197981 */ /* 0x000168000c1e1900 */
[----:B------:R1:W5:Y:S01]  /*43a0*/  LDG.E R26, desc[UR12][R4.64+0x1800] ;  /* 0x0018000c041a7981 */ /* 0x000362000c1e1900 */
[----:B------:R-:W-:-:S04]  /*43b0*/  @!P3 SEL R18, RZ, 0x1, !P2 ;  /* 0x00000001ff12b807 */ /* 0x000fc80005000000 */
[----:B------:R-:W-:-:S04]  /*43c0*/  SEL R29, R18, 0x1, !P4 ;  /* 0x00000001121d7807 */ /* 0x000fc80006000000 */
[----:B------:R-:W-:Y:S02]  /*43d0*/  LOP3.LUT P2, RZ, R29, 0xff, RZ, 0xc0, !PT ;  /* 0x000000ff1dff7812 */ /* 0x000fe4000784c0ff */
[CC--:B------:R-:W-:Y:S02]  /*43e0*/  SEL R18, R24.reuse, R19.reuse, P0 ;  /* 0x0000001318127207 */ /* 0x0c0fe40000000000 */
[----:B------:R-:W-:Y:S02]  /*43f0*/  @!P4 SEL R18, R24, R19, !P3 ;  /* 0x000000131812c207 */ /* 0x000fe40005800000 */
[----:B------:R-:W-:Y:S02]  /*4400*/  IADD3 R19, P3, PT, R17, 0x400, RZ ;  /* 0x0000040011137810 */ /* 0x000fe40007f7e0ff */
[CC--:B--2---:R-:W-:Y:S02]  /*4410*/  FSETP.NEU.AND P0, PT, R6.reuse, R7.reuse, PT ;  /* 0x000000070600720b */ /* 0x0c4fe40003f0d000 */
[----:B------:R-:W-:-:S03]  /*4420*/  FSETP.NEU.AND P4, PT, R6, R7, P2 ;  /* 0x000000070600720b */ /* 0x000fc6000178d000 */
[----:B------:R-:W-:Y:S01]  /*4430*/  @!P2 SEL R29, RZ, 0x1, !P0 ;  /* 0x00000001ff1da807 */ /* 0x000fe20004000000 */
[----:B------:R-:W-:-:S03]  /*4440*/  IMAD.X R7, RZ, RZ, R8, P3 ;  /* 0x000000ffff077224 */ /* 0x000fc600018e0608 */
[----:B------:R-:W-:Y:S02]  /*4450*/  SEL R29, R29, 0x1, !P4 ;  /* 0x000000011d1d7807 */ /* 0x000fe40006000000 */
[----:B------:R-:W-:Y:S02]  /*4460*/  ISETP.LT.U32.AND P0, PT, R19, R20, PT ;  /* 0x000000141300720c */ /* 0x000fe40003f01070 */
[----:B------:R-:W-:Y:S02]  /*4470*/  LOP3.LUT P3, RZ, R29, 0xff, RZ, 0xc0, !PT ;  /* 0x000000ff1dff7812 */ /* 0x000fe4000786c0ff */
[----:B------:R-:W-:-:S04]  /*4480*/  ISETP.LT.AND.EX P0, PT, R7, R18, PT, P0 ;  /* 0x000000120700720c */ /* 0x000fc80003f01300 */
[----:B0-----:R-:W-:Y:S02]  /*4490*/  SEL R2, R19, R20, P0 ;  /* 0x0000001413027207 */ /* 0x001fe40000000000 */
[----:B-1----:R-:W-:Y:S02]  /*44a0*/  SEL R5, R7, R18, P0 ;  /* 0x0000001207057207 */ /* 0x002fe40000000000 */
[----:B------:R-:W-:Y:S02]  /*44b0*/  IADD3 R3, P5, PT, R17, 0x500, RZ ;  /* 0x0000050011037810 */ /* 0x000fe40007fbe0ff */
[----:B------:R-:W-:Y:S02]  /*44c0*/  @!P4 SEL R2, R19, R20, !P2 ;  /* 0x000000141302c207 */ /* 0x000fe40005000000 */
[----:B------:R-:W-:Y:S01]  /*44d0*/  @!P4 SEL R5, R7, R18, !P2 ;  /* 0x000000120705c207 */ /* 0x000fe20005000000 */
[----:B------:R-:W-:Y:S02]  /*44e0*/  IMAD.X R4, RZ, RZ, R8, P5 ;  /* 0x000000ffff047224 */ /* 0x000fe400028e0608 */
[----:B------:R-:W-:-:S02]  /*44f0*/  VIADD R16, R16, 0x8 ;  /* 0x0000000810107836 */ /* 0x000fc40000000000 */
[----:B------:R-:W-:Y:S01]  /*4500*/  VIADD R14, R14, 0x800 ;  /* 0x000008000e0e7836 */ /* 0x000fe20000000000 */
[CC--:B----4-:R-:W-:Y:S02]  /*4510*/  FSETP.NEU.AND P0, PT, R21.reuse, R22.reuse, PT ;  /* 0x000000161500720b */ /* 0x0d0fe40003f0d000 */
[----:B------:R-:W-:Y:S02]  /*4520*/  FSETP.NEU.AND P4, PT, R21, R22, P3 ;  /* 0x000000161500720b */ /* 0x000fe40001f8d000 */
[----:B------:R-:W-:Y:S02]  /*4530*/  @!P3 SEL R29, RZ, 0x1, !P0 ;  /* 0x00000001ff1db807 */ /* 0x000fe40004000000 */
[----:B------:R-:W-:Y:S02]  /*4540*/  ISETP.LT.U32.AND P0, PT, R3, R2, PT ;  /* 0x000000020300720c */ /* 0x000fe40003f01070 */
[----:B------:R-:W-:Y:S02]  /*4550*/  SEL R29, R29, 0x1, !P4 ;  /* 0x000000011d1d7807 */ /* 0x000fe40006000000 */
[----:B------:R-:W-:-:S02]  /*4560*/  ISETP.LT.AND.EX P0, PT, R4, R5, PT, P0 ;  /* 0x000000050400720c */ /* 0x000fc40003f01300 */
[----:B------:R-:W-:Y:S02]  /*4570*/  LOP3.LUT P2, RZ, R29, 0xff, RZ, 0xc0, !PT ;  /* 0x000000ff1dff7812 */ /* 0x000fe4000784c0ff */
[CC--:B------:R-:W-:Y:S02]  /*4580*/  SEL R7, R3.reuse, R2.reuse, P0 ;  /* 0x0000000203077207 */ /* 0x0c0fe40000000000 */
[CC--:B------:R-:W-:Y:S02]  /*4590*/  SEL R6, R4.reuse, R5.reuse, P0 ;  /* 0x0000000504067207 */ /* 0x0c0fe40000000000 */
[----:B------:R-:W-:Y:S02]  /*45a0*/  @!P4 SEL R7, R3, R2, !P3 ;  /* 0x000000020307c207 */ /* 0x000fe40005800000 */
[----:B------:R-:W-:Y:S02]  /*45b0*/  IADD3 R2, P0, PT, R17, 0x600, RZ ;  /* 0x0000060011027810 */ /* 0x000fe40007f1e0ff */
[----:B------:R-:W-:-:S02]  /*45c0*/  @!P4 SEL R6, R4, R5, !P3 ;  /* 0x000000050406c207 */ /* 0x000fc40005800000 */
[CC--:B-----5:R-:W-:Y:S02]  /*45d0*/  FSETP.NEU.AND P4, PT, R25.reuse, R26.reuse, P2 ;  /* 0x0000001a1900720b */ /* 0x0e0fe4000178d000 */
[----:B------:R-:W-:Y:S01]  /*45e0*/  FSETP.NEU.AND P3, PT, R25, R26, PT ;  /* 0x0000001a1900720b */ /* 0x000fe20003f6d000 */
[----:B------:R-:W-:Y:S01]  /*45f0*/  IMAD.X R5, RZ, RZ, R8, P0 ;  /* 0x000000ffff057224 */ /* 0x000fe200000e0608 */
[----:B------:R-:W-:Y:S02]  /*4600*/  ISETP.LT.U32.AND P0, PT, R2, R7, PT ;  /* 0x000000070200720c */ /* 0x000fe40003f01070 */
[----:B------:R-:W-:Y:S02]  /*4610*/  @!P2 SEL R29, RZ, 0x1, !P3 ;  /* 0x00000001ff1da807 */ /* 0x000fe40005800000 */
[----:B------:R-:W-:Y:S02]  /*4620*/  ISETP.LT.AND.EX P0, PT, R5, R6, PT, P0 ;  /* 0x000000060500720c */ /* 0x000fe40003f01300 */
[----:B------:R-:W-:-:S02]  /*4630*/  SEL R29, R29, 0x1, !P4 ;  /* 0x000000011d1d7807 */ /* 0x000fc40006000000 */
[----:B------:R-:W-:Y:S02]  /*4640*/  IADD3 R17, P5, PT, R17, 0x700, RZ ;  /* 0x0000070011117810 */ /* 0x000fe40007fbe0ff */
[CC--:B------:R-:W-:Y:S02]  /*4650*/  SEL R4, R2.reuse, R7.reuse, P0 ;  /* 0x0000000702047207 */ /* 0x0c0fe40000000000 */
[----:B------:R-:W-:Y:S02]  /*4660*/  LOP3.LUT P3, RZ, R29, 0xff, RZ, 0xc0, !PT ;  /* 0x000000ff1dff7812 */ /* 0x000fe4000786c0ff */
[----:B------:R-:W-:Y:S01]  /*4670*/  @!P4 SEL R4, R2, R7, !P2 ;  /* 0x000000070204c207 */ /* 0x000fe20005000000 */
[----:B------:R-:W-:Y:S01]  /*4680*/  IMAD.X R2, RZ, RZ, R8, P5 ;  /* 0x000000ffff027224 */ /* 0x000fe200028e0608 */
[----:B------:R-:W-:Y:S02]  /*4690*/  SEL R3, R5, R6, P0 ;  /* 0x0000000605037207 */ /* 0x000fe40000000000 */
[----:B------:R-:W-:-:S02]  /*46a0*/  ISETP.NE.AND P5, PT, R16, RZ, PT ;  /* 0x000000ff1000720c */ /* 0x000fc40003fa5270 */
[----:B------:R-:W-:Y:S02]  /*46b0*/  @!P4 SEL R3, R5, R6, !P2 ;  /* 0x000000060503c207 */ /* 0x000fe40005000000 */
[----:B---3--:R-:W-:Y:S02]  /*46c0*/  FSETP.NEU.AND P4, PT, R27, R28, P3 ;  /* 0x0000001c1b00720b */ /* 0x008fe40001f8d000 */
        /* <DEDUP_REMOVED lines=8> */
[----:B------:R-:W-:Y:S01]  /*4750*/  @!P4 SEL R7, R2, R3, !P3 ;  /* 0x000000030207c207 */ /* 0x000fe20005800000 */
[----:B------:R-:W-:Y:S06]  /*4760*/  @P5 BRA `(.L_x_117) ;  /* 0xfffffff400ec5947 */ /* 0x000fec000383ffff */
.L_x_116:
[----:B------:R-:W-:Y:S05]  /*4770*/  BSYNC.RECONVERGENT B2 ;  /* 0x0000000000027941 */ /* 0x000fea0003800200 */
.L_x_115:
[----:B------:R-:W-:Y:S05]  /*4780*/  @!P1 BRA `(.L_x_114) ;  /* 0x0000000800549947 */ /* 0x000fea0003800000 */
[----:B------:R-:W-:Y:S01]  /*4790*/  ISETP.GE.U32.AND P0, PT, R23, 0x4, PT ;  /* 0x000000041700780c */ /* 0x000fe20003f06070 */
[----:B------:R-:W-:Y:S01]  /*47a0*/  BSSY.RECONVERGENT B2, `(.L_x_118) ;  /* 0x000004b000027945 */ /* 0x000fe20003800200 */
[----:B------:R-:W-:-:S11]  /*47b0*/  LOP3.LUT P1, R15, R15, 0x3, RZ, 0xc0, !PT ;  /* 0x000000030f0f7812 */ /* 0x000fd6000782c0ff */
[----:B------:R-:W-:Y:S05]  /*47c0*/  @!P0 BRA `(.L_x_119) ;  /* 0x0000000400208947 */ /* 0x000fea0003800000 */
        /* <DEDUP_REMOVED lines=14> */
[----:B------:R-:W5:Y:S04]  /*48b0*/  LDG.E R16, desc[UR12][R4.64+0xc00] ;  /* 0x000c000c04107981 */ /* 0x000f68000c1e1900 */
[----:B------:R0:W5:Y:S01]  /*48c0*/  LDG.E R17, desc[UR12][R2.64+0xc00] ;  /* 0x000c000c02117981 */ /* 0x000162000c1e1900 */
[----:B------:R-:W-:-:S02]  /*48d0*/  LOP3.LUT P4, RZ, R8, 0xff, RZ, 0xc0, !PT ;  /* 0x000000ff08ff7812 */ /* 0x000fc4000788c0ff */
[----:B------:R-:W-:-:S05]  /*48e0*/  IADD3 R25, P2, PT, R25, UR6, RZ ;  /* 0x0000000619197c10 */ /* 0x000fca000ff5e0ff */
[----:B------:R-:W-:Y:S02]  /*48f0*/  IMAD.X R24, R24, 0x1, R10, P2 ;  /* 0x0000000118187824 */ /* 0x000fe400010e060a */
[----:B0-----:R-:W-:-:S05]  /*4900*/  VIADD R2, R14, 0x100 ;  /* 0x000001000e027836 */ /* 0x001fca0000000000 */
[----:B------:R-:W-:Y:S01]  /*4910*/  IADD3 R3, P5, P6, R11, UR6, R2 ;  /* 0x000000060b037c10 */ /* 0x000fe2000febe002 */
[----:B------:R-:W-:-:S03]  /*4920*/  VIADD R2, R14, 0x200 ;  /* 0x000002000e027836 */ /* 0x000fc60000000000 */
[----:B------:R-:W-:Y:S02]  /*4930*/  IADD3.X R4, PT, PT, R13, R10, RZ, P5, P6 ;  /* 0x0000000a0d047210 */ /* 0x000fe40002fec4ff */
[CC--:B--2---:R-:W-:Y:S02]  /*4940*/  FSETP.NEU.AND P0, PT, R22.reuse, R23.reuse, PT ;  /* 0x000000171600720b */ /* 0x0c4fe40003f0d000 */
[----:B------:R-:W-:Y:S02]  /*4950*/  FSETP.NEU.AND P3, PT, R22, R23, P4 ;  /* 0x000000171600720b */ /* 0x000fe4000276d000 */
[----:B------:R-:W-:Y:S02]  /*4960*/  @!P4 SEL R8, RZ, 0x1, !P0 ;  /* 0x00000001ff08c807 */ /* 0x000fe40004000000 */
[----:B------:R-:W-:Y:S02]  /*4970*/  ISETP.LT.U32.AND P0, PT, R25, R6, PT ;  /* 0x000000061900720c */ /* 0x000fe40003f01070 */
[----:B------:R-:W-:-:S02]  /*4980*/  SEL R8, R8, 0x1, !P3 ;  /* 0x0000000108087807 */ /* 0x000fc40005800000 */
[-C--:B------:R-:W-:Y:S02]  /*4990*/  ISETP.LT.AND.EX P0, PT, R24, R7.reuse, PT, P0 ;  /* 0x000000071800720c */ /* 0x080fe40003f01300 */
[----:B------:R-:W-:Y:S02]  /*49a0*/  LOP3.LUT P2, RZ, R8, 0xff, RZ, 0xc0, !PT ;  /* 0x000000ff08ff7812 */ /* 0x000fe4000784c0ff */
[CC--:B------:R-:W-:Y:S02]  /*49b0*/  SEL R22, R25.reuse, R6.reuse, P0 ;  /* 0x0000000619167207 */ /* 0x0c0fe40000000000 */
[----:B------:R-:W-:Y:S02]  /*49c0*/  SEL R5, R24, R7, P0 ;  /* 0x0000000718057207 */ /* 0x000fe40000000000 */
[----:B---3--:R-:W-:Y:S02]  /*49d0*/  FSETP.NEU.AND P0, PT, R20, R21, PT ;  /* 0x000000151400720b */ /* 0x008fe40003f0d000 */
[----:B------:R-:W-:-:S02]  /*49e0*/  @!P3 SEL R22, R25, R6, !P4 ;  /* 0x000000061916b207 */ /* 0x000fc40006000000 */
[----:B------:R-:W-:Y:S02]  /*49f0*/  @!P3 SEL R5, R24, R7, !P4 ;  /* 0x000000071805b207 */ /* 0x000fe40006000000 */
        /* <DEDUP_REMOVED lines=9> */
[----:B------:R-:W-:Y:S02]  /*4a90*/  @!P3 SEL R7, R4, R5, !P2 ;  /* 0x000000050407b207 */ /* 0x000fe40005000000 */
[----:B----4-:R-:W-:-:S02]  /*4aa0*/  FSETP.NEU.AND P3, PT, R18, R19, PT ;  /* 0x000000131200720b */ /* 0x010fc40003f6d000 */
[----:B------:R-:W-:Y:S01]  /*4ab0*/  IADD3 R3, P5, P0, R11, UR6, R2 ;  /* 0x000000060b037c10 */ /* 0x000fe2000f8be002 */
[----:B------:R-:W-:Y:S01]  /*4ac0*/  VIADD R2, R14, 0x300 ;  /* 0x000003000e027836 */ /* 0x000fe20000000000 */
[----:B------:R-:W-:Y:S01]  /*4ad0*/  FSETP.NEU.AND P2, PT, R18, R19, P4 ;  /* 0x000000131200720b */ /* 0x000fe2000274d000 */
[----:B------:R-:W-:Y:S01]  /*4ae0*/  VIADD R14, R14, 0x400 ;  /* 0x000004000e0e7836 */ /* 0x000fe20000000000 */
[----:B------:R-:W-:Y:S02]  /*4af0*/  @!P4 SEL R8, RZ, 0x1, !P3 ;  /* 0x00000001ff08c807 */ /* 0x000fe40005800000 */
[----:B------:R-:W-:Y:S02]  /*4b00*/  IADD3.X R6, PT, PT, R13, R10, RZ, P5, P0 ;  /* 0x0000000a0d067210 */ /* 0x000fe40002fe04ff */
[----:B------:R-:W-:Y:S02]  /*4b10*/  ISETP.LT.U32.AND P0, PT, R3, R20, PT ;  /* 0x000000140300720c */ /* 0x000fe40003f01070 */
[----:B------:R-:W-:-:S02]  /*4b20*/  SEL R8, R8, 0x1, !P2 ;  /* 0x0000000108087807 */ /* 0x000fc40005000000 */
[-C--:B------:R-:W-:Y:S02]  /*4b30*/  ISETP.LT.AND.EX P0, PT, R6, R7.reuse, PT, P0 ;  /* 0x000000070600720c */ /* 0x080fe40003f01300 */
[----:B------:R-:W-:Y:S02]  /*4b40*/  LOP3.LUT P3, RZ, R8, 0xff, RZ, 0xc0, !PT ;  /* 0x000000ff08ff7812 */ /* 0x000fe4000786c0ff */
[CC--:B------:R-:W-:Y:S02]  /*4b50*/  SEL R5, R3.reuse, R20.reuse, P0 ;  /* 0x0000001403057207 */ /* 0x0c0fe40000000000 */
[CC--:B------:R-:W-:Y:S02]  /*4b60*/  SEL R4, R6.reuse, R7.reuse, P0 ;  /* 0x0000000706047207 */ /* 0x0c0fe40000000000 */
[----:B------:R-:W-:Y:S02]  /*4b70*/  @!P2 SEL R5, R3, R20, !P4 ;  /* 0x000000140305a207 */ /* 0x000fe40006000000 */
[----:B------:R-:W-:-:S02]  /*4b80*/  @!P2 SEL R4, R6, R7, !P4 ;  /* 0x000000070604a207 */ /* 0x000fc40006000000 */
[----:B------:R-:W-:Y:S02]  /*4b90*/  IADD3 R2, P5, P6, R11, UR6, R2 ;  /* 0x000000060b027c10 */ /* 0x000fe4000febe002 */
[----:B-----5:R-:W-:Y:S02]  /*4ba0*/  FSETP.NEU.AND P4, PT, R16, R17, P3 ;  /* 0x000000111000720b */ /* 0x020fe40001f8d000 */
[----:B------:R-:W-:Y:S02]  /*4bb0*/  IADD3.X R3, PT, PT, R13, R10, RZ, P5, P6 ;  /* 0x0000000a0d037210 */ /* 0x000fe40002fec4ff */
[----:B------:R-:W-:Y:S02]  /*4bc0*/  ISETP.LT.U32.AND P0, PT, R2, R5, PT ;  /* 0x000000050200720c */ /* 0x000fe40003f01070 */
[----:B------:R-:W-:Y:S02]  /*4bd0*/  FSETP.NEU.AND P2, PT, R16, R17, PT ;  /* 0x000000111000720b */ /* 0x000fe40003f4d000 */
[----:B------:R-:W-:-:S02]  /*4be0*/  ISETP.LT.AND.EX P0, PT, R3, R4, PT, P0 ;  /* 0x000000040300720c */ /* 0x000fc40003f01300 */
[----:B------:R-:W-:Y:S02]  /*4bf0*/  @!P3 SEL R8, RZ, 0x1, !P2 ;  /* 0x00000001ff08b807 */ /* 0x000fe40005000000 */
[-C--:B------:R-:W-:Y:S02]  /*4c00*/  SEL R6, R2, R5.reuse, P0 ;  /* 0x0000000502067207 */ /* 0x080fe40000000000 */
[CC--:B------:R-:W-:Y:S02]  /*4c10*/  SEL R7, R3.reuse, R4.reuse, P0 ;  /* 0x0000000403077207 */ /* 0x0c0fe40000000000 */
[----:B------:R-:W-:Y:S02]  /*4c20*/  SEL R8, R8, 0x1, !P4 ;  /* 0x0000000108087807 */ /* 0x000fe40006000000 */
[----:B------:R-:W-:Y:S02]  /*4c30*/  @!P4 SEL R6, R2, R5, !P3 ;  /* 0x000000050206c207 */ /* 0x000fe40005800000 */
[----:B------:R-:W-:-:S07]  /*4c40*/  @!P4 SEL R7, R3, R4, !P3 ;  /* 0x000000040307c207 */ /* 0x000fce0005800000 */
.L_x_119:
[----:B------:R-:W-:Y:S05]  /*4c50*/  BSYNC.RECONVERGENT B2 ;  /* 0x0000000000027941 */ /* 0x000fea0003800200 */
.L_x_118:
[----:B------:R-:W-:Y:S05]  /*4c60*/  @!P1 BRA `(.L_x_114) ;  /* 0x00000004001c9947 */ /* 0x000fea0003800000 */
[----:B------:R-:W-:Y:S01]  /*4c70*/  ISETP.NE.AND P0, PT, R15, 0x1, PT ;  /* 0x000000010f00780c */ /* 0x000fe20003f05270 */
[----:B------:R-:W-:Y:S01]  /*4c80*/  BSSY.RECONVERGENT B2, `(.L_x_120) ;  /* 0x000002b000027945 */ /* 0x000fe20003800200 */
[----:B------:R-:W-:-:S11]  /*4c90*/  LOP3.LUT P1, RZ, R12, 0x100, RZ, 0xc0, !PT ;  /* 0x000001000cff7812 */ /* 0x000fd6000782c0ff */
        /* <DEDUP_REMOVED lines=14> */
[----:B------:R-:W-:-:S05]  /*4d80*/  IADD3 R17, P0, PT, R12, UR6, RZ ;  /* 0x000000060c117c10 */ /* 0x000fca000ff1e0ff */
[----:B------:R-:W-:Y:S01]  /*4d90*/  IMAD.X R12, R15, 0x1, R10, P0 ;  /* 0x000000010f0c7824 */ /* 0x000fe200000e060a */
        /* <DEDUP_REMOVED lines=10> */
[----:B-1----:R-:W-:Y:S02]  /*4e40*/  IADD3 R5, P5, P6, R11, UR6, R16 ;  /* 0x000000060b057c10 */ /* 0x002fe4000febe010 */
[----:B------:R-:W-:Y:S02]  /*4e50*/  LOP3.LUT P4, RZ, R8, 0xff, RZ, 0xc0, !PT ;  /* 0x000000ff08ff7812 */ /* 0x000fe4000788c0ff */
[----:B------:R-:W-:Y:S02]  /*4e60*/  IADD3.X R4, PT, PT, R13, R10, RZ, P5, P6 ;  /* 0x0000000a0d047210 */ /* 0x000fe40002fec4ff */
[----:B------:R-:W-:Y:S02]  /*4e70*/  @!P3 SEL R2, R17, R6, !P2 ;  /* 0x000000061102b207 */ /* 0x000fe40005000000 */
[----:B------:R-:W-:-:S02]  /*4e80*/  @!P3 SEL R3, R12, R7, !P2 ;  /* 0x000000070c03b207 */ /* 0x000fc40005000000 */
[CC--:B---3--:R-:W-:Y:S02]  /*4e90*/  FSETP.NEU.AND P3, PT, R18.reuse, R21.reuse, P4 ;  /* 0x000000151200720b */ /* 0x0c8fe4000276d000 */
[CC--:B------:R-:W-:Y:S02]  /*4ea0*/  ISETP.LT.U32.AND P0, PT, R5.reuse, R2.reuse, PT ;  /* 0x000000020500720c */ /* 0x0c0fe40003f01070 */
[----:B------:R-:W-:Y:S02]  /*4eb0*/  FSETP.NEU.AND P2, PT, R18, R21, PT ;  /* 0x000000151200720b */ /* 0x000fe40003f4d000 */
[----:B------:R-:W-:Y:S02]  /*4ec0*/  ISETP.LT.AND.EX P0, PT, R4, R3, PT, P0 ;  /* 0x000000030400720c */ /* 0x000fe40003f01300 */
[----:B------:R-:W-:Y:S02]  /*4ed0*/  @!P4 SEL R8, RZ, 0x1, !P2 ;  /* 0x00000001ff08c807 */ /* 0x000fe40005000000 */
[----:B------:R-:W-:-:S02]  /*4ee0*/  SEL R6, R5, R2, P0 ;  /* 0x0000000205067207 */ /* 0x000fc40000000000 */
[-C--:B------:R-:W-:Y:S02]  /*4ef0*/  SEL R7, R4, R3.reuse, P0 ;  /* 0x0000000304077207 */ /* 0x080fe40000000000 */
[----:B------:R-:W-:Y:S02]  /*4f00*/  SEL R8, R8, 0x1, !P3 ;  /* 0x0000000108087807 */ /* 0x000fe40005800000 */
[----:B------:R-:W-:Y:S02]  /*4f10*/  @!P3 SEL R6, R5, R2, !P4 ;  /* 0x000000020506b207 */ /* 0x000fe40006000000 */
[----:B------:R-:W-:-:S07]  /*4f20*/  @!P3 SEL R7, R4, R3, !P4 ;  /* 0x000000030407b207 */ /* 0x000fce0006000000 */
.L_x_121:
[----:B------:R-:W-:Y:S05]  /*4f30*/  BSYNC.RECONVERGENT B2 ;  /* 0x0000000000027941 */ /* 0x000fea0003800200 */
.L_x_120:
[----:B------:R-:W-:Y:S05]  /*4f40*/  @P1 BRA `(.L_x_114) ;  /* 0x0000000000641947 */ /* 0x000fea0003800000 */
        /* <DEDUP_REMOVED lines=9> */
[----:B------:R-:W2:Y:S01]  /*4fe0*/  LDG.E R5, desc[UR12][R4.64] ;  /* 0x0000000c04057981 */ /* 0x000ea2000c1e1900 */
[----:B------:R-:W-:Y:S02]  /*4ff0*/  LOP3.LUT P3, RZ, R8, 0xff, RZ, 0xc0, !PT ;  /* 0x000000ff08ff7812 */ /* 0x000fe4000786c0ff */
[----:B------:R-:W-:-:S05]  /*5000*/  IADD3 R13, P0, PT, R11, UR6, RZ ;  /* 0x000000060b0d7c10 */ /* 0x000fca000ff1e0ff */
[----:B------:R-:W-:Y:S01]  /*5010*/  IMAD.X R12, R12, 0x1, R10, P0 ;  /* 0x000000010c0c7824 */ /* 0x000fe200000e060a */
[----:B------:R-:W-:-:S04]  /*5020*/  ISETP.LT.U32.AND P0, PT, R13, R6, PT ;  /* 0x000000060d00720c */ /* 0x000fc80003f01070 */
[----:B------:R-:W-:-:S04]  /*5030*/  ISETP.LT.AND.EX P0, PT, R12, R7, PT, P0 ;  /* 0x000000070c00720c */ /* 0x000fc80003f01300 */
[----:B------:R-:W-:Y:S02]  /*5040*/  SEL R10, R13, R6, P0 ;  /* 0x000000060d0a7207 */ /* 0x000fe40000000000 */
[----:B------:R-:W-:Y:S02]  /*5050*/  SEL R11, R12, R7, P0 ;  /* 0x000000070c0b7207 */ /* 0x000fe40000000000 */
[CC--:B--2---:R-:W-:Y:S02]  /*5060*/  FSETP.NEU.AND P2, PT, R2.reuse, R5.reuse, P3 ;  /* 0x000000050200720b */ /* 0x0c4fe40001f4d000 */
[----:B------:R-:W-:-:S04]  /*5070*/  FSETP.NEU.AND P1, PT, R2, R5, PT ;  /* 0x000000050200720b */ /* 0x000fc80003f2d000 */
[----:B------:R-:W-:-:S04]  /*5080*/  @!P3 SEL R8, RZ, 0x1, !P1 ;  /* 0x00000001ff08b807 */ /* 0x000fc80004800000 */
[----:B------:R-:W-:-:S03]  /*5090*/  SEL R8, R8, 0x1, !P2 ;  /* 0x0000000108087807 */ /* 0x000fc60005000000 */
[----:B------:R-:W-:Y:S02]  /*50a0*/  @!P2 SEL R10, R13, R6, !P3 ;  /* 0x000000060d0aa207 */ /* 0x000fe40005800000 */
[----:B------:R-:W-:-:S03]  /*50b0*/  @!P2 SEL R11, R12, R7, !P3 ;  /* 0x000000070c0ba207 */ /* 0x000fc60005800000 */
[----:B------:R-:W-:Y:S02]  /*50c0*/  IMAD.MOV.U32 R6, RZ, RZ, R10 ;  /* 0x000000ffff067224 */ /* 0x000fe400078e000a */
[----:B------:R-:W-:-:S07]  /*50d0*/  IMAD.MOV.U32 R7, RZ, RZ, R11 ;  /* 0x000000ffff077224 */ /* 0x000fce00078e000b */
.L_x_114:
[----:B------:R-:W-:Y:S05]  /*50e0*/  BSYNC.RECONVERGENT B1 ;  /* 0x0000000000017941 */ /* 0x000fea0003800200 */
.L_x_108:
[----:B------:R-:W0:Y:S01]  /*50f0*/  S2R R10, SR_LANEID ;  /* 0x00000000000a7919 */ /* 0x000e220000000000 */
[----:B------:R-:W-:Y:S01]  /*5100*/  LOP3.LUT R3, R8, 0xff, RZ, 0xc0, !PT ;  /* 0x000000ff08037812 */ /* 0x000fe200078ec0ff */
[----:B------:R-:W-:Y:S01]  /*5110*/  BSSY.RECONVERGENT B1, `(.L_x_122) ;  /* 0x0000016000017945 */ /* 0x000fe20003800200 */
[----:B------:R1:W2:Y:S04]  /*5120*/  SHFL.DOWN PT, R5, R6, 0x1, 0x1f ;  /* 0x08201f0006057f89 */ /* 0x0002a800000e0000 */
[----:B------:R1:W3:Y:S04]  /*5130*/  SHFL.DOWN PT, R4, R7, 0x1, 0x1f ;  /* 0x08201f0007047f89 */ /* 0x0002e800000e0000 */
[----:B------:R-:W4:Y:S01]  /*5140*/  SHFL.DOWN PT, R3, R3, 0x1, 0x1f ;  /* 0x08201f0003037f89 */ /* 0x000f2200000e0000 */
        /* <DEDUP_REMOVED lines=18> */
.L_x_123:
[----:B------:R-:W-:Y:S05]  /*5270*/  BSYNC.RECONVERGENT B1 ;  /* 0x0000000000017941 */ /* 0x000fea0003800200 */
.L_x_122:
        /* <DEDUP_REMOVED lines=23> */
.L_x_125:
[----:B------:R-:W-:Y:S05]  /*53f0*/  BSYNC.RECONVERGENT B1 ;  /* 0x0000000000017941 */ /* 0x000fea0003800200 */
.L_x_124:
        /* <DEDUP_REMOVED lines=20> */
.L_x_127:
[----:B------:R-:W-:Y:S05]  /*5540*/  BSYNC.RECONVERGENT B1 ;  /* 0x0000000000017941 */ /* 0x000fea0003800200 */
.L_x_126:
        /* <DEDUP_REMOVED lines=20> */
.L_x_129:
[----:B------:R-:W-:Y:S05]  /*5690*/  BSYNC.RECONVERGENT B1 ;  /* 0x0000000000017941 */ /* 0x000fea0003800200 */
.L_x_128:
        /* <DEDUP_REMOVED lines=20> */
.L_x_131:
[----:B------:R-:W-:Y:S05]  /*57e0*/  BSYNC.RECONVERGENT B1 ;  /* 0x0000000000017941 */ /* 0x000fea0003800200 */
.L_x_130:
        /* <DEDUP_REMOVED lines=10> */
.L_x_133:
[----:B------:R-:W-:Y:S05]  /*5890*/  BSYNC.RECONVERGENT B1 ;  /* 0x0000000000017941 */ /* 0x000fea0003800200 */
.L_x_132:
        /* <DEDUP_REMOVED lines=84> */
.L_x_89:
[----:B------:R-:W-:Y:S05]  /*5de0*/  BSYNC.RECONVERGENT B0 ;  /* 0x0000000000007941 */ /* 0x000fea0003800200 */
.L_x_64:
[----:B------:R-:W-:Y:S05]  /*5df0*/  @P1 EXIT ;  /* 0x000000000000194d */ /* 0x000fea0003800000 */
[----:B012---:R-:W0:Y:S02]  /*5e00*/  LDC.64 R2, c[0x0][0x3a8] ;  /* 0x0000ea00ff027b82 */ /* 0x007e240000000a00 */
[----:B0-----:R-:W-:-:S05]  /*5e10*/  IMAD.WIDE.U32 R2, R0, 0x10, R2 ;  /* 0x0000001000027825 */ /* 0x001fca00078e0002 */
[----:B------:R-:W-:Y:S04]  /*5e20*/  STG.E.64 desc[UR12][R2.64+0x8], R6 ;  /* 0x0000080602007986 */ /* 0x000fe8000c101b0c */
[----:B------:R-:W-:Y:S01]  /*5e30*/  STG.E.U8 desc[UR12][R2.64], R8 ;  /* 0x0000000802007986 */ /* 0x000fe2000c10110c */
[----:B------:R-:W-:Y:S05]  /*5e40*/  EXIT ;  /* 0x000000000000794d */ /* 0x000fea0003800000 */
.L_x_134:
        /* <DEDUP_REMOVED lines=11> */
.L_x_495:


//--------------------- .text._ZN3cub18CUB_300001_SM_10006detail6reduce28DeviceReduceSingleTileKernelINS2_10policy_hubIN4cuda3std3__45tupleIJblEEEyN6thrust24THRUST_300001_SM_1000_NS8cuda_cub9__find_if7functorIS9_EEE10Policy1000ENSB_12zip_iteratorINS8_IJNSD_26transform_input_iterator_tIbNSC_6detail35transform_pair_of_input_iterators_tIbNSB_6detail15normal_iteratorINSB_10device_ptrIKfEEEESR_NS7_8equal_toIfEEEENS7_10__not_fn_tINS7_10__identityEEEEENSB_17counting_iteratorIlNSB_11use_defaultES10_S10_EEEEEEEPS9_ySF_S9_S9_SW_EEvT0_T1_T2_T3_T4_T6_ --------------------------
	.section	.text._ZN3cub18CUB_300001_SM_10006detail6reduce28DeviceReduceSingleTileKernelINS2_10policy_hubIN4cuda3std3__45tupleIJblEEEyN6thrust24THRUST_300001_SM_1000_NS8cuda_cub9__find_if7functorIS9_EEE10Policy1000ENSB_12zip_iteratorINS8_IJNSD_26transform_input_iterator_tIbNSC_6detail35transform_pair_of_input_iterators_tIbNSB_6detail15normal_iteratorINSB_10device_ptrIKfEEEESR_NS7_8equal_toIfEEEENS7_10__not_fn_tINS7_10__identityEEEEENSB_17counting_iteratorIlNSB_11use_defaultES10_S10_EEEEEEEPS9_ySF_S9_S9_SW_EEvT0_T1_T2_T3_T4_T6_,"ax",@progbits
	.align	128
        .global         _ZN3cub18CUB_300001_SM_10006detail6reduce28DeviceReduceSingleTileKernelINS2_10policy_hubIN4cuda3std3__45tupleIJblEEEyN6thrust24THRUST_300001_SM_1000_NS8cuda_cub9__find_if7functorIS9_EEE10Policy1000ENSB_12zip_iteratorINS8_IJNSD_26transform_input_iterator_tIbNSC_6detail35transform_pair_of_input_iterators_tIbNSB_6detail15normal_iteratorINSB_10device_ptrIKfEEEESR_NS7_8equal_toIfEEEENS7_10__not_fn_tINS7_10__identityEEEEENSB_17counting_iteratorIlNSB_11use_defaultES10_S10_EEEEEEEPS9_ySF_S9_S9_SW_EEvT0_T1_T2_T3_T4_T6_
        .type           _ZN3cub18CUB_300001_SM_10006detail6reduce28DeviceReduceSingleTileKernelINS2_10policy_hubIN4cuda3std3__45tupleIJblEEEyN6thrust24THRUST_300001_SM_1000_NS8cuda_cub9__find_if7functorIS9_EEE10Policy1000ENSB_12zip_iteratorINS8_IJNSD_26transform_input_iterator_tIbNSC_6detail35transform_pair_of_input_iterators_tIbNSB_6detail15normal_iteratorINSB_10device_ptrIKfEEEESR_NS7_8equal_toIfEEEENS7_10__not_fn_tINS7_10__identityEEEEENSB_17counting_iteratorIlNSB_11use_defaultES10_S10_EEEEEEEPS9_ySF_S9_S9_SW_EEvT0_T1_T2_T3_T4_T6_,@function
        .size           _ZN3cub18CUB_300001_SM_10006detail6reduce28DeviceReduceSingleTileKernelINS2_10policy_hubIN4cuda3std3__45tupleIJblEEEyN6thrust24THRUST_300001_SM_1000_NS8cuda_cub9__find_if7functorIS9_EEE10Policy1000ENSB_12zip_iteratorINS8_IJNSD_26transform_input_iterator_tIbNSC_6detail35transform_pair_of_input_iterators_tIbNSB_6detail15normal_iteratorINSB_10device_ptrIKfEEEESR_NS7_8equal_toIfEEEENS7_10__not_fn_tINS7_10__identityEEEEENSB_17counting_iteratorIlNSB_11use_defaultES10_S10_EEEEEEEPS9_ySF_S9_S9_SW_EEvT0_T1_T2_T3_T4_T6_,(.L_x_496 - _ZN3cub18CUB_300001_SM_10006detail6reduce28DeviceReduceSingleTileKernelINS2_10policy_hubIN4cuda3std3__45tupleIJblEEEyN6thrust24THRUST_300001_SM_1000_NS8cuda_cub9__find_if7functorIS9_EEE10Policy1000ENSB_12zip_iteratorINS8_IJNSD_26transform_input_iterator_tIbNSC_6detail35transform_pair_of_input_iterators_tIbNSB_6detail15normal_iteratorINSB_10device_ptrIKfEEEESR_NS7_8equal_toIfEEEENS7_10__not_fn_tINS7_10__identityEEEEENSB_17counting_iteratorIlNSB_11use_defaultES10_S10_EEEEEEEPS9_ySF_S9_S9_SW_EEvT0_T1_T2_T3_T4_T6_)
        .other          _ZN3cub18CUB_300001_SM_10006detail6reduce28DeviceReduceSingleTileKernelINS2_10policy_hubIN4cuda3std3__45tupleIJblEEEyN6thrust24THRUST_300001_SM_1000_NS8cuda_cub9__find_if7functorIS9_EEE10Policy1000ENSB_12zip_iteratorINS8_IJNSD_26transform_input_iterator_tIbNSC_6detail35transform_pair_of_input_iterators_tIbNSB_6detail15normal_iteratorINSB_10device_ptrIKfEEEESR_NS7_8equal_toIfEEEENS7_10__not_fn_tINS7_10__identityEEEEENSB_17counting_iteratorIlNSB_11use_defaultES10_S10_EEEEEEEPS9_ySF_S9_S9_SW_EEvT0_T1_T2_T3_T4_T6_,@"STO_CUDA_ENTRY STV_DEFAULT"
_ZN3cub18CUB_300001_SM_10006detail6reduce28DeviceReduceSingleTileKernelINS2_10policy_hubIN4cuda3std3__45tupleIJblEEEyN6thrust24THRUST_300001_SM_1000_NS8cuda_cub9__find_if7functorIS9_EEE10Policy1000ENSB_12zip_iteratorINS8_IJNSD_26transform_input_iterator_tIbNSC_6detail35transform_pair_of_input_iterators_tIbNSB_6detail15normal_iteratorINSB_10device_ptrIKfEEEESR_NS7_8equal_toIfEEEENS7_10__not_fn_tINS7_10__identityEEEEENSB_17counting_iteratorIlNSB_11use_defaultES10_S10_EEEEEEEPS9_ySF_S9_S9_SW_EEvT0_T1_T2_T3_T4_T6_:
.text._ZN3cub18CUB_300001_SM_10006detail6reduce28DeviceReduceSingleTileKernelINS2_10policy_hubIN4cuda3std3__45tupleIJblEEEyN6thrust24THRUST_300001_SM_1000_NS8cuda_cub9__find_if7functorIS9_EEE10Policy1000ENSB_12zip_iteratorINS8_IJNSD_26transform_input_iterator_tIbNSC_6detail35transform_pair_of_input_iterators_tIbNSB_6detail15normal_iteratorINSB_10device_ptrIKfEEEESR_NS7_8equal_toIfEEEENS7_10__not_fn_tINS7_10__identityEEEEENSB_17counting_iteratorIlNSB_11use_defaultES10_S10_EEEEEEEPS9_ySF_S9_S9_SW_EEvT0_T1_T2_T3_T4_T6_:
[----:B------:R-:W-:Y:S01]  /*0000*/  LDC R1, c[0x0][0x37c] ;  /* 0x0000df00ff017b82 */ /* 0x000fe20000000800 */
[----:B------:R-:W0:Y:S07]  /*0010*/  LDCU.64 UR4, c[0x0][0x3b0] ;  /* 0x00007600ff0477ac */ /* 0x000e2e0008000a00 */
[----:B------:R-:W1:Y:S01]  /*0020*/  LDC.U8 R0, c[0x0][0x3c0] ;  /* 0x0000f000ff007b82 */ /* 0x000e620000000000 */
[----:B------:R-:W2:Y:S01]  /*0030*/  LDCU.64 UR8, c[0x0][0x358] ;  /* 0x00006b00ff0877ac */ /* 0x000ea20008000a00 */
[----:B0-----:R-:W-:-:S04]  /*0040*/  UISETP.NE.U32.AND UP0, UPT, UR4, URZ, UPT ;  /* 0x000000ff0400728c */ /* 0x001fc8000bf05070 */
[----:B------:R-:W-:-:S09]  /*0050*/  UISETP.NE.AND.EX UP0, UPT, UR5, URZ, UPT, UP0 ;  /* 0x000000ff0500728c */ /* 0x000fd2000bf05300 */
        /* <DEDUP_REMOVED lines=9> */
.L_x_135:
[----:B------:R-:W-:Y:S01]  /*00f0*/  UISETP.GT.U32.AND UP0, UPT, UR4, 0x3ff, UPT ;  /* 0x000003ff0400788c */ /* 0x000fe2000bf04070 */
[----:B------:R-:W-:Y:S03]  /*0100*/  BSSY.RECONVERGENT B0, `(.L_x_136) ;  /* 0x0000592000007945 */ /* 0x000fe60003800200 */
[----:B------:R-:W-:-:S09]  /*0110*/  UISETP.GT.U32.AND.EX UP0, UPT, UR5, URZ, UPT, UP0 ;  /* 0x000000ff0500728c */ /* 0x000fd2000bf04100 */
[----:B------:R-:W-:Y:S05]  /*0120*/  BRA.U UP0, `(.L_x_137) ;  /* 0x0000003100247547 */ /* 0x000fea000b800000 */
[----:B------:R-:W0:Y:S01]  /*0130*/  S2R R13, SR_TID.X ;  /* 0x00000000000d7919 */ /* 0x000e220000002100 */
[----:B------:R-:W2:Y:S08]  /*0140*/  LDC.64 R2, c[0x0][0x380] ;  /* 0x0000e000ff027b82 */ /* 0x000eb00000000a00 */
[----:B------:R-:W3:Y:S01]  /*0150*/  LDC.64 R4, c[0x0][0x388] ;  /* 0x0000e200ff047b82 */ /* 0x000ee20000000a00 */
[----:B------:R-:W-:Y:S01]  /*0160*/  CS2R R10, SRZ ;  /* 0x00000000000a7805 */ /* 0x000fe2000001ff00 */
[----:B------:R-:W4:Y:S01]  /*0170*/  LDCU.64 UR6, c[0x0][0x3a0] ;  /* 0x00007400ff0677ac */ /* 0x000f220008000a00 */
[----:B0-----:R-:W-:-:S13]  /*0180*/  ISETP.GE.U32.AND P1, PT, R13, UR4, PT ;  /* 0x000000040d007c0c */ /* 0x001fda000bf26070 */
[C---:B--2---:R-:W-:Y:S01]  /*0190*/  @!P1 IMAD.WIDE.U32 R2, R13.reuse, 0x4, R2 ;  /* 0x000000040d029825 */ /* 0x044fe200078e0002 */
[----:B------:R-:W0:Y:S03]  /*01a0*/  @!P1 LDC.64 R6, c[0x0][0x3a0] ;  /* 0x0000e800ff069b82 */ /* 0x000e260000000a00 */
[C---:B---3--:R-:W-:Y:S02]  /*01b0*/  @!P1 IMAD.WIDE.U32 R4, R13.reuse, 0x4, R4 ;  /* 0x000000040d049825 */ /* 0x048fe400078e0004 */
[----:B------:R-:W2:Y:S04]  /*01c0*/  @!P1 LDG.E R2, desc[UR8][R2.64] ;  /* 0x0000000802029981 */ /* 0x000ea8000c1e1900 */
[----:B------:R-:W2:Y:S01]  /*01d0*/  @!P1 LDG.E R5, desc[UR8][R4.64] ;  /* 0x0000000804059981 */ /* 0x000ea2000c1e1900 */
[----:B------:R-:W-:Y:S01]  /*01e0*/  IMAD.MOV.U32 R15, RZ, RZ, R13 ;  /* 0x000000ffff0f7224 */ /* 0x000fe200078e000d */
[----:B------:R-:W-:Y:S01]  /*01f0*/  PRMT R12, RZ, 0x7610, R12 ;  /* 0x00007610ff0c7816 */ /* 0x000fe2000000000c */
[----:B------:R-:W-:Y:S01]  /*0200*/  @!P1 VIADD R15, R13, 0x100 ;  /* 0x000001000d0f9836 */ /* 0x000fe20000000000 */
[----:B------:R-:W-:Y:S04]  /*0210*/  BSSY.RECONVERGENT B1, `(.L_x_138) ;  /* 0x0000121000017945 */ /* 0x000fe80003800200 */
[----:B------:R-:W-:-:S02]  /*0220*/  ISETP.GE.U32.AND P2, PT, R15, UR4, PT ;  /* 0x000000040f007c0c */ /* 0x000fc4000bf46070 */
[----:B0-----:R-:W-:-:S05]  /*0230*/  @!P1 IADD3 R10, P3, PT, R13, R6, RZ ;  /* 0x000000060d0a9210 */ /* 0x001fca0007f7e0ff */
[----:B------:R-:W-:Y:S01]  /*0240*/  @!P1 IMAD.X R11, RZ, RZ, R7, P3 ;  /* 0x000000ffff0b9224 */ /* 0x000fe200018e0607 */
[----:B--2---:R-:W-:-:S04]  /*0250*/  @!P1 FSETP.NEU.AND P0, PT, R2, R5, PT ;  /* 0x000000050200920b */ /* 0x004fc80003f0d000 */
[----:B------:R-:W-:-:S04]  /*0260*/  @!P1 SEL R2, RZ, 0x1, !P0 ;  /* 0x00000001ff029807 */ /* 0x000fc80004000000 */
[----:B------:R-:W-:Y:S01]  /*0270*/  @!P1 PRMT R12, R2, 0x7610, R12 ;  /* 0x00007610020c9816 */ /* 0x000fe2000000000c */
[----:B----4-:R-:W-:Y:S06]  /*0280*/  @P2 BRA `(.L_x_139) ;  /* 0x0000001000642947 */ /* 0x010fec0003800000 */
[----:B------:R-:W-:Y:S01]  /*0290*/  LOP3.LUT R14, RZ, R15, RZ, 0x33, !PT ;  /* 0x0000000fff0e7212 */ /* 0x000fe200078e33ff */
[----:B------:R-:W-:Y:S04]  /*02a0*/  BSSY.RECONVERGENT B2, `(.L_x_140) ;  /* 0x000008a000027945 */ /* 0x000fe80003800200 */
[----:B------:R-:W-:-:S05]  /*02b0*/  VIADD R14, R14, UR4 ;  /* 0x000000040e0e7c36 */ /* 0x000fca0008000000 */
[C---:B------:R-:W-:Y:S02]  /*02c0*/  ISETP.GE.U32.AND P0, PT, R14.reuse, 0x700, PT ;  /* 0x000007000e00780c */ /* 0x040fe40003f06070 */
[----:B------:R-:W-:-:S04]  /*02d0*/  LEA.HI R16, R14, 0x1, RZ, 0x18 ;  /* 0x000000010e107811 */ /* 0x000fc800078fc0ff */
[----:B------:R-:W-:-:S04]  /*02e0*/  LOP3.LUT R35, R16, 0x7, RZ, 0xc0, !PT ;  /* 0x0000000710237812 */ /* 0x000fc800078ec0ff */
[----:B------:R-:W-:-:S03]  /*02f0*/  ISETP.NE.AND P1, PT, R35, RZ, PT ;  /* 0x000000ff2300720c */ /* 0x000fc60003f25270 */
[----:B------:R-:W-:Y:S10]  /*0300*/  @!P0 BRA `(.L_x_141) ;  /* 0x00000008000c8947 */ /* 0x000ff40003800000 */
[----:B------:R-:W0:Y:S01]  /*0310*/  LDC.64 R2, c[0x0][0x380] ;  /* 0x0000e000ff027b82 */ /* 0x000e220000000a00 */
[----:B------:R-:W-:-:S05]  /*0320*/  LOP3.LUT R18, R16, 0x1fffff8, RZ, 0xc0, !PT ;  /* 0x01fffff810127812 */ /* 0x000fca00078ec0ff */
[----:B------:R-:W-:Y:S02]  /*0330*/  IMAD.MOV R18, RZ, RZ, -R18 ;  /* 0x000000ffff127224 */ /* 0x000fe400078e0a12 */
[----:B------:R-:W2:Y:S05]  /*0340*/  LDC.64 R4, c[0x0][0x388] ;  /* 0x0000e200ff047b82 */ /* 0x000eaa0000000a00 */
.L_x_142:
[----:B0-----:R-:W-:-:S04]  /*0350*/  IMAD.WIDE.U32 R8, R15, 0x4, R2 ;  /* 0x000000040f087825 */ /* 0x001fc800078e0002 */
[C---:B--2---:R-:W-:Y:S01]  /*0360*/  IMAD.WIDE.U32 R6, R15.reuse, 0x4, R4 ;  /* 0x000000040f067825 */ /* 0x044fe200078e0004 */
[----:B------:R-:W2:Y:S04]  /*0370*/  LDG.E R33, desc[UR8][R8.64] ;  /* 0x0000000808217981 */ /* 0x000ea8000c1e1900 */
[----:B------:R-:W2:Y:S04]  /*0380*/  LDG.E R34, desc[UR8][R6.64] ;  /* 0x0000000806227981 */ /* 0x000ea8000c1e1900 */
[----:B------:R-:W3:Y:S04]  /*0390*/  LDG.E R32, desc[UR8][R8.64+0x400] ;  /* 0x0004000808207981 */ /* 0x000ee8000c1e1900 */
[----:B------:R-:W3:Y:S04]  /*03a0*/  LDG.E R31, desc[UR8][R6.64+0x400] ;  /* 0x00040008061f7981 */ /* 0x000ee8000c1e1900 */
[----:B------:R-:W4:Y:S04]  /*03b0*/  LDG.E R28, desc[UR8][R8.64+0x800] ;  /* 0x00080008081c7981 */ /* 0x000f28000c1e1900 */
[----:B------:R-:W4:Y:S04]  /*03c0*/  LDG.E R25, desc[UR8][R6.64+0x800] ;  /* 0x0008000806197981 */ /* 0x000f28000c1e1900 */
[----:B------:R-:W5:Y:S04]  /*03d0*/  LDG.E R26, desc[UR8][R8.64+0xc00] ;  /* 0x000c0008081a7981 */ /* 0x000f68000c1e1900 */
[----:B------:R-:W5:Y:S04]  /*03e0*/  LDG.E R19, desc[UR8][R6.64+0xc00] ;  /* 0x000c000806137981 */ /* 0x000f68000c1e1900 */
[----:B------:R-:W5:Y:S04]  /*03f0*/  LDG.E R20, desc[UR8][R8.64+0x1000] ;  /* 0x0010000808147981 */ /* 0x000f68000c1e1900 */
[----:B------:R-:W5:Y:S04]  /*0400*/  LDG.E R17, desc[UR8][R6.64+0x1000] ;  /* 0x0010000806117981 */ /* 0x000f68000c1e1900 */
[----:B------:R-:W5:Y:S04]  /*0410*/  LDG.E R23, desc[UR8][R8.64+0x1400] ;  /* 0x0014000808177981 */ /* 0x000f68000c1e1900 */
[----:B------:R-:W5:Y:S04]  /*0420*/  LDG.E R24, desc[UR8][R6.64+0x1400] ;  /* 0x0014000806187981 */ /* 0x000f68000c1e1900 */
[----:B------:R-:W5:Y:S04]  /*0430*/  LDG.E R21, desc[UR8][R8.64+0x1800] ;  /* 0x0018000808157981 */ /* 0x000f68000c1e1900 */
[----:B------:R-:W5:Y:S04]  /*0440*/  LDG.E R22, desc[UR8][R6.64+0x1800] ;  /* 0x0018000806167981 */ /* 0x000f68000c1e1900 */
[----:B------:R0:W5:Y:S04]  /*0450*/  LDG.E R27, desc[UR8][R8.64+0x1c00] ;  /* 0x001c0008081b7981 */ /* 0x000168000c1e1900 */
[----:B------:R1:W5:Y:S01]  /*0460*/  LDG.E R30, desc[UR8][R6.64+0x1c00] ;  /* 0x001c0008061e7981 */ /* 0x000362000c1e1900 */
[----:B------:R-:W-:Y:S01]  /*0470*/  PRMT R36, R12, 0x7610, R36 ;  /* 0x000076100c247816 */ /* 0x000fe20000000024 */
[----:B------:R-:W-:Y:S01]  /*0480*/  VIADD R18, R18, 0x8 ;  /* 0x0000000812127836 */ /* 0x000fe20000000000 */
[C---:B------:R-:W-:Y:S01]  /*0490*/  IADD3 R29, P3, PT, R15.reuse, UR6, RZ ;  /* 0x000000060f1d7c10 */ /* 0x040fe2000ff7e0ff */
[----:B------:R-:W-:Y:S01]  /*04a0*/  VIADD R15, R15, 0x800 ;  /* 0x000008000f0f7836 */ /* 0x000fe20000000000 */
[----:B------:R-:W-:-:S03]  /*04b0*/  LOP3.LUT P5, RZ, R36, 0xff, RZ, 0xc0, !PT ;  /* 0x000000ff24ff7812 */ /* 0x000fc600078ac0ff */
[----:B------:R-:W-:Y:S01]  /*04c0*/  IMAD.X R12, RZ, RZ, UR7, P3 ;  /* 0x00000007ff0c7e24 */ /* 0x000fe200098e06ff */
[CC--:B--2---:R-:W-:Y:S02]  /*04d0*/  FSETP.NEU.AND P0, PT, R33.reuse, R34.reuse, PT ;  /* 0x000000222100720b */ /* 0x0c4fe40003f0d000 */
[----:B------:R-:W-:-:S07]  /*04e0*/  FSETP.NEU.AND P2, PT, R33, R34, P5 ;  /* 0x000000222100720b */ /* 0x000fce0002f4d000 */
[----:B------:R-:W-:Y:S02]  /*04f0*/  @!P5 SEL R36, RZ, 0x1, !P0 ;  /* 0x00000001ff24d807 */ /* 0x000fe40004000000 */
[----:B------:R-:W-:Y:S02]  /*0500*/  ISETP.LT.U32.AND P0, PT, R29, R10, PT ;  /* 0x0000000a1d00720c */ /* 0x000fe40003f01070 */
[----:B------:R-:W-:Y:S02]  /*0510*/  SEL R33, R36, 0x1, !P2 ;  /* 0x0000000124217807 */ /* 0x000fe40005000000 */
[----:B---3--:R-:W-:Y:S02]  /*0520*/  FSETP.NEU.AND P6, PT, R32, R31, PT ;  /* 0x0000001f2000720b */ /* 0x008fe40003fcd000 */
[----:B------:R-:W-:Y:S02]  /*0530*/  LOP3.LUT P3, RZ, R33, 0xff, RZ, 0xc0, !PT ;  /* 0x000000ff21ff7812 */ /* 0x000fe4000786c0ff */
[----:B------:R-:W-:-:S02]  /*0540*/  ISETP.LT.AND.EX P0, PT, R12, R11, PT, P0 ;  /* 0x0000000b0c00720c */ /* 0x000fc40003f01300 */
[----:B------:R-:W-:Y:S02]  /*0550*/  FSETP.NEU.AND P4, PT, R32, R31, P3 ;  /* 0x0000001f2000720b */ /* 0x000fe40001f8d000 */
[CC--:B0-----:R-:W-:Y:S02]  /*0560*/  SEL R9, R29.reuse, R10.reuse, P0 ;  /* 0x0000000a1d097207 */ /* 0x0c1fe40000000000 */
[CC--:B------:R-:W-:Y:S02]  /*0570*/  SEL R8, R12.reuse, R11.reuse, P0 ;  /* 0x0000000b0c087207 */ /* 0x0c0fe40000000000 */
[----:B------:R-:W-:Y:S02]  /*0580*/  @!P2 SEL R9, R29, R10, !P5 ;  /* 0x0000000a1d09a207 */ /* 0x000fe40006800000 */
[----:B------:R-:W-:Y:S02]  /*0590*/  @!P2 SEL R8, R12, R11, !P5 ;  /* 0x0000000b0c08a207 */ /* 0x000fe40006800000 */
[----:B------:R-:W-:-:S02]  /*05a0*/  @!P3 SEL R33, RZ, 0x1, !P6 ;  /* 0x00000001ff21b807 */ /* 0x000fc40007000000 */
[----:B-1----:R-:W-:Y:S02]  /*05b0*/  IADD3 R6, P0, PT, R29, 0x100, RZ ;  /* 0x000001001d067810 */ /* 0x002fe40007f1e0ff */
[----:B------:R-:W-:Y:S02]  /*05c0*/  SEL R33, R33, 0x1, !P4 ;  /* 0x0000000121217807 */ /* 0x000fe40006000000 */
[----:B----4-:R-:W-:Y:S01]  /*05d0*/  FSETP.NEU.AND P6, PT, R28, R25, PT ;  /* 0x000000191c00720b */ /* 0x010fe20003fcd000 */
[----:B------:R-:W-:Y:S01]  /*05e0*/  IMAD.X R7, RZ, RZ, R12, P0 ;  /* 0x000000ffff077224 */ /* 0x000fe200000e060c */
[----:B------:R-:W-:Y:S02]  /*05f0*/  LOP3.LUT P2, RZ, R33, 0xff, RZ, 0xc0, !PT ;  /* 0x000000ff21ff7812 */ /* 0x000fe4000784c0ff */
[----:B------:R-:W-:Y:S02]  /*0600*/  ISETP.LT.U32.AND P0, PT, R6, R9, PT ;  /* 0x000000090600720c */ /* 0x000fe40003f01070 */
[----:B------:R-:W-:-:S02]  /*0610*/  FSETP.NEU.AND P5, PT, R28, R25, P2 ;  /* 0x000000191c00720b */ /* 0x000fc400017ad000 */
[----:B------:R-:W-:-:S04]  /*0620*/  ISETP.LT.AND.EX P0, PT, R7, R8, PT, P0 ;  /* 0x000000080700720c */ /* 0x000fc80003f01300 */
[CC--:B------:R-:W-:Y:S02]  /*0630*/  SEL R11, R6.reuse, R9.reuse, P0 ;  /* 0x00000009060b7207 */ /* 0x0c0fe40000000000 */
[-C--:B------:R-:W-:Y:S02]  /*0640*/  SEL R10, R7, R8.reuse, P0 ;  /* 0x00000008070a7207 */ /* 0x080fe40000000000 */
[----:B------:R-:W-:Y:S02]  /*0650*/  @!P2 SEL R33, RZ, 0x1, !P6 ;  /* 0x00000001ff21a807 */ /* 0x000fe40007000000 */
[----:B------:R-:W-:Y:S02]  /*0660*/  @!P4 SEL R11, R6, R9, !P3 ;  /* 0x00000009060bc207 */ /* 0x000fe40005800000 */
[----:B------:R-:W-:Y:S02]  /*0670*/  SEL R33, R33, 0x1, !P5 ;  /* 0x0000000121217807 */ /* 0x000fe40006800000 */
[----:B------:R-:W-:-:S02]  /*0680*/  @!P4 SEL R10, R7, R8, !P3 ;  /* 0x00000008070ac207 */ /* 0x000fc40005800000 */
[----:B------:R-:W-:Y:S02]  /*0690*/  LOP3.LUT P3, RZ, R33, 0xff, RZ, 0xc0, !PT ;  /* 0x000000ff21ff7812 */ /* 0x000fe4000786c0ff */
[----:B------:R-:W-:Y:S02]  /*06a0*/  IADD3 R6, P0, PT, R29, 0x200, RZ ;  /* 0x000002001d067810 */ /* 0x000fe40007f1e0ff */
[CC--:B-----5:R-:W-:Y:S02]  /*06b0*/  FSETP.NEU.AND P6, PT, R26.reuse, R19.reuse, PT ;  /* 0x000000131a00720b */ /* 0x0e0fe40003fcd000 */
[----:B------:R-:W-:Y:S01]  /*06c0*/  FSETP.NEU.AND P4, PT, R26, R19, P3 ;  /* 0x000000131a00720b */ /* 0x000fe20001f8d000 */
[----:B------:R-:W-:Y:S01]  /*06d0*/  IMAD.X R7, RZ, RZ, R12, P0 ;  /* 0x000000ffff077224 */ /* 0x000fe200000e060c */
[----:B------:R-:W-:-:S04]  /*06e0*/  ISETP.LT.U32.AND P0, PT, R6, R11, PT ;  /* 0x0000000b0600720c */ /* 0x000fc80003f01070 */
[-C--:B------:R-:W-:Y:S02]  /*06f0*/  ISETP.LT.AND.EX P0, PT, R7, R10.reuse, PT, P0 ;  /* 0x0000000a0700720c */ /* 0x080fe40003f01300 */
[----:B------:R-:W-:Y:S02]  /*0700*/  @!P3 SEL R33, RZ, 0x1, !P6 ;  /* 0x00000001ff21b807 */ /* 0x000fe40007000000 */
[CC--:B------:R-:W-:Y:S02]  /*0710*/  SEL R9, R6.reuse, R11.reuse, P0 ;  /* 0x0000000b06097207 */ /* 0x0c0fe40000000000 */
[----:B------:R-:W-:Y:S02]  /*0720*/  SEL R33, R33, 0x1, !P4 ;  /* 0x0000000121217807 */ /* 0x000fe40006000000 */
[----:B------:R-:W-:Y:S02]  /*0730*/  @!P5 SEL R9, R6, R11, !P2 ;  /* 0x0000000b0609d207 */ /* 0x000fe40005000000 */
[----:B------:R-:W-:-:S02]  /*0740*/  SEL R8, R7, R10, P0 ;  /* 0x0000000a07087207 */ /* 0x000fc40000000000 */
[----:B------:R-:W-:Y:S02]  /*0750*/  IADD3 R6, P0, PT, R29, 0x300, RZ ;  /* 0x000003001d067810 */ /* 0x000fe40007f1e0ff */
[----:B------:R-:W-:Y:S02]  /*0760*/  @!P5 SEL R8, R7, R10, !P2 ;  /* 0x0000000a0708d207 */ /* 0x000fe40005000000 */
[----:B------:R-:W-:Y:S01]  /*0770*/  LOP3.LUT P2, RZ, R33, 0xff, RZ, 0xc0, !PT ;  /* 0x000000ff21ff7812 */ /* 0x000fe2000784c0ff */
[----:B------:R-:W-:Y:S01]  /*0780*/  IMAD.X R7, RZ, RZ, R12, P0 ;  /* 0x000000ffff077224 */ /* 0x000fe200000e060c */
[----:B------:R-:W-:Y:S02]  /*0790*/  ISETP.LT.U32.AND P0, PT, R6, R9, PT ;  /* 0x000000090600720c */ /* 0x000fe40003f01070 */
[----:B------:R-:W-:Y:S02]  /*07a0*/  FSETP.NEU.AND P6, PT, R20, R17, PT ;  /* 0x000000111400720b */ /* 0x000fe40003fcd000 */
[----:B------:R-:W-:-:S02]  /*07b0*/  ISETP.LT.AND.EX P0, PT, R7, R8, PT, P0 ;  /* 0x000000080700720c */ /* 0x000fc40003f01300 */
[----:B------:R-:W-:Y:S02]  /*07c0*/  FSETP.NEU.AND P5, PT, R20, R17, P2 ;  /* 0x000000111400720b */ /* 0x000fe400017ad000 */
[CC--:B------:R-:W-:Y:S02]  /*07d0*/  SEL R11, R6.reuse, R9.reuse, P0 ;  /* 0x00000009060b7207 */ /* 0x0c0fe40000000000 */
[----:B------:R-:W-:Y:S02]  /*07e0*/  @!P4 SEL R11, R6, R9, !P3 ;  /* 0x00000009060bc207 */ /* 0x000fe40005800000 */
[----:B------:R-:W-:Y:S02]  /*07f0*/  @!P2 SEL R33, RZ, 0x1, !P6 ;  /* 0x00000001ff21a807 */ /* 0x000fe40007000000 */
[----:B------:R-:W-:Y:S02]  /*0800*/  SEL R10, R7, R8, P0 ;  /* 0x00000008070a7207 */ /* 0x000fe40000000000 */
[----:B------:R-:W-:-:S02]  /*0810*/  IADD3 R6, P0, PT, R29, 0x400, RZ ;  /* 0x000004001d067810 */ /* 0x000fc40007f1e0ff */
[----:B------:R-:W-:Y:S02]  /*0820*/  SEL R33, R33, 0x1, !P5 ;  /* 0x0000000121217807 */ /* 0x000fe40006800000 */
[----:B------:R-:W-:Y:S01]  /*0830*/  @!P4 SEL R10, R7, R8, !P3 ;  /* 0x00000008070ac207 */ /* 0x000fe20005800000 */
[----:B------:R-:W-:Y:S01]  /*0840*/  IMAD.X R7, RZ, RZ, R12, P0 ;  /* 0x000000ffff077224 */ /* 0x000fe200000e060c */
[----:B------:R-:W-:Y:S02]  /*0850*/  ISETP.LT.U32.AND P0, PT, R6, R11, PT ;  /* 0x0000000b0600720c */ /* 0x000fe40003f01070 */
[----:B------:R-:W-:Y:S02]  /*0860*/  LOP3.LUT P3, RZ, R33, 0xff, RZ, 0xc0, !PT ;  /* 0x000000ff21ff7812 */ /* 0x000fe4000786c0ff */
[----:B------:R-:W-:Y:S02]  /*0870*/  ISETP.LT.AND.EX P0, PT, R7, R10, PT, P0 ;  /* 0x0000000a0700720c */ /* 0x000fe40003f01300 */
[----:B------:R-:W-:-:S02]  /*0880*/  FSETP.NEU.AND P4, PT, R23, R24, P3 ;  /* 0x000000181700720b */ /* 0x000fc40001f8d000 */
[CC--:B------:R-:W-:Y:S02]  /*0890*/  SEL R9, R6.reuse, R11.reuse, P0 ;  /* 0x0000000b06097207 */ /* 0x0c0fe40000000000 */
[----:B------:R-:W-:Y:S02]  /*08a0*/  SEL R8, R7, R10, P0 ;  /* 0x0000000a07087207 */ /* 0x000fe40000000000 */
[----:B------:R-:W-:Y:S02]  /*08b0*/  FSETP.NEU.AND P0, PT, R23, R24, PT ;  /* 0x000000181700720b */ /* 0x000fe40003f0d000 */
[----:B------:R-:W-:Y:S02]  /*08c0*/  @!P5 SEL R9, R6, R11, !P2 ;  /* 0x0000000b0609d207 */ /* 0x000fe40005000000 */
[----:B------:R-:W-:Y:S02]  /*08d0*/  IADD3 R6, P6, PT, R29, 0x500, RZ ;  /* 0x000005001d067810 */ /* 0x000fe40007fde0ff */
[----:B------:R-:W-:-:S02]  /*08e0*/  @!P3 SEL R33, RZ, 0x1, !P0 ;  /* 0x00000001ff21b807 */ /* 0x000fc40004000000 */
[----:B------:R-:W-:Y:S01]  /*08f0*/  @!P5 SEL R8, R7, R10, !P2 ;  /* 0x0000000a0708d207 */ /* 0x000fe20005000000 */
[----:B------:R-:W-:Y:S01]  /*0900*/  IMAD.X R7, RZ, RZ, R12, P6 ;  /* 0x000000ffff077224 */ /* 0x000fe200030e060c */
[CC--:B------:R-:W-:Y:S02]  /*0910*/  ISETP.LT.U32.AND P0, PT, R6.reuse, R9.reuse, PT ;  /* 0x000000090600720c */ /* 0x0c0fe40003f01070 */
[----:B------:R-:W-:Y:S02]  /*0920*/  SEL R33, R33, 0x1, !P4 ;  /* 0x0000000121217807 */ /* 0x000fe40006000000 */
[----:B------:R-:W-:Y:S02]  /*0930*/  ISETP.LT.AND.EX P0, PT, R7, R8, PT, P0 ;  /* 0x000000080700720c */ /* 0x000fe40003f01300 */
[----:B------:R-:W-:Y:S02]  /*0940*/  LOP3.LUT P2, RZ, R33, 0xff, RZ, 0xc0, !PT ;  /* 0x000000ff21ff7812 */ /* 0x000fe4000784c0ff */
[----:B------:R-:W-:-:S02]  /*0950*/  SEL R11, R6, R9, P0 ;  /* 0x00000009060b7207 */ /* 0x000fc40000000000 */
[-C--:B------:R-:W-:Y:S02]  /*0960*/  SEL R10, R7, R8.reuse, P0 ;  /* 0x00000008070a7207 */ /* 0x080fe40000000000 */
[----:B------:R-:W-:Y:S02]  /*0970*/  @!P4 SEL R11, R6, R9, !P3 ;  /* 0x00000009060bc207 */ /* 0x000fe40005800000 */
[----:B------:R-:W-:Y:S02]  /*0980*/  IADD3 R6, P0, PT, R29, 0x600, RZ ;  /* 0x000006001d067810 */ /* 0x000fe40007f1e0ff */
[----:B------:R-:W-:Y:S02]  /*0990*/  @!P4 SEL R10, R7, R8, !P3 ;  /* 0x00000008070ac207 */ /* 0x000fe40005800000 */
[CC--:B------:R-:W-:Y:S01]  /*09a0*/  FSETP.NEU.AND P4, PT, R21.reuse, R22.reuse, P2 ;  /* 0x000000161500720b */ /* 0x0c0fe2000178d000 */
[----:B------:R-:W-:Y:S01]  /*09b0*/  IMAD.X R9, RZ, RZ, R12, P0 ;  /* 0x000000ffff097224 */ /* 0x000fe200000e060c */
[----:B------:R-:W-:-:S02]  /*09c0*/  FSETP.NEU.AND P3, PT, R21, R22, PT ;  /* 0x000000161500720b */ /* 0x000fc40003f6d000 */
[CC--:B------:R-:W-:Y:S02]  /*09d0*/  ISETP.LT.U32.AND P0, PT, R6.reuse, R11.reuse, PT ;  /* 0x0000000b0600720c */ /* 0x0c0fe40003f01070 */
[----:B------:R-:W-:Y:S02]  /*09e0*/  @!P2 SEL R33, RZ, 0x1, !P3 ;  /* 0x00000001ff21a807 */ /* 0x000fe40005800000 */
[----:B------:R-:W-:Y:S02]  /*09f0*/  ISETP.LT.AND.EX P0, PT, R9, R10, PT, P0 ;  /* 0x0000000a0900720c */ /* 0x000fe40003f01300 */
[----:B------:R-:W-:Y:S02]  /*0a00*/  SEL R33, R33, 0x1, !P4 ;  /* 0x0000000121217807 */ /* 0x000fe40006000000 */
[----:B------:R-:W-:Y:S02]  /*0a10*/  IADD3 R29, P5, PT, R29, 0x700, RZ ;  /* 0x000007001d1d7810 */ /* 0x000fe40007fbe0ff */
[----:B------:R-:W-:-:S02]  /*0a20*/  SEL R8, R6, R11, P0 ;  /* 0x0000000b06087207 */ /* 0x000fc40000000000 */
[----:B------:R-:W-:Y:S02]  /*0a30*/  LOP3.LUT P3, RZ, R33, 0xff, RZ, 0xc0, !PT ;  /* 0x000000ff21ff7812 */ /* 0x000fe4000786c0ff */
[----:B------:R-:W-:Y:S01]  /*0a40*/  @!P4 SEL R8, R6, R11, !P2 ;  /* 0x0000000b0608c207 */ /* 0x000fe20005000000 */
[----:B------:R-:W-:Y:S01]  /*0a50*/  IMAD.X R6, RZ, RZ, R12, P5 ;  /* 0x000000ffff067224 */ /* 0x000fe200028e060c */
[CC--:B------:R-:W-:Y:S02]  /*0a60*/  SEL R7, R9.reuse, R10.reuse, P0 ;  /* 0x0000000a09077207 */ /* 0x0c0fe40000000000 */
[----:B------:R-:W-:Y:S02]  /*0a70*/  ISETP.NE.AND P5, PT, R18, RZ, PT ;  /* 0x000000ff1200720c */ /* 0x000fe40003fa5270 */
[----:B------:R-:W-:Y:S02]  /*0a80*/  @!P4 SEL R7, R9, R10, !P2 ;  /* 0x0000000a0907c207 */ /* 0x000fe40005000000 */
[----:B------:R-:W-:-:S02]  /*0a90*/  FSETP.NEU.AND P4, PT, R27, R30, P3 ;  /* 0x0000001e1b00720b */ /* 0x000fc40001f8d000 */
[----:B------:R-:W-:Y:S02]  /*0aa0*/  ISETP.LT.U32.AND P0, PT, R29, R8, PT ;  /* 0x000000081d00720c */ /* 0x000fe40003f01070 */
[----:B------:R-:W-:Y:S02]  /*0ab0*/  FSETP.NEU.AND P2, PT, R27, R30, PT ;  /* 0x0000001e1b00720b */ /* 0x000fe40003f4d000 */
[CC--:B------:R-:W-:Y:S02]  /*0ac0*/  ISETP.LT.AND.EX P0, PT, R6.reuse, R7.reuse, PT, P0 ;  /* 0x000000070600720c */ /* 0x0c0fe40003f01300 */
[----:B------:R-:W-:Y:S02]  /*0ad0*/  @!P3 SEL R33, RZ, 0x1, !P2 ;  /* 0x00000001ff21b807 */ /* 0x000fe40005000000 */
[----:B------:R-:W-:Y:S02]  /*0ae0*/  SEL R10, R29, R8, P0 ;  /* 0x000000081d0a7207 */ /* 0x000fe40000000000 */
[----:B------:R-:W-:-:S02]  /*0af0*/  SEL R11, R6, R7, P0 ;  /* 0x00000007060b7207 */ /* 0x000fc40000000000 */
[----:B------:R-:W-:Y:S02]  /*0b00*/  SEL R12, R33, 0x1, !P4 ;  /* 0x00000001210c7807 */ /* 0x000fe40006000000 */
[----:B------:R-:W-:Y:S02]  /*0b10*/  @!P4 SEL R10, R29, R8, !P3 ;  /* 0x000000081d0ac207 */ /* 0x000fe40005800000 */
[----:B------:R-:W-:Y:S01]  /*0b20*/  @!P4 SEL R11, R6, R7, !P3 ;  /* 0x00000007060bc207 */ /* 0x000fe20005800000 */
[----:B------:R-:W-:Y:S06]  /*0b30*/  @P5 BRA `(.L_x_142) ;  /* 0xfffffff800045947 */ /* 0x000fec000383ffff */
.L_x_141:
[----:B------:R-:W-:Y:S05]  /*0b40*/  BSYNC.RECONVERGENT B2 ;  /* 0x0000000000027941 */ /* 0x000fea0003800200 */
.L_x_140:
[----:B------:R-:W-:Y:S05]  /*0b50*/  @!P1 BRA `(.L_x_139) ;  /* 0x0000000800309947 */ /* 0x000fea0003800000 */
[----:B------:R-:W-:Y:S01]  /*0b60*/  ISETP.GE.U32.AND P0, PT, R35, 0x4, PT ;  /* 0x000000042300780c */ /* 0x000fe20003f06070 */
[----:B------:R-:W-:Y:S01]  /*0b70*/  BSSY.RECONVERGENT B2, `(.L_x_143) ;  /* 0x0000048000027945 */ /* 0x000fe20003800200 */
[----:B------:R-:W-:-:S11]  /*0b80*/  LOP3.LUT P1, R16, R16, 0x3, RZ, 0xc0, !PT ;  /* 0x0000000310107812 */ /* 0x000fd6000782c0ff */
[----:B------:R-:W-:Y:S05]  /*0b90*/  @!P0 BRA `(.L_x_144) ;  /* 0x0000000400148947 */ /* 0x000fea0003800000 */
[----:B------:R-:W0:Y:S01]  /*0ba0*/  LDC.64 R4, c[0x0][0x380] ;  /* 0x0000e000ff047b82 */ /* 0x000e220000000a00 */
[----:B------:R-:W2:Y:S07]  /*0bb0*/  LDCU.64 UR10, c[0x0][0x3a0] ;  /* 0x00007400ff0a77ac */ /* 0x000eae0008000a00 */
[----:B------:R-:W3:Y:S01]  /*0bc0*/  LDC.64 R6, c[0x0][0x388] ;  /* 0x0000e200ff067b82 */ /* 0x000ee20000000a00 */
[----:B0-----:R-:W-:-:S05]  /*0bd0*/  IMAD.WIDE.U32 R4, R15, 0x4, R4 ;  /* 0x000000040f047825 */ /* 0x001fca00078e0004 */
[----:B------:R-:W4:Y:S01]  /*0be0*/  LDG.E R3, desc[UR8][R4.64] ;  /* 0x0000000804037981 */ /* 0x000f22000c1e1900 */
[----:B---3--:R-:W-:-:S03]  /*0bf0*/  IMAD.WIDE.U32 R6, R15, 0x4, R6 ;  /* 0x000000040f067825 */ /* 0x008fc600078e0006 */
[----:B------:R-:W3:Y:S04]  /*0c00*/  LDG.E R9, desc[UR8][R4.64+0x400] ;  /* 0x0004000804097981 */ /* 0x000ee8000c1e1900 */
[----:B------:R-:W4:Y:S04]  /*0c10*/  LDG.E R8, desc[UR8][R6.64] ;  /* 0x0000000806087981 */ /* 0x000f28000c1e1900 */
[----:B------:R-:W3:Y:S04]  /*0c20*/  LDG.E R18, desc[UR8][R6.64+0x400] ;  /* 0x0004000806127981 */ /* 0x000ee8000c1e1900 */
[----:B------:R-:W5:Y:S04]  /*0c30*/  LDG.E R17, desc[UR8][R4.64+0x800] ;  /* 0x0008000804117981 */ /* 0x000f68000c1e1900 */
[----:B------:R-:W5:Y:S04]  /*0c40*/  LDG.E R20, desc[UR8][R6.64+0x800] ;  /* 0x0008000806147981 */ /* 0x000f68000c1e1900 */
[----:B------:R-:W5:Y:S04]  /*0c50*/  LDG.E R2, desc[UR8][R4.64+0xc00] ;  /* 0x000c000804027981 */ /* 0x000f68000c1e1900 */
[----:B------:R0:W5:Y:S01]  /*0c60*/  LDG.E R19, desc[UR8][R6.64+0xc00] ;  /* 0x000c000806137981 */ /* 0x000162000c1e1900 */
[----:B------:R-:W-:-:S02]  /*0c70*/  LOP3.LUT P3, RZ, R12, 0xff, RZ, 0xc0, !PT ;  /* 0x000000ff0cff7812 */ /* 0x000fc4000786c0ff */
[----:B--2---:R-:W-:Y:S02]  /*0c80*/  IADD3 R21, P2, PT, R15, UR10, RZ ;  /* 0x0000000a0f157c10 */ /* 0x004fe4000ff5e0ff */
[CC--:B----4-:R-:W-:Y:S02]  /*0c90*/  FSETP.NEU.AND P0, PT, R3.reuse, R8.reuse, PT ;  /* 0x000000080300720b */ /* 0x0d0fe40003f0d000 */
[----:B------:R-:W-:-:S07]  /*0ca0*/  FSETP.NEU.AND P4, PT, R3, R8, P3 ;  /* 0x000000080300720b */ /* 0x000fce0001f8d000 */
[----:B------:R-:W-:Y:S01]  /*0cb0*/  @!P3 SEL R12, RZ, 0x1, !P0 ;  /* 0x00000001ff0cb807 */ /* 0x000fe20004000000 */
[----:B------:R-:W-:-:S03]  /*0cc0*/  IMAD.X R8, RZ, RZ, UR11, P2 ;  /* 0x0000000bff087e24 */ /* 0x000fc600090e06ff */
[----:B------:R-:W-:Y:S02]  /*0cd0*/  SEL R12, R12, 0x1, !P4 ;  /* 0x000000010c0c7807 */ /* 0x000fe40006000000 */
[----:B------:R-:W-:Y:S02]  /*0ce0*/  ISETP.LT.U32.AND P0, PT, R21, R10, PT ;  /* 0x0000000a1500720c */ /* 0x000fe40003f01070 */
[----:B------:R-:W-:Y:S02]  /*0cf0*/  LOP3.LUT P2, RZ, R12, 0xff, RZ, 0xc0, !PT ;  /* 0x000000ff0cff7812 */ /* 0x000fe4000784c0ff */
[----:B------:R-:W-:Y:S01]  /*0d00*/  ISETP.LT.AND.EX P0, PT, R8, R11, PT, P0 ;  /* 0x0000000b0800720c */ /* 0x000fe20003f01300 */
[----:B------:R-:W-:-:S03]  /*0d10*/  VIADD R3, R15, 0x100 ;  /* 0x000001000f037836 */ /* 0x000fc60000000000 */
[----:B0-----:R-:W-:Y:S02]  /*0d20*/  SEL R7, R21, R10, P0 ;  /* 0x0000000a15077207 */ /* 0x001fe40000000000 */
[CC--:B------:R-:W-:Y:S02]  /*0d30*/  SEL R6, R8.reuse, R11.reuse, P0 ;  /* 0x0000000b08067207 */ /* 0x0c0fe40000000000 */
[----:B---3--:R-:W-:Y:S02]  /*0d40*/  FSETP.NEU.AND P0, PT, R9, R18, PT ;  /* 0x000000120900720b */ /* 0x008fe40003f0d000 */
[----:B------:R-:W-:Y:S02]  /*0d50*/  @!P4 SEL R7, R21, R10, !P3 ;  /* 0x0000000a1507c207 */ /* 0x000fe40005800000 */
[----:B------:R-:W-:Y:S02]  /*0d60*/  @!P4 SEL R6, R8, R11, !P3 ;  /* 0x0000000b0806c207 */ /* 0x000fe40005800000 */
[----:B------:R-:W-:-:S02]  /*0d70*/  FSETP.NEU.AND P4, PT, R9, R18, P2 ;  /* 0x000000120900720b */ /* 0x000fc4000178d000 */
[----:B------:R-:W-:Y:S02]  /*0d80*/  @!P2 SEL R12, RZ, 0x1, !P0 ;  /* 0x00000001ff0ca807 */ /* 0x000fe40004000000 */
[----:B------:R-:W-:Y:S02]  /*0d90*/  IADD3 R4, P5, PT, R3, UR10, RZ ;  /* 0x0000000a03047c10 */ /* 0x000fe4000ffbe0ff */
[----:B------:R-:W-:Y:S02]  /*0da0*/  SEL R12, R12, 0x1, !P4 ;  /* 0x000000010c0c7807 */ /* 0x000fe40006000000 */
[----:B------:R-:W-:Y:S01]  /*0db0*/  ISETP.LT.U32.AND P0, PT, R4, R7, PT ;  /* 0x000000070400720c */ /* 0x000fe20003f01070 */
[----:B------:R-:W-:Y:S01]  /*0dc0*/  IMAD.X R5, RZ, RZ, UR11, P5 ;  /* 0x0000000bff057e24 */ /* 0x000fe2000a8e06ff */
[----:B------:R-:W-:Y:S01]  /*0dd0*/  LOP3.LUT P3, RZ, R12, 0xff, RZ, 0xc0, !PT ;  /* 0x000000ff0cff7812 */ /* 0x000fe2000786c0ff */
[----:B------:R-:W-:-:S03]  /*0de0*/  VIADD R3, R15, 0x200 ;  /* 0x000002000f037836 */ /* 0x000fc60000000000 */
[----:B------:R-:W-:-:S04]  /*0df0*/  ISETP.LT.AND.EX P0, PT, R5, R6, PT, P0 ;  /* 0x000000060500720c */ /* 0x000fc80003f01300 */
[CC--:B------:R-:W-:Y:S02]  /*0e00*/  SEL R9, R4.reuse, R7.reuse, P0 ;  /* 0x0000000704097207 */ /* 0x0c0fe40000000000 */
[CC--:B------:R-:W-:Y:S02]  /*0e10*/  SEL R8, R5.reuse, R6.reuse, P0 ;  /* 0x0000000605087207 */ /* 0x0c0fe40000000000 */
[----:B------:R-:W-:Y:S02]  /*0e20*/  @!P4 SEL R9, R4, R7, !P2 ;  /* 0x000000070409c207 */ /* 0x000fe40005000000 */
[----:B------:R-:W-:Y:S02]  /*0e30*/  @!P4 SEL R8, R5, R6, !P2 ;  /* 0x000000060508c207 */ /* 0x000fe40005000000 */
[----:B------:R-:W-:Y:S02]  /*0e40*/  IADD3 R4, P0, PT, R3, UR10, RZ ;  /* 0x0000000a03047c10 */ /* 0x000fe4000ff1e0ff */
[----:B-----5:R-:W-:-:S02]  /*0e50*/  FSETP.NEU.AND P2, PT, R17, R20, PT ;  /* 0x000000141100720b */ /* 0x020fc40003f4d000 */
[----:B------:R-:W-:Y:S01]  /*0e60*/  FSETP.NEU.AND P4, PT, R17, R20, P3 ;  /* 0x000000141100720b */ /* 0x000fe20001f8d000 */
[----:B------:R-:W-:Y:S01]  /*0e70*/  IMAD.X R7, RZ, RZ, UR11, P0 ;  /* 0x0000000bff077e24 */ /* 0x000fe200080e06ff */
[----:B------:R-:W-:Y:S02]  /*0e80*/  @!P3 SEL R12, RZ, 0x1, !P2 ;  /* 0x00000001ff0cb807 */ /* 0x000fe40005000000 */
[----:B------:R-:W-:Y:S01]  /*0e90*/  ISETP.LT.U32.AND P0, PT, R4, R9, PT ;  /* 0x000000090400720c */ /* 0x000fe20003f01070 */
[----:B------:R-:W-:Y:S01]  /*0ea0*/  VIADD R3, R15, 0x300 ;  /* 0x000003000f037836 */ /* 0x000fe20000000000 */
[----:B------:R-:W-:Y:S02]  /*0eb0*/  SEL R12, R12, 0x1, !P4 ;  /* 0x000000010c0c7807 */ /* 0x000fe40006000000 */
[----:B------:R-:W-:Y:S02]  /*0ec0*/  ISETP.LT.AND.EX P0, PT, R7, R8, PT, P0 ;  /* 0x000000080700720c */ /* 0x000fe40003f01300 */
[----:B------:R-:W-:-:S02]  /*0ed0*/  LOP3.LUT P2, RZ, R12, 0xff, RZ, 0xc0, !PT ;  /* 0x000000ff0cff7812 */ /* 0x000fc4000784c0ff */
[----:B------:R-:W-:Y:S02]  /*0ee0*/  IADD3 R3, P5, PT, R3, UR10, RZ ;  /* 0x0000000a03037c10 */ /* 0x000fe4000ffbe0ff */
[CC--:B------:R-:W-:Y:S02]  /*0ef0*/  SEL R6, R4.reuse, R9.reuse, P0 ;  /* 0x0000000904067207 */ /* 0x0c0fe40000000000 */
[CC--:B------:R-:W-:Y:S02]  /*0f00*/  SEL R5, R7.reuse, R8.reuse, P0 ;  /* 0x0000000807057207 */ /* 0x0c0fe40000000000 */
[----:B------:R-:W-:Y:S02]  /*0f10*/  @!P4 SEL R6, R4, R9, !P3 ;  /* 0x000000090406c207 */ /* 0x000fe40005800000 */
[----:B------:R-:W-:Y:S02]  /*0f20*/  @!P4 SEL R5, R7, R8, !P3 ;  /* 0x000000080705c207 */ /* 0x000fe40005800000 */
[----:B------:R-:W-:Y:S01]  /*0f30*/  FSETP.NEU.AND P4, PT, R2, R19, P2 ;  /* 0x000000130200720b */ /* 0x000fe2000178d000 */
[----:B------:R-:W-:Y:S01]  /*0f40*/  IMAD.X R4, RZ, RZ, UR11, P5 ;  /* 0x0000000bff047e24 */ /* 0x000fe2000a8e06ff */
        /* <DEDUP_REMOVED lines=9> */
[----:B------:R-:W-:-:S07]  /*0fe0*/  @!P4 SEL R11, R4, R5, !P2 ;  /* 0x00000005040bc207 */ /* 0x000fce0005000000 */
.L_x_144:
[----:B------:R-:W-:Y:S05]  /*0ff0*/  BSYNC.RECONVERGENT B2 ;  /* 0x0000000000027941 */ /* 0x000fea0003800200 */
.L_x_143:
[----:B------:R-:W-:Y:S05]  /*1000*/  @!P1 BRA `(.L_x_139) ;  /* 0x0000000400049947 */ /* 0x000fea0003800000 */
[----:B------:R-:W-:Y:S01]  /*1010*/  ISETP.NE.AND P0, PT, R16, 0x1, PT ;  /* 0x000000011000780c */ /* 0x000fe20003f05270 */
[----:B------:R-:W-:Y:S01]  /*1020*/  BSSY.RECONVERGENT B2, `(.L_x_145) ;  /* 0x0000028000027945 */ /* 0x000fe20003800200 */
[----:B------:R-:W-:-:S11]  /*1030*/  LOP3.LUT P1, RZ, R14, 0x100, RZ, 0xc0, !PT ;  /* 0x000001000eff7812 */ /* 0x000fd6000782c0ff */
        /* <DEDUP_REMOVED lines=9> */
[----:B------:R0:W3:Y:S01]  /*10d0*/  LDG.E R17, desc[UR8][R4.64+0x400] ;  /* 0x0004000804117981 */ /* 0x0000e2000c1e1900 */
[----:B------:R-:W-:Y:S02]  /*10e0*/  LOP3.LUT P2, RZ, R12, 0xff, RZ, 0xc0, !PT ;  /* 0x000000ff0cff7812 */ /* 0x000fe4000784c0ff */
[C---:B--2---:R-:W-:Y:S01]  /*10f0*/  IADD3 R7, P4, PT, R15.reuse, UR10, RZ ;  /* 0x0000000a0f077c10 */ /* 0x044fe2000ff9e0ff */
[----:B------:R-:W-:-:S03]  /*1100*/  VIADD R8, R15, 0x100 ;  /* 0x000001000f087836 */ /* 0x000fc60000000000 */
[----:B------:R-:W-:Y:S01]  /*1110*/  ISETP.LT.U32.AND P0, PT, R7, R10, PT ;  /* 0x0000000a0700720c */ /* 0x000fe20003f01070 */
[----:B------:R-:W-:Y:S01]  /*1120*/  VIADD R15, R15, 0x200 ;  /* 0x000002000f0f7836 */ /* 0x000fe20000000000 */
[CC--:B----4-:R-:W-:Y:S02]  /*1130*/  FSETP.NEU.AND P5, PT, R6.reuse, R9.reuse, PT ;  /* 0x000000090600720b */ /* 0x0d0fe40003fad000 */
[----:B------:R-:W-:Y:S01]  /*1140*/  FSETP.NEU.AND P3, PT, R6, R9, P2 ;  /* 0x000000090600720b */ /* 0x000fe2000176d000 */
[----:B------:R-:W-:Y:S02]  /*1150*/  IMAD.X R6, RZ, RZ, UR11, P4 ;  /* 0x0000000bff067e24 */ /* 0x000fe4000a0e06ff */
[----:B------:R-:W-:-:S04]  /*1160*/  @!P2 SEL R12, RZ, 0x1, !P5 ;  /* 0x00000001ff0ca807 */ /* 0x000fc80006800000 */
[----:B------:R-:W-:Y:S02]  /*1170*/  SEL R12, R12, 0x1, !P3 ;  /* 0x000000010c0c7807 */ /* 0x000fe40005800000 */
[-C--:B------:R-:W-:Y:S02]  /*1180*/  ISETP.LT.AND.EX P0, PT, R6, R11.reuse, PT, P0 ;  /* 0x0000000b0600720c */ /* 0x080fe40003f01300 */
[----:B------:R-:W-:Y:S02]  /*1190*/  LOP3.LUT P4, RZ, R12, 0xff, RZ, 0xc0, !PT ;  /* 0x000000ff0cff7812 */ /* 0x000fe4000788c0ff */
[----:B0-----:R-:W-:Y:S02]  /*11a0*/  IADD3 R5, P5, PT, R8, UR10, RZ ;  /* 0x0000000a08057c10 */ /* 0x001fe4000ffbe0ff */
[----:B------:R-:W-:Y:S02]  /*11b0*/  SEL R2, R7, R10, P0 ;  /* 0x0000000a07027207 */ /* 0x000fe40000000000 */
[----:B------:R-:W-:-:S02]  /*11c0*/  SEL R3, R6, R11, P0 ;  /* 0x0000000b06037207 */ /* 0x000fc40000000000 */
[----:B------:R-:W-:Y:S02]  /*11d0*/  @!P3 SEL R2, R7, R10, !P2 ;  /* 0x0000000a0702b207 */ /* 0x000fe40005000000 */
[----:B------:R-:W-:Y:S02]  /*11e0*/  @!P3 SEL R3, R6, R11, !P2 ;  /* 0x0000000b0603b207 */ /* 0x000fe40005000000 */
[CC--:B---3--:R-:W-:Y:S01]  /*11f0*/  FSETP.NEU.AND P3, PT, R14.reuse, R17.reuse, P4 ;  /* 0x000000110e00720b */ /* 0x0c8fe2000276d000 */
[----:B------:R-:W-:Y:S01]  /*1200*/  IMAD.X R4, RZ, RZ, UR11, P5 ;  /* 0x0000000bff047e24 */ /* 0x000fe2000a8e06ff */
[----:B------:R-:W-:Y:S02]  /*1210*/  ISETP.LT.U32.AND P0, PT, R5, R2, PT ;  /* 0x000000020500720c */ /* 0x000fe40003f01070 */
[----:B------:R-:W-:Y:S02]  /*1220*/  FSETP.NEU.AND P2, PT, R14, R17, PT ;  /* 0x000000110e00720b */ /* 0x000fe40003f4d000 */
[----:B------:R-:W-:-:S02]  /*1230*/  ISETP.LT.AND.EX P0, PT, R4, R3, PT, P0 ;  /* 0x000000030400720c */ /* 0x000fc40003f01300 */
[----:B------:R-:W-:Y:S02]  /*1240*/  @!P4 SEL R12, RZ, 0x1, !P2 ;  /* 0x00000001ff0cc807 */ /* 0x000fe40005000000 */
[CC--:B------:R-:W-:Y:S02]  /*1250*/  SEL R10, R5.reuse, R2.reuse, P0 ;  /* 0x00000002050a7207 */ /* 0x0c0fe40000000000 */
[-C--:B------:R-:W-:Y:S02]  /*1260*/  SEL R11, R4, R3.reuse, P0 ;  /* 0x00000003040b7207 */ /* 0x080fe40000000000 */
[----:B------:R-:W-:Y:S02]  /*1270*/  SEL R12, R12, 0x1, !P3 ;  /* 0x000000010c0c7807 */ /* 0x000fe40005800000 */
[----:B------:R-:W-:Y:S02]  /*1280*/  @!P3 SEL R10, R5, R2, !P4 ;  /* 0x00000002050ab207 */ /* 0x000fe40006000000 */
[----:B------:R-:W-:-:S07]  /*1290*/  @!P3 SEL R11, R4, R3, !P4 ;  /* 0x00000003040bb207 */ /* 0x000fce0006000000 */
.L_x_146:
[----:B------:R-:W-:Y:S05]  /*12a0*/  BSYNC.RECONVERGENT B2 ;  /* 0x0000000000027941 */ /* 0x000fea0003800200 */
.L_x_145:
[----:B------:R-:W-:Y:S05]  /*12b0*/  @P1 BRA `(.L_x_139) ;  /* 0x0000000000581947 */ /* 0x000fea0003800000 */
[----:B------:R-:W0:Y:S01]  /*12c0*/  LDC.64 R2, c[0x0][0x380] ;  /* 0x0000e000ff027b82 */ /* 0x000e220000000a00 */
[----:B------:R-:W2:Y:S07]  /*12d0*/  LDCU.64 UR10, c[0x0][0x3a0] ;  /* 0x00007400ff0a77ac */ /* 0x000eae0008000a00 */
[----:B------:R-:W3:Y:S01]  /*12e0*/  LDC.64 R4, c[0x0][0x388] ;  /* 0x0000e200ff047b82 */ /* 0x000ee20000000a00 */
[----:B0-----:R-:W-:-:S06]  /*12f0*/  IMAD.WIDE.U32 R2, R15, 0x4, R2 ;  /* 0x000000040f027825 */ /* 0x001fcc00078e0002 */
[----:B------:R-:W4:Y:S01]  /*1300*/  LDG.E R2, desc[UR8][R2.64] ;  /* 0x0000000802027981 */ /* 0x000f22000c1e1900 */
[----:B---3--:R-:W-:-:S06]  /*1310*/  IMAD.WIDE.U32 R4, R15, 0x4, R4 ;  /* 0x000000040f047825 */ /* 0x008fcc00078e0004 */
[----:B------:R-:W4:Y:S01]  /*1320*/  LDG.E R5, desc[UR8][R4.64] ;  /* 0x0000000804057981 */ /* 0x000f22000c1e1900 */
[----:B------:R-:W-:Y:S02]  /*1330*/  LOP3.LUT P3, RZ, R12, 0xff, RZ, 0xc0, !PT ;  /* 0x000000ff0cff7812 */ /* 0x000fe4000786c0ff */
[----:B--2---:R-:W-:-:S05]  /*1340*/  IADD3 R7, P0, PT, R15, UR10, RZ ;  /* 0x0000000a0f077c10 */ /* 0x004fca000ff1e0ff */
[----:B------:R-:W-:Y:S01]  /*1350*/  IMAD.X R8, RZ, RZ, UR11, P0 ;  /* 0x0000000bff087e24 */ /* 0x000fe200080e06ff */
[----:B------:R-:W-:-:S04]  /*1360*/  ISETP.LT.U32.AND P0, PT, R7, R10, PT ;  /* 0x0000000a0700720c */ /* 0x000fc80003f01070 */
[----:B------:R-:W-:-:S04]  /*1370*/  ISETP.LT.AND.EX P0, PT, R8, R11, PT, P0 ;  /* 0x0000000b0800720c */ /* 0x000fc80003f01300 */
[----:B------:R-:W-:Y:S02]  /*1380*/  SEL R6, R7, R10, P0 ;  /* 0x0000000a07067207 */ /* 0x000fe40000000000 */
[CC--:B----4-:R-:W-:Y:S02]  /*1390*/  FSETP.NEU.AND P2, PT, R2.reuse, R5.reuse, P3 ;  /* 0x000000050200720b */ /* 0x0d0fe40001f4d000 */
[----:B------:R-:W-:Y:S02]  /*13a0*/  FSETP.NEU.AND P1, PT, R2, R5, PT ;  /* 0x000000050200720b */ /* 0x000fe40003f2d000 */
[----:B------:R-:W-:Y:S02]  /*13b0*/  SEL R2, R8, R11, P0 ;  /* 0x0000000b08027207 */ /* 0x000fe40000000000 */
[----:B------:R-:W-:-:S07]  /*13c0*/  @!P3 SEL R12, RZ, 0x1, !P1 ;  /* 0x00000001ff0cb807 */ /* 0x000fce0004800000 */
[----:B------:R-:W-:Y:S02]  /*13d0*/  @!P2 SEL R6, R7, R10, !P3 ;  /* 0x0000000a0706a207 */ /* 0x000fe40005800000 */
[----:B------:R-:W-:Y:S02]  /*13e0*/  @!P2 SEL R2, R8, R11, !P3 ;  /* 0x0000000b0802a207 */ /* 0x000fe40005800000 */
[----:B------:R-:W-:Y:S01]  /*13f0*/  SEL R12, R12, 0x1, !P2 ;  /* 0x000000010c0c7807 */ /* 0x000fe20005000000 */
[----:B------:R-:W-:Y:S02]  /*1400*/  IMAD.MOV.U32 R10, RZ, RZ, R6 ;  /* 0x000000ffff0a7224 */ /* 0x000fe400078e0006 */
[----:B------:R-:W-:-:S07]  /*1410*/  IMAD.MOV.U32 R11, RZ, RZ, R2 ;  /* 0x000000ffff0b7224 */ /* 0x000fce00078e0002 */
.L_x_139:
[----:B------:R-:W-:Y:S05]  /*1420*/  BSYNC.RECONVERGENT B1 ;  /* 0x0000000000017941 */ /* 0x000fea0003800200 */
.L_x_138:
[----:B------:R-:W-:-:S04]  /*1430*/  UISETP.GE.U32.AND UP0, UPT, UR4, 0x100, UPT ;  /* 0x000001000400788c */ /* 0x000fc8000bf06070 */
[----:B------:R-:W-:-:S09]  /*1440*/  UISETP.GE.U32.AND.EX UP0, UPT, UR5, URZ, UPT, UP0 ;  /* 0x000000ff0500728c */ /* 0x000fd2000bf06100 */
[----:B------:R-:W-:Y:S05]  /*1450*/  BRA.U !UP0, `(.L_x_147) ;  /* 0x0000000d083c7547 */ /* 0x000fea000b800000 */
[----:B------:R-:W0:Y:S01]  /*1460*/  S2R R6, SR_LANEID ;  /* 0x0000000000067919 */ /* 0x000e220000000000 */
[----:B------:R-:W-:Y:S01]  /*1470*/  LOP3.LUT R2, R12, 0xff, RZ, 0xc0, !PT ;  /* 0x000000ff0c027812 */ /* 0x000fe200078ec0ff */
[----:B------:R-:W-:Y:S01]  /*1480*/  BSSY.RECONVERGENT B1, `(.L_x_148) ;  /* 0x0000016000017945 */ /* 0x000fe20003800200 */
[----:B------:R2:W3:Y:S04]  /*1490*/  SHFL.DOWN PT, R5, R10, 0x1, 0x1f ;  /* 0x08201f000a057f89 */ /* 0x0004e800000e0000 */
[----:B------:R2:W4:Y:S04]  /*14a0*/  SHFL.DOWN PT, R4, R11, 0x1, 0x1f ;  /* 0x08201f000b047f89 */ /* 0x00052800000e0000 */
[----:B------:R2:W1:Y:S01]  /*14b0*/  SHFL.DOWN PT, R3, R2, 0x1, 0x1f ;  /* 0x08201f0002037f89 */ /* 0x00046200000e0000 */
        /* <DEDUP_REMOVED lines=18> */
.L_x_149:
[----:B------:R-:W-:Y:S05]  /*15e0*/  BSYNC.RECONVERGENT B1 ;  /* 0x0000000000017941 */ /* 0x000fea0003800200 */
.L_x_148:
        /* <DEDUP_REMOVED lines=23> */
.L_x_151:
[----:B------:R-:W-:Y:S05]  /*1760*/  BSYNC.RECONVERGENT B1 ;  /* 0x0000000000017941 */ /* 0x000fea0003800200 */
.L_x_150:
        /* <DEDUP_REMOVED lines=20> */
.L_x_153:
[----:B------:R-:W-:Y:S05]  /*18b0*/  BSYNC.RECONVERGENT B1 ;  /* 0x0000000000017941 */ /* 0x000fea0003800200 */
.L_x_152:
        /* <DEDUP_REMOVED lines=20> */
.L_x_155:
[----:B------:R-:W-:Y:S05]  /*1a00*/  BSYNC.RECONVERGENT B1 ;  /* 0x0000000000017941 */ /* 0x000fea0003800200 */
.L_x_154:
        /* <DEDUP_REMOVED lines=20> */
.L_x_157:
[----:B------:R-:W-:Y:S05]  /*1b50*/  BSYNC.RECONVERGENT B1 ;  /* 0x0000000000017941 */ /* 0x000fea0003800200 */
.L_x_156:
        /* <DEDUP_REMOVED lines=10> */
.L_x_159:
[----:B------:R-:W-:Y:S05]  /*1c00*/  BSYNC.RECONVERGENT B1 ;  /* 0x0000000000017941 */ /* 0x000fea0003800200 */
.L_x_158:
        /* <DEDUP_REMOVED lines=8> */
[----:B--2-4-:R-:W2:Y:S04]  /*1c90*/  LDS.64 R4, [UR6+0x20] ;  /* 0x00002006ff047984 */ /* 0x014ea80008000a00 */
[----:B------:R-:W4:Y:S04]  /*1ca0*/  LDS.U8 R16, [UR6+0x28] ;  /* 0x00002806ff107984 */ /* 0x000f280008000000 */
[----:B------:R-:W1:Y:S04]  /*1cb0*/  LDS.64 R8, [UR6+0x30] ;  /* 0x00003006ff087984 */ /* 0x000e680008000a00 */
[----:B------:R-:W1:Y:S04]  /*1cc0*/  LDS.U8 R17, [UR6+0x38] ;  /* 0x00003806ff117984 */ /* 0x000e680008000000 */
[----:B------:R-:W1:Y:S04]  /*1cd0*/  LDS.64 R6, [UR6+0x40] ;  /* 0x00004006ff067984 */ /* 0x000e680008000a00 */
[----:B------:R-:W1:Y:S04]  /*1ce0*/  LDS.U8 R18, [UR6+0x48] ;  /* 0x00004806ff127984 */ /* 0x000e680008000000 */
[----:B0-----:R-:W0:Y:S01]  /*1cf0*/  LDS.64 R2, [UR6+0x50] ;  /* 0x00005006ff027984 */ /* 0x001e220008000a00 */
[----:B-----5:R-:W-:-:S02]  /*1d00*/  ISETP.NE.AND P2, PT, R14, RZ, PT ;  /* 0x000000ff0e00720c */ /* 0x020fc40003f45270 */
[----:B--2---:R-:W-:Y:S02]  /*1d10*/  ISETP.LT.U32.AND P0, PT, R4, R10, PT ;  /* 0x0000000a0400720c */ /* 0x004fe40003f01070 */
[----:B------:R-:W-:Y:S02]  /*1d20*/  @P4 SEL R14, R12, 0x1, !P2 ;  /* 0x000000010c0e4807 */ /* 0x000fe40005000000 */
[----:B------:R-:W-:Y:S01]  /*1d30*/  ISETP.LT.AND.EX P0, PT, R5, R11, PT, P0 ;  /* 0x0000000b0500720c */ /* 0x000fe20003f01300 */
[----:B------:R-:W-:Y:S01]  /*1d40*/  LDS.U8 R12, [UR6+0x78] ;  /* 0x00007806ff0c7984 */ /* 0x000fe20008000000 */
[----:B------:R-:W-:Y:S02]  /*1d50*/  LOP3.LUT P3, RZ, R14, 0xff, RZ, 0xc0, !PT ;  /* 0x000000ff0eff7812 */ /* 0x000fe4000786c0ff */
[----:B----4-:R-:W-:-:S03]  /*1d60*/  ISETP.NE.AND P5, PT, R16, RZ, PT ;  /* 0x000000ff1000720c */ /* 0x010fc60003fa5270 */
[C---:B-1-3--:R-:W-:Y:S02]  /*1d70*/  @P2 SEL R10, R4.reuse, R10, P0 ;  /* 0x0000000a040a2207 */ /* 0x04afe40000000000 */
[C---:B------:R-:W-:Y:S02]  /*1d80*/  @P2 SEL R11, R5.reuse, R11, P0 ;  /* 0x0000000b050b2207 */ /* 0x040fe40000000000 */
[----:B------:R-:W-:Y:S02]  /*1d90*/  SEL R13, R4, R10, !P4 ;  /* 0x0000000a040d7207 */ /* 0x000fe40006000000 */
[----:B------:R-:W-:Y:S01]  /*1da0*/  SEL R15, R5, R11, !P4 ;  /* 0x0000000b050f7207 */ /* 0x000fe20006000000 */
[----:B------:R-:W1:Y:S01]  /*1db0*/  LDS.U8 R10, [UR6+0x58] ;  /* 0x00005806ff0a7984 */ /* 0x000e620008000000 */
[----:B------:R-:W-:Y:S02]  /*1dc0*/  ISETP.LT.U32.AND P0, PT, R8, R13, PT ;  /* 0x0000000d0800720c */ /* 0x000fe40003f01070 */
[----:B------:R-:W-:Y:S01]  /*1dd0*/  @P3 SEL R16, R14, 0x1, !P5 ;  /* 0x000000010e103807 */ /* 0x000fe20006800000 */
[----:B------:R-:W2:Y:S01]  /*1de0*/  LDS.64 R4, [UR6+0x60] ;  /* 0x00006006ff047984 */ /* 0x000ea20008000a00 */
[----:B------:R-:W-:-:S02]  /*1df0*/  ISETP.LT.AND.EX P0, PT, R9, R15, PT, P0 ;  /* 0x0000000f0900720c */ /* 0x000fc40003f01300 */
[----:B------:R-:W-:Y:S01]  /*1e00*/  LOP3.LUT P2, RZ, R16, 0xff, RZ, 0xc0, !PT ;  /* 0x000000ff10ff7812 */ /* 0x000fe2000784c0ff */
[----:B------:R-:W3:Y:S01]  /*1e10*/  LDS.U8 R14, [UR6+0x68] ;  /* 0x00006806ff0e7984 */ /* 0x000ee20008000000 */
[C---:B------:R-:W-:Y:S02]  /*1e20*/  @P5 SEL R13, R8.reuse, R13, P0 ;  /* 0x0000000d080d5207 */ /* 0x040fe40000000000 */
[----:B------:R-:W-:Y:S02]  /*1e30*/  ISETP.NE.AND P4, PT, R17, RZ, PT ;  /* 0x000000ff1100720c */ /* 0x000fe40003f85270 */
[C---:B------:R-:W-:Y:S02]  /*1e40*/  @P5 SEL R15, R9.reuse, R15, P0 ;  /* 0x0000000f090f5207 */ /* 0x040fe40000000000 */
[----:B------:R-:W-:Y:S02]  /*1e50*/  SEL R11, R8, R13, !P3 ;  /* 0x0000000d080b7207 */ /* 0x000fe40005800000 */
[----:B------:R-:W-:-:S02]  /*1e60*/  SEL R13, R9, R15, !P3 ;  /* 0x0000000f090d7207 */ /* 0x000fc40005800000 */
[----:B------:R-:W-:Y:S01]  /*1e70*/  ISETP.LT.U32.AND P0, PT, R6, R11, PT ;  /* 0x0000000b0600720c */ /* 0x000fe20003f01070 */
[----:B------:R-:W4:Y:S01]  /*1e80*/  LDS.64 R8, [UR6+0x70] ;  /* 0x00007006ff087984 */ /* 0x000f220008000a00 */
[----:B------:R-:W-:Y:S02]  /*1e90*/  @P2 SEL R17, R16, 0x1, !P4 ;  /* 0x0000000110112807 */ /* 0x000fe40006000000 */
[----:B------:R-:W-:Y:S02]  /*1ea0*/  ISETP.LT.AND.EX P0, PT, R7, R13, PT, P0 ;  /* 0x0000000d0700720c */ /* 0x000fe40003f01300 */
[----:B------:R-:W-:Y:S02]  /*1eb0*/  ISETP.NE.AND P3, PT, R18, RZ, PT ;  /* 0x000000ff1200720c */ /* 0x000fe40003f65270 */
[----:B------:R-:W-:Y:S02]  /*1ec0*/  @P4 SEL R11, R6, R11, P0 ;  /* 0x0000000b060b4207 */ /* 0x000fe40000000000 */
[----:B------:R-:W-:-:S02]  /*1ed0*/  LOP3.LUT P5, RZ, R17, 0xff, RZ, 0xc0, !PT ;  /* 0x000000ff11ff7812 */ /* 0x000fc400078ac0ff */
[C---:B------:R-:W-:Y:S02]  /*1ee0*/  @P4 SEL R13, R7.reuse, R13, P0 ;  /* 0x0000000d070d4207 */ /* 0x040fe40000000000 */
[----:B------:R-:W-:Y:S02]  /*1ef0*/  SEL R11, R6, R11, !P2 ;  /* 0x0000000b060b7207 */ /* 0x000fe40005000000 */
[----:B------:R-:W-:Y:S02]  /*1f00*/  SEL R13, R7, R13, !P2 ;  /* 0x0000000d070d7207 */ /* 0x000fe40005000000 */
[----:B0-----:R-:W-:Y:S01]  /*1f10*/  ISETP.LT.U32.AND P0, PT, R2, R11, PT ;  /* 0x0000000b0200720c */ /* 0x001fe20003f01070 */
[----:B------:R-:W0:Y:S01]  /*1f20*/  LDS.64 R6, [UR6+0x80] ;  /* 0x00008006ff067984 */ /* 0x000e220008000a00 */
[----:B-1----:R-:W-:Y:S02]  /*1f30*/  ISETP.NE.AND P2, PT, R10, RZ, PT ;  /* 0x000000ff0a00720c */ /* 0x002fe40003f45270 */
[----:B------:R-:W-:-:S02]  /*1f40*/  ISETP.LT.AND.EX P0, PT, R3, R13, PT, P0 ;  /* 0x0000000d0300720c */ /* 0x000fc40003f01300 */
[----:B------:R-:W-:Y:S02]  /*1f50*/  @P5 SEL R18, R17, 0x1, !P3 ;  /* 0x0000000111125807 */ /* 0x000fe40005800000 */
[C---:B------:R-:W-:Y:S02]  /*1f60*/  @P3 SEL R11, R2.reuse, R11, P0 ;  /* 0x0000000b020b3207 */ /* 0x040fe40000000000 */
[C---:B------:R-:W-:Y:S02]  /*1f70*/  @P3 SEL R13, R3.reuse, R13, P0 ;  /* 0x0000000d030d3207 */ /* 0x040fe40000000000 */
[----:B------:R-:W-:Y:S02]  /*1f80*/  SEL R11, R2, R11, !P5 ;  /* 0x0000000b020b7207 */ /* 0x000fe40006800000 */
[----:B------:R-:W-:Y:S02]  /*1f90*/  LOP3.LUT P4, RZ, R18, 0xff, RZ, 0xc0, !PT ;  /* 0x000000ff12ff7812 */ /* 0x000fe4000788c0ff */
[----:B------:R-:W-:-:S02]  /*1fa0*/  SEL R13, R3, R13, !P5 ;  /* 0x0000000d030d7207 */ /* 0x000fc40006800000 */
[----:B--2---:R-:W-:Y:S02]  /*1fb0*/  ISETP.LT.U32.AND P0, PT, R4, R11, PT ;  /* 0x0000000b0400720c */ /* 0x004fe40003f01070 */
[----:B---3--:R-:W-:Y:S02]  /*1fc0*/  ISETP.NE.AND P3, PT, R14, RZ, PT ;  /* 0x000000ff0e00720c */ /* 0x008fe40003f65270 */
[----:B------:R-:W-:-:S04]  /*1fd0*/  ISETP.LT.AND.EX P0, PT, R5, R13, PT, P0 ;  /* 0x0000000d0500720c */ /* 0x000fc80003f01300 */
[----:B------:R-:W-:Y:S02]  /*1fe0*/  @P2 SEL R11, R4, R11, P0 ;  /* 0x0000000b040b2207 */ /* 0x000fe40000000000 */
[----:B------:R-:W-:Y:S02]  /*1ff0*/  @P4 SEL R10, R18, 0x1, !P2 ;  /* 0x00000001120a4807 */ /* 0x000fe40005000000 */
[C---:B------:R-:W-:Y:S02]  /*2000*/  @P2 SEL R13, R5.reuse, R13, P0 ;  /* 0x0000000d050d2207 */ /* 0x040fe40000000000 */
[----:B------:R-:W-:Y:S02]  /*2010*/  SEL R3, R4, R11, !P4 ;  /* 0x0000000b04037207 */ /* 0x000fe40006000000 */
[----:B------:R-:W-:Y:S02]  /*2020*/  LOP3.LUT P5, RZ, R10, 0xff, RZ, 0xc0, !PT ;  /* 0x000000ff0aff7812 */ /* 0x000fe400078ac0ff */
[----:B------:R-:W-:-:S02]  /*2030*/  SEL R5, R5, R13, !P4 ;  /* 0x0000000d05057207 */ /* 0x000fc40006000000 */
[----:B----4-:R-:W-:Y:S02]  /*2040*/  ISETP.LT.U32.AND P0, PT, R8, R3, PT ;  /* 0x000000030800720c */ /* 0x010fe40003f01070 */
[----:B------:R-:W-:Y:S02]  /*2050*/  ISETP.NE.AND P4, PT, R12, RZ, PT ;  /* 0x000000ff0c00720c */ /* 0x000fe40003f85270 */
[----:B------:R-:W-:-:S04]  /*2060*/  ISETP.LT.AND.EX P0, PT, R9, R5, PT, P0 ;  /* 0x000000050900720c */ /* 0x000fc80003f01300 */
[----:B------:R-:W-:Y:S02]  /*2070*/  @P3 SEL R3, R8, R3, P0 ;  /* 0x0000000308033207 */ /* 0x000fe40000000000 */
[----:B------:R-:W-:Y:S02]  /*2080*/  @P5 SEL R14, R10, 0x1, !P3 ;  /* 0x000000010a0e5807 */ /* 0x000fe40005800000 */
[C---:B------:R-:W-:Y:S02]  /*2090*/  @P3 SEL R5, R9.reuse, R5, P0 ;  /* 0x0000000509053207 */ /* 0x040fe40000000000 */
[----:B------:R-:W-:Y:S02]  /*20a0*/  SEL R3, R8, R3, !P5 ;  /* 0x0000000308037207 */ /* 0x000fe40006800000 */
[----:B------:R-:W-:Y:S02]  /*20b0*/  LOP3.LUT P2, RZ, R14, 0xff, RZ, 0xc0, !PT ;  /* 0x000000ff0eff7812 */ /* 0x000fe4000784c0ff */
[----:B------:R-:W-:-:S02]  /*20c0*/  SEL R9, R9, R5, !P5 ;  /* 0x0000000509097207 */ /* 0x000fc40006800000 */
[----:B0-----:R-:W-:-:S04]  /*20d0*/  ISETP.LT.U32.AND P0, PT, R6, R3, PT ;  /* 0x000000030600720c */ /* 0x001fc80003f01070 */
[----:B------:R-:W-:-:S04]  /*20e0*/  ISETP.LT.AND.EX P0, PT, R7, R9, PT, P0 ;  /* 0x000000090700720c */ /* 0x000fc80003f01300 */
[----:B------:R-:W-:Y:S02]  /*20f0*/  @P4 SEL R3, R6, R3, P0 ;  /* 0x0000000306034207 */ /* 0x000fe40000000000 */
[C---:B------:R-:W-:Y:S02]  /*2100*/  @P4 SEL R9, R7.reuse, R9, P0 ;  /* 0x0000000907094207 */ /* 0x040fe40000000000 */
[----:B------:R-:W-:Y:S02]  /*2110*/  @P2 SEL R12, R14, 0x1, !P4 ;  /* 0x000000010e0c2807 */ /* 0x000fe40006000000 */
[----:B------:R-:W-:Y:S02]  /*2120*/  SEL R10, R6, R3, !P2 ;  /* 0x00000003060a7207 */ /* 0x000fe40005000000 */
[----:B------:R-:W-:Y:S01]  /*2130*/  SEL R11, R7, R9, !P2 ;  /* 0x00000009070b7207 */ /* 0x000fe20005000000 */
[----:B------:R-:W-:Y:S06]  /*2140*/  BRA `(.L_x_160) ;  /* 0x0000003800347947 */ /* 0x000fec0003800000 */
.L_x_147:
[----:B------:R-:W0:Y:S01]  /*2150*/  S2R R9, SR_LANEID ;  /* 0x0000000000097919 */ /* 0x000e220000000000 */
[----:B------:R-:W-:Y:S01]  /*2160*/  LOP3.LUT R2, R13, 0x3e0, RZ, 0xc0, !PT ;  /* 0x000003e00d027812 */ /* 0x000fe200078ec0ff */
[----:B------:R-:W-:Y:S04]  /*2170*/  BSSY.RECONVERGENT B1, `(.L_x_161) ;  /* 0x0000022000017945 */ /* 0x000fe80003800200 */
[----:B------:R-:W-:Y:S01]  /*2180*/  VIADD R3, R2, 0x20 ;  /* 0x0000002002037836 */ /* 0x000fe20000000000 */
[----:B------:R-:W-:-:S04]  /*2190*/  LOP3.LUT R2, RZ, R2, RZ, 0x33, !PT ;  /* 0x00000002ff027212 */ /* 0x000fc800078e33ff */
[----:B------:R-:W-:Y:S01]  /*21a0*/  ISETP.GT.U32.AND P0, PT, R3, UR4, PT ;  /* 0x0000000403007c0c */ /* 0x000fe2000bf04070 */
[----:B------:R-:W-:-:S05]  /*21b0*/  VIADD R2, R2, UR4 ;  /* 0x0000000402027c36 */ /* 0x000fca0008000000 */
[----:B------:R-:W-:-:S05]  /*21c0*/  SEL R2, R2, 0x1f, P0 ;  /* 0x0000001f02027807 */ /* 0x000fca0000000000 */
[----:B------:R2:W3:Y:S01]  /*21d0*/  SHFL.DOWN PT, R4, R11, 0x1, R2 ;  /* 0x082000000b047989 */ /* 0x0004e200000e0002 */
        /* <DEDUP_REMOVED lines=22> */
[----:B--2---:R-:W-:-:S02]  /*2340*/  @!P0 SEL R10, R7, R10, P4 ;  /* 0x0000000a070a8207 */ /* 0x004fc40002000000 */
[C---:B------:R-:W-:Y:S02]  /*2350*/  @!P0 SEL R11, R4.reuse, R11, P4 ;  /* 0x0000000b040b8207 */ /* 0x040fe40002000000 */
[----:B------:R-:W-:Y:S02]  /*2360*/  @P0 PRMT R12, R3, 0x7610, R12 ;  /* 0x00007610030c0816 */ /* 0x000fe4000000000c */
[----:B------:R-:W-:Y:S02]  /*2370*/  @P0 SEL R10, R7, R10, !P6 ;  /* 0x0000000a070a0207 */ /* 0x000fe40007000000 */
[----:B------:R-:W-:-:S07]  /*2380*/  @P0 SEL R11, R4, R11, !P6 ;  /* 0x0000000b040b0207 */ /* 0x000fce0007000000 */
.L_x_162:
[----:B------:R-:W-:Y:S05]  /*2390*/  BSYNC.RECONVERGENT B1 ;  /* 0x0000000000017941 */ /* 0x000fea0003800200 */
.L_x_161:
        /* <DEDUP_REMOVED lines=8> */
[----:B------:R-:W-:Y:S01]  /*2420*/  IMAD.MOV.U32 R7, RZ, RZ, 0x1 ;  /* 0x00000001ff077424 */ /* 0x000fe200078e00ff */
[----:B------:R-:W-:-:S04]  /*2430*/  LOP3.LUT P5, R6, R12, 0xff, RZ, 0xc0, !PT ;  /* 0x000000ff0c067812 */ /* 0x000fc800078ac0ff */
[----:B------:R-:W-:-:S13]  /*2440*/  PLOP3.LUT P0, PT, P5, P0, PT, 0x2f, 0xf2 ;  /* 0x0000000000f2781c */ /* 0x000fda0002f00577 */
[----:B------:R-:W-:Y:S02]  /*2450*/  @!P0 ISETP.LT.U32.AND P5, PT, R5, R10, PT ;  /* 0x0000000a0500820c */ /* 0x000fe40003fa1070 */
[----:B------:R-:W-:Y:S02]  /*2460*/  @P0 ISETP.NE.AND P6, PT, R6, RZ, PT ;  /* 0x000000ff0600020c */ /* 0x000fe40003fc5270 */
[----:B------:R-:W-:Y:S02]  /*2470*/  @!P0 PRMT R12, R7, 0x7610, R12 ;  /* 0x00007610070c8816 */ /* 0x000fe4000000000c */
[----:B----4-:R-:W-:Y:S02]  /*2480*/  @!P0 ISETP.LT.AND.EX P5, PT, R4, R11, PT, P5 ;  /* 0x0000000b0400820c */ /* 0x010fe40003fa1350 */
[----:B------:R-:W-:Y:S02]  /*2490*/  @P0 SEL R3, R3, R12, !P6 ;  /* 0x0000000c03030207 */ /* 0x000fe40007000000 */
[----:B--23--:R-:W-:-:S02]  /*24a0*/  @!P0 SEL R10, R5, R10, P5 ;  /* 0x0000000a050a8207 */ /* 0x00cfc40002800000 */
[C---:B------:R-:W-:Y:S02]  /*24b0*/  @!P0 SEL R11, R4.reuse, R11, P5 ;  /* 0x0000000b040b8207 */ /* 0x040fe40002800000 */
[----:B------:R-:W-:Y:S02]  /*24c0*/  @P0 PRMT R12, R3, 0x7610, R12 ;  /* 0x00007610030c0816 */ /* 0x000fe4000000000c */
[----:B------:R-:W-:Y:S02]  /*24d0*/  @P0 SEL R10, R5, R10, !P6 ;  /* 0x0000000a050a0207 */ /* 0x000fe40007000000 */
[----:B------:R-:W-:-:S07]  /*24e0*/  @P0 SEL R11, R4, R11, !P6 ;  /* 0x0000000b040b0207 */ /* 0x000fce0007000000 */
.L_x_164:
[----:B------:R-:W-:Y:S05]  /*24f0*/  BSYNC.RECONVERGENT B1 ;  /* 0x0000000000017941 */ /* 0x000fea0003800200 */
.L_x_163:
[----:B0-----:R-:W-:Y:S01]  /*2500*/  LOP3.LUT R3, R12, 0xff, RZ, 0xc0, !PT ;  /* 0x000000ff0c037812 */ /* 0x001fe200078ec0ff */
[----:B------:R0:W0:Y:S01]  /*2510*/  SHFL.DOWN PT, R5, R10, 0x4, R2 ;  /* 0x088000000a057989 */ /* 0x00002200000e0002 */
[----:B------:R-:W-:Y:S03]  /*2520*/  BSSY.RECONVERGENT B1, `(.L_x_165) ;  /* 0x0000012000017945 */ /* 0x000fe60003800200 */
[----:B----4-:R4:W0:Y:S04]  /*2530*/  SHFL.DOWN PT, R4, R11, 0x4, R2 ;  /* 0x088000000b047989 */ /* 0x01082800000e0002 */
        /* <DEDUP_REMOVED lines=11> */
[----:B--23--:R-:W-:-:S02]  /*25f0*/  @!P0 SEL R10, R5, R10, P3 ;  /* 0x0000000a050a8207 */ /* 0x00cfc40001800000 */
[C---:B----4-:R-:W-:Y:S02]  /*2600*/  @!P0 SEL R11, R4.reuse, R11, P3 ;  /* 0x0000000b040b8207 */ /* 0x050fe40001800000 */
[----:B------:R-:W-:Y:S02]  /*2610*/  @P0 PRMT R12, R3, 0x7610, R12 ;  /* 0x00007610030c0816 */ /* 0x000fe4000000000c */
[----:B------:R-:W-:Y:S02]  /*2620*/  @P0 SEL R10, R5, R10, !P5 ;  /* 0x0000000a050a0207 */ /* 0x000fe40006800000 */
[----:B------:R-:W-:-:S07]  /*2630*/  @P0 SEL R11, R4, R11, !P5 ;  /* 0x0000000b040b0207 */ /* 0x000fce0006800000 */
.L_x_166:
[----:B------:R-:W-:Y:S05]  /*2640*/  BSYNC.RECONVERGENT B1 ;  /* 0x0000000000017941 */ /* 0x000fea0003800200 */
.L_x_165:
        /* <DEDUP_REMOVED lines=20> */
.L_x_168:
[----:B------:R-:W-:Y:S05]  /*2790*/  BSYNC.RECONVERGENT B1 ;  /* 0x0000000000017941 */ /* 0x000fea0003800200 */
.L_x_167:
        /* <DEDUP_REMOVED lines=8> */
[----:B--234-:R-:W-:-:S04]  /*2820*/  LOP3.LUT P2, R2, R12, 0xff, RZ, 0xc0, !PT ;  /* 0x000000ff0c027812 */ /* 0x01cfc8000784c0ff */
        /* <DEDUP_REMOVED lines=11> */
.L_x_170:
[----:B------:R-:W-:Y:S05]  /*28e0*/  BSYNC.RECONVERGENT B1 ;  /* 0x0000000000017941 */ /* 0x000fea0003800200 */
.L_x_169:
[----:B------:R-:W-:Y:S04]  /*28f0*/  BSSY.RECONVERGENT B1, `(.L_x_171) ;  /* 0x000000a000017945 */ /* 0x000fe80003800200 */
[----:B------:R-:W-:Y:S05]  /*2900*/  @P1 BRA `(.L_x_172) ;  /* 0x0000000000201947 */ /* 0x000fea0003800000 */
[----:B0-----:R-:W0:Y:S01]  /*2910*/  S2R R4, SR_CgaCtaId ;  /* 0x0000000000047919 */ /* 0x001e220000008800 */
[----:B------:R-:W-:Y:S02]  /*2920*/  MOV R3, 0x400 ;  /* 0x0000040000037802 */ /* 0x000fe40000000f00 */
[----:B--234-:R-:W-:-:S04]  /*2930*/  SHF.R.U32.HI R2, RZ, 0x1, R13 ;  /* 0x00000001ff027819 */ /* 0x01cfc8000001160d */
[----:B------:R-:W-:Y:S02]  /*2940*/  LOP3.LUT R2, R2, 0x1f0, RZ, 0xc0, !PT ;  /* 0x000001f002027812 */ /* 0x000fe400078ec0ff */
[----:B0-----:R-:W-:-:S05]  /*2950*/  LEA R3, R4, R3, 0x18 ;  /* 0x0000000304037211 */ /* 0x001fca00078ec0ff */
[----:B------:R-:W-:-:S05]  /*2960*/  IMAD.IADD R3, R2, 0x1, R3 ;  /* 0x0000000102037824 */ /* 0x000fca00078e0203 */
[----:B------:R0:W-:Y:S04]  /*2970*/  STS.64 [R3+0x10], R10 ;  /* 0x0000100a03007388 */ /* 0x0001e80000000a00 */
[----:B------:R0:W-:Y:S02]  /*2980*/  STS.U8 [R3+0x8], R12 ;  /* 0x0000080c03007388 */ /* 0x0001e40000000000 */
.L_x_172:
[----:B------:R-:W-:Y:S05]  /*2990*/  BSYNC.RECONVERGENT B1 ;  /* 0x0000000000017941 */ /* 0x000fea0003800200 */
.L_x_171:
[----:B------:R-:W-:Y:S01]  /*29a0*/  BAR.SYNC.DEFER_BLOCKING 0x0 ;  /* 0x0000000000007b1d */ /* 0x000fe20000010000 */
[----:B------:R-:W-:-:S13]  /*29b0*/  ISETP.NE.AND P1, PT, R13, RZ, PT ;  /* 0x000000ff0d00720c */ /* 0x000fda0003f25270 */
[----:B------:R-:W-:Y:S05]  /*29c0*/  @P1 BRA `(.L_x_160) ;  /* 0x0000003000141947 */ /* 0x000fea0003800000 */
[----:B------:R-:W-:Y:S02]  /*29d0*/  UISETP.GE.U32.AND UP3, UPT, UR4, 0x21, UPT ;  /* 0x000000210400788c */ /* 0x000fe4000bf66070 */
[----:B------:R-:W-:Y:S02]  /*29e0*/  UISETP.GE.U32.AND UP2, UPT, UR4, 0x41, UPT ;  /* 0x000000410400788c */ /* 0x000fe4000bf46070 */
[----:B------:R-:W-:Y:S02]  /*29f0*/  UISETP.GE.U32.AND.EX UP3, UPT, UR5, URZ, UPT, UP3 ;  /* 0x000000ff0500728c */ /* 0x000fe4000bf66130 */
[----:B------:R-:W-:Y:S02]  /*2a00*/  UISETP.GE.U32.AND UP1, UPT, UR4, 0x61, UPT ;  /* 0x000000610400788c */ /* 0x000fe4000bf26070 */
[----:B------:R-:W-:Y:S02]  /*2a10*/  UISETP.GE.U32.AND UP0, UPT, UR4, 0x81, UPT ;  /* 0x000000810400788c */ /* 0x000fe4000bf06070 */
[----:B------:R-:W-:-:S02]  /*2a20*/  UISETP.GE.U32.AND UP6, UPT, UR4, 0xa1, UPT ;  /* 0x000000a10400788c */ /* 0x000fc4000bfc6070 */
[----:B------:R-:W-:Y:S02]  /*2a30*/  UISETP.GE.U32.AND UP4, UPT, UR4, 0xc1, UPT ;  /* 0x000000c10400788c */ /* 0x000fe4000bf86070 */
[----:B------:R-:W-:Y:S02]  /*2a40*/  UISETP.GE.U32.AND UP5, UPT, UR4, 0xe1, UPT ;  /* 0x000000e10400788c */ /* 0x000fe4000bfa6070 */
[----:B------:R-:W-:Y:S02]  /*2a50*/  UISETP.GE.U32.AND.EX UP2, UPT, UR5, URZ, UPT, UP2 ;  /* 0x000000ff0500728c */ /* 0x000fe4000bf46120 */
[----:B------:R-:W-:Y:S02]  /*2a60*/  UISETP.GE.U32.AND.EX UP1, UPT, UR5, URZ, UPT, UP1 ;  /* 0x000000ff0500728c */ /* 0x000fe4000bf26110 */
[----:B------:R-:W-:Y:S02]  /*2a70*/  UISETP.GE.U32.AND.EX UP0, UPT, UR5, URZ, UPT, UP0 ;  /* 0x000000ff0500728c */ /* 0x000fe4000bf06100 */
[----:B------:R-:W-:-:S02]  /*2a80*/  UISETP.GE.U32.AND.EX UP6, UPT, UR5, URZ, UPT, UP6 ;  /* 0x000000ff0500728c */ /* 0x000fc4000bfc6160 */
[----:B------:R-:W-:Y:S02]  /*2a90*/  UISETP.GE.U32.AND.EX UP4, UPT, UR5, URZ, UPT, UP4 ;  /* 0x000000ff0500728c */ /* 0x000fe4000bf86140 */
[----:B------:R-:W-:Y:S01]  /*2aa0*/  UISETP.GE.U32.AND.EX UP5, UPT, UR5, URZ, UPT, UP5 ;  /* 0x000000ff0500728c */ /* 0x000fe2000bfa6150 */
[----:B------:R-:W-:Y:S10]  /*2ab0*/  BRA.U !UP3, `(.L_x_173) ;  /* 0x000000010b3c7547 */ /* 0x000ff4000b800000 */
[----:B------:R-:W5:Y:S01]  /*2ac0*/  S2UR UR7, SR_CgaCtaId ;  /* 0x00000000000779c3 */ /* 0x000f620000008800 */
[----:B------:R-:W-:Y:S01]  /*2ad0*/  UMOV UR6, 0x400 ;  /* 0x0000040000067882 */ /* 0x000fe20000000000 */
[----:B------:R-:W-:Y:S01]  /*2ae0*/  LOP3.LUT P3, RZ, R12, 0xff, RZ, 0xc0, !PT ;  /* 0x000000ff0cff7812 */ /* 0x000fe2000786c0ff */
[----:B-----5:R-:W-:-:S09]  /*2af0*/  ULEA UR6, UR7, UR6, 0x18 ;  /* 0x0000000607067291 */ /* 0x020fd2000f8ec0ff */
[----:B0-----:R-:W0:Y:S04]  /*2b00*/  LDS.U8 R4, [UR6+0x18] ;  /* 0x00001806ff047984 */ /* 0x001e280008000000 */
[----:B--234-:R-:W2:Y:S01]  /*2b10*/  LDS.64 R2, [UR6+0x20] ;  /* 0x00002006ff027984 */ /* 0x01cea20008000a00 */
[----:B0-----:R-:W-:Y:S02]  /*2b20*/  ISETP.NE.AND P2, PT, R4, RZ, PT ;  /* 0x000000ff0400720c */ /* 0x001fe40003f45270 */
[----:B--2---:R-:W-:Y:S02]  /*2b30*/  ISETP.LT.U32.AND P0, PT, R2, R10, PT ;  /* 0x0000000a0200720c */ /* 0x004fe40003f01070 */
[----:B------:R-:W-:Y:S02]  /*2b40*/  @P3 SEL R4, R12, 0x1, !P2 ;  /* 0x000000010c043807 */ /* 0x000fe40005000000 */
[----:B------:R-:W-:-:S02]  /*2b50*/  ISETP.LT.AND.EX P0, PT, R3, R11, PT, P0 ;  /* 0x0000000b0300720c */ /* 0x000fc40003f01300 */
[----:B------:R-:W-:-:S05]  /*2b60*/  PRMT R12, R4, 0x7610, R12 ;  /* 0x00007610040c7816 */ /* 0x000fca000000000c */
[C---:B------:R-:W-:Y:S02]  /*2b70*/  @P2 SEL R10, R2.reuse, R10, P0 ;  /* 0x0000000a020a2207 */ /* 0x040fe40000000000 */
[C---:B------:R-:W-:Y:S02]  /*2b80*/  @P2 SEL R11, R3.reuse, R11, P0 ;  /* 0x0000000b030b2207 */ /* 0x040fe40000000000 */
[----:B------:R-:W-:Y:S02]  /*2b90*/  SEL R10, R2, R10, !P3 ;  /* 0x0000000a020a7207 */ /* 0x000fe40005800000 */
[----:B------:R-:W-:-:S07]  /*2ba0*/  SEL R11, R3, R11, !P3 ;  /* 0x0000000b030b7207 */ /* 0x000fce0005800000 */
.L_x_173:
[----:B------:R-:W-:Y:S05]  /*2bb0*/  BRA.U !UP2, `(.L_x_174) ;  /* 0x000000010a3c7547 */ /* 0x000fea000b800000 */
        /* <DEDUP_REMOVED lines=15> */
.L_x_174:
        /* <DEDUP_REMOVED lines=16> */
.L_x_175:
        /* <DEDUP_REMOVED lines=16> */
.L_x_176:
        /* <DEDUP_REMOVED lines=16> */
.L_x_177:
        /* <DEDUP_REMOVED lines=16> */
.L_x_178:
        /* <DEDUP_REMOVED lines=17> */
.L_x_137:
[----:B------:R-:W0:Y:S01]  /*31c0*/  S2R R6, SR_TID.X ;  /* 0x0000000000067919 */ /* 0x000e220000002100 */
[----:B------:R-:W0:Y:S01]  /*31d0*/  LDC.64 R2, c[0x0][0x380] ;  /* 0x0000e000ff027b82 */ /* 0x000e220000000a00 */
[----:B------:R-:W2:Y:S07]  /*31e0*/  LDCU.64 UR6, c[0x0][0x3a0] ;  /* 0x00007400ff0677ac */ /* 0x000eae0008000a00 */
[----:B------:R-:W3:Y:S01]  /*31f0*/  LDC.64 R4, c[0x0][0x388] ;  /* 0x0000e200ff047b82 */ /* 0x000ee20000000a00 */
[----:B0-----:R-:W-:-:S04]  /*3200*/  IMAD.WIDE.U32 R2, R6, 0x4, R2 ;  /* 0x0000000406027825 */ /* 0x001fc800078e0002 */
[C---:B---3--:R-:W-:Y:S01]  /*3210*/  IMAD.WIDE.U32 R4, R6.reuse, 0x4, R4 ;  /* 0x0000000406047825 */ /* 0x048fe200078e0004 */
[----:B------:R-:W3:Y:S04]  /*3220*/  LDG.E R7, desc[UR8][R2.64] ;  /* 0x0000000802077981 */ /* 0x000ee8000c1e1900 */
[----:B------:R-:W3:Y:S04]  /*3230*/  LDG.E R8, desc[UR8][R4.64] ;  /* 0x0000000804087981 */ /* 0x000ee8000c1e1900 */
[----:B------:R-:W4:Y:S04]  /*3240*/  LDG.E R11, desc[UR8][R2.64+0x800] ;  /* 0x00080008020b7981 */ /* 0x000f28000c1e1900 */
[----:B------:R-:W4:Y:S04]  /*3250*/  LDG.E R12, desc[UR8][R4.64+0x800] ;  /* 0x00080008040c7981 */ /* 0x000f28000c1e1900 */
[----:B------:R-:W5:Y:S04]  /*3260*/  LDG.E R9, desc[UR8][R2.64+0x400] ;  /* 0x0004000802097981 */ /* 0x000f68000c1e1900 */
[----:B------:R-:W5:Y:S04]  /*3270*/  LDG.E R10, desc[UR8][R4.64+0x400] ;  /* 0x00040008040a7981 */ /* 0x000f68000c1e1900 */
[----:B------:R-:W5:Y:S04]  /*3280*/  LDG.E R13, desc[UR8][R2.64+0xc00] ;  /* 0x000c0008020d7981 */ /* 0x000f68000c1e1900 */
[----:B------:R-:W5:Y:S01]  /*3290*/  LDG.E R14, desc[UR8][R4.64+0xc00] ;  /* 0x000c0008040e7981 */ /* 0x000f62000c1e1900 */
[----:B------:R-:W-:Y:S01]  /*32a0*/  VIADD R15, R6, 0x100 ;  /* 0x00000100060f7836 */ /* 0x000fe20000000000 */
[----:B------:R-:W-:-:S04]  /*32b0*/  UIADD3 UR10, UP0, UPT, UR4, -0x400, URZ ;  /* 0xfffffc00040a7890 */ /* 0x000fc8000ff1e0ff */
[----:B------:R-:W-:Y:S02]  /*32c0*/  UIADD3.X UR11, UPT, UPT, UR5, -0x1, URZ, UP0, !UPT ;  /* 0xffffffff050b7890 */ /* 0x000fe400087fe4ff */
[----:B------:R-:W-:-:S04]  /*32d0*/  UISETP.GE.U32.AND UP0, UPT, UR10, 0x400, UPT ;  /* 0x000004000a00788c */ /* 0x000fc8000bf06070 */
[----:B------:R-:W-:Y:S01]  /*32e0*/  UISETP.GE.U32.AND.EX UP0, UPT, UR11, URZ, UPT, UP0 ;  /* 0x000000ff0b00728c */ /* 0x000fe2000bf06100 */
[----:B---3--:R-:W-:Y:S01]  /*32f0*/  FSETP.NEU.AND P0, PT, R7, R8, PT ;  /* 0x000000080700720b */ /* 0x008fe20003f0d000 */
[----:B------:R-:W-:-:S03]  /*3300*/  VIADD R7, R6, 0x200 ;  /* 0x0000020006077836 */ /* 0x000fc60000000000 */
[----:B------:R-:W-:Y:S02]  /*3310*/  SEL R8, R15, R6, !P0 ;  /* 0x000000060f087207 */ /* 0x000fe40004000000 */
[----:B--2---:R-:W-:Y:S02]  /*3320*/  IADD3 R16, P1, PT, R7, UR6, RZ ;  /* 0x0000000607107c10 */ /* 0x004fe4000ff3e0ff */
[----:B------:R-:W-:Y:S02]  /*3330*/  IADD3 R7, P3, PT, R8, UR6, RZ ;  /* 0x0000000608077c10 */ /* 0x000fe4000ff7e0ff */
[----:B----4-:R-:W-:Y:S01]  /*3340*/  FSETP.NEU.AND P2, PT, R11, R12, PT ;  /* 0x0000000c0b00720b */ /* 0x010fe20003f4d000 */
[----:B------:R-:W-:Y:S01]  /*3350*/  IMAD.X R15, RZ, RZ, UR7, P1 ;  /* 0x00000007ff0f7e24 */ /* 0x000fe200088e06ff */
[----:B------:R-:W-:Y:S01]  /*3360*/  ISETP.LT.U32.AND P1, PT, R16, R7, PT ;  /* 0x000000071000720c */ /* 0x000fe20003f21070 */
[----:B------:R-:W-:Y:S01]  /*3370*/  IMAD.X R8, RZ, RZ, UR7, P3 ;  /* 0x00000007ff087e24 */ /* 0x000fe200098e06ff */
[----:B-----5:R-:W-:-:S04]  /*3380*/  FSETP.EQ.AND P0, PT, R9, R10, !P0 ;  /* 0x0000000a0900720b */ /* 0x020fc80004702000 */
[----:B------:R-:W-:Y:S02]  /*3390*/  ISETP.LT.AND.EX P1, PT, R15, R8, PT, P1 ;  /* 0x000000080f00720c */ /* 0x000fe40003f21310 */
[----:B------:R-:W-:-:S03]  /*33a0*/  IADD3 R9, P3, PT, R16, 0x100, RZ ;  /* 0x0000010010097810 */ /* 0x000fc60007f7e0ff */
[C---:B------:R-:W-:Y:S02]  /*33b0*/  @P2 SEL R7, R16.reuse, R7, P1 ;  /* 0x0000000710072207 */ /* 0x040fe40000800000 */
[----:B------:R-:W-:Y:S02]  /*33c0*/  @P2 SEL R8, R15, R8, P1 ;  /* 0x000000080f082207 */ /* 0x000fe40000800000 */
[----:B------:R-:W-:Y:S02]  /*33d0*/  FSETP.NEU.AND P2, PT, R13, R14, PT ;  /* 0x0000000e0d00720b */ /* 0x000fe40003f4d000 */
[----:B------:R-:W-:Y:S02]  /*33e0*/  SEL R10, R16, R7, P0 ;  /* 0x00000007100a7207 */ /* 0x000fe40000000000 */
[----:B------:R-:W-:Y:S01]  /*33f0*/  SEL R7, R15, R8, P0 ;  /* 0x000000080f077207 */ /* 0x000fe20000000000 */
[----:B------:R-:W-:Y:S01]  /*3400*/  IMAD.X R8, RZ, RZ, R15, P3 ;  /* 0x000000ffff087224 */ /* 0x000fe200018e060f */
[----:B------:R-:W-:-:S02]  /*3410*/  ISETP.LT.U32.AND P1, PT, R9, R10, PT ;  /* 0x0000000a0900720c */ /* 0x000fc40003f21070 */
[----:B------:R-:W-:Y:S02]  /*3420*/  FSETP.EQ.AND P0, PT, R11, R12, P0 ;  /* 0x0000000c0b00720b */ /* 0x000fe40000702000 */
[CC--:B------:R-:W-:Y:S02]  /*3430*/  ISETP.LT.AND.EX P1, PT, R8.reuse, R7.reuse, PT, P1 ;  /* 0x000000070800720c */ /* 0x0c0fe40003f21310 */
[----:B------:R-:W-:Y:S02]  /*3440*/  FSETP.NEU.OR P3, PT, R13, R14, !P0 ;  /* 0x0000000e0d00720b */ /* 0x000fe4000476d400 */
[C---:B------:R-:W-:Y:S02]  /*3450*/  @P2 SEL R7, R8.reuse, R7, P1 ;  /* 0x0000000708072207 */ /* 0x040fe40000800000 */
[C---:B------:R-:W-:Y:S02]  /*3460*/  @P2 SEL R10, R9.reuse, R10, P1 ;  /* 0x0000000a090a2207 */ /* 0x040fe40000800000 */
[----:B------:R-:W-:Y:S01]  /*3470*/  SEL R11, R8, R7, P0 ;  /* 0x00000007080b7207 */ /* 0x000fe20000000000 */
[----:B------:R-:W-:Y:S01]  /*3480*/  IMAD.MOV.U32 R7, RZ, RZ, 0x400 ;  /* 0x00000400ff077424 */ /* 0x000fe200078e00ff */
[----:B------:R-:W-:Y:S01]  /*3490*/  SEL R10, R9, R10, P0 ;  /* 0x0000000a090a7207 */ /* 0x000fe20000000000 */
[----:B------:R-:W-:Y:S01]  /*34a0*/  IMAD.MOV.U32 R8, RZ, RZ, RZ ;  /* 0x000000ffff087224 */ /* 0x000fe200078e00ff */
[----:B------:R-:W-:Y:S01]  /*34b0*/  SEL R12, RZ, 0x1, !P3 ;  /* 0x00000001ff0c7807 */ /* 0x000fe20005800000 */
[----:B------:R-:W-:Y:S06]  /*34c0*/  BRA.U !UP0, `(.L_x_179) ;  /* 0x0000000508507547 */ /* 0x000fec000b800000 */
[----:B------:R-:W-:Y:S01]  /*34d0*/  IMAD.MOV.U32 R7, RZ, RZ, 0x400 ;  /* 0x00000400ff077424 */ /* 0x000fe200078e00ff */
[----:B------:R-:W0:Y:S01]  /*34e0*/  LDCU.64 UR6, c[0x0][0x3a0] ;  /* 0x00007400ff0677ac */ /* 0x000e220008000a00 */
[----:B------:R-:W-:Y:S01]  /*34f0*/  IMAD.MOV.U32 R8, RZ, RZ, RZ ;  /* 0x000000ffff087224 */ /* 0x000fe200078e00ff */
[----:B------:R-:W2:Y:S06]  /*3500*/  LDCU.64 UR4, c[0x0][0x3b0] ;  /* 0x00007600ff0477ac */ /* 0x000eac0008000a00 */
.L_x_184:
[C---:B------:R-:W-:Y:S01]  /*3510*/  IMAD.SHL.U32 R15, R7.reuse, 0x4, RZ ;  /* 0x00000004070f7824 */ /* 0x040fe200078e00ff */
[----:B------:R-:W-:-:S04]  /*3520*/  SHF.L.U64.HI R9, R7, 0x2, R8 ;  /* 0x0000000207097819 */ /* 0x000fc80000010208 */
[-C--:B------:R-:W-:Y:S02]  /*3530*/  IADD3 R16, P0, PT, R2, R15.reuse, RZ ;  /* 0x0000000f02107210 */ /* 0x080fe40007f1e0ff */
[----:B------:R-:W-:-:S03]  /*3540*/  IADD3 R14, P1, PT, R4, R15, RZ ;  /* 0x0000000f040e7210 */ /* 0x000fc60007f3e0ff */
[--C-:B------:R-:W-:Y:S02]  /*3550*/  IMAD.X R17, R3, 0x1, R9.reuse, P0 ;  /* 0x0000000103117824 */ /* 0x100fe400000e0609 */
[----:B------:R-:W-:-:S03]  /*3560*/  IMAD.X R15, R5, 0x1, R9, P1 ;  /* 0x00000001050f7824 */ /* 0x000fc600008e0609 */
        /* <DEDUP_REMOVED lines=10> */
[----:B0-----:R-:W-:-:S04]  /*3610*/  IADD3 R13, P0, P1, R7, UR6, R6 ;  /* 0x00000006070d7c10 */ /* 0x001fc8000f91e006 */
[----:B------:R-:W-:-:S07]  /*3620*/  IADD3.X R18, PT, PT, R8, UR7, RZ, P0, P1 ;  /* 0x0000000708127c10 */ /* 0x000fce00087e24ff */
[----:B---3--:R-:W-:Y:S05]  /*3630*/  @!P2 BRA `(.L_x_181) ;  /* 0x000000000020a947 */ /* 0x008fea0003800000 */
        /* <DEDUP_REMOVED lines=8> */
.L_x_181:
[----:B-----5:R-:W-:Y:S01]  /*36c0*/  FSETP.NEU.AND P0, PT, R9, R20, PT ;  /* 0x000000140900720b */ /* 0x020fe20003f0d000 */
[----:B------:R-:W-:Y:S02]  /*36d0*/  IMAD.MOV.U32 R10, RZ, RZ, R13 ;  /* 0x000000ffff0a7224 */ /* 0x000fe400078e000d */
[----:B------:R-:W-:Y:S01]  /*36e0*/  IMAD.MOV.U32 R11, RZ, RZ, R18 ;  /* 0x000000ffff0b7224 */ /* 0x000fe200078e0012 */
[----:B------:R-:W-:-:S09]  /*36f0*/  SEL R12, RZ, 0x1, !P0 ;  /* 0x00000001ff0c7807 */ /* 0x000fd20004000000 */
.L_x_182:
[----:B--2---:R-:W-:Y:S05]  /*3700*/  BSYNC.RECONVERGENT B1 ;  /* 0x0000000000017941 */ /* 0x004fea0003800200 */
.L_x_180:
[----:B------:R-:W-:Y:S01]  /*3710*/  IMAD.MOV.U32 R15, RZ, RZ, R10 ;  /* 0x000000ffff0f7224 */ /* 0x000fe200078e000a */
[----:B------:R-:W-:Y:S01]  /*3720*/  IADD3 R10, P1, PT, R13, 0x100, RZ ;  /* 0x000001000d0a7810 */ /* 0x000fe20007f3e0ff */
[----:B------:R-:W-:Y:S01]  /*3730*/  IMAD.MOV.U32 R14, RZ, RZ, R11 ;  /* 0x000000ffff0e7224 */ /* 0x000fe200078e000b */
[----:B------:R-:W-:Y:S02]  /*3740*/  FSETP.NEU.AND P2, PT, R19, R22, PT ;  /* 0x000000161300720b */ /* 0x000fe40003f4d000 */
[----:B------:R-:W-:Y:S01]  /*3750*/  ISETP.LT.U32.AND P0, PT, R10, R15, PT ;  /* 0x0000000f0a00720c */ /* 0x000fe20003f01070 */
[----:B------:R-:W-:Y:S01]  /*3760*/  IMAD.X R11, RZ, RZ, R18, P1 ;  /* 0x000000ffff0b7224 */ /* 0x000fe200008e0612 */
[----:B------:R-:W-:Y:S02]  /*3770*/  LOP3.LUT P3, RZ, R12, 0xff, RZ, 0xc0, !PT ;  /* 0x000000ff0cff7812 */ /* 0x000fe4000786c0ff */
[----:B------:R-:W-:Y:S02]  /*3780*/  FSETP.NEU.AND P1, PT, R21, R24, PT ;  /* 0x000000181500720b */ /* 0x000fe40003f2d000 */
[----:B------:R-:W-:-:S02]  /*3790*/  ISETP.LT.AND.EX P0, PT, R11, R14, PT, P0 ;  /* 0x0000000e0b00720c */ /* 0x000fc40003f01300 */
[----:B------:R-:W-:-:S03]  /*37a0*/  SEL R12, R12, 0x1, !P2 ;  /* 0x000000010c0c7807 */ /* 0x000fc60005000000 */
[C---:B------:R-:W-:Y:S02]  /*37b0*/  @P2 SEL R15, R10.reuse, R15, P0 ;  /* 0x0000000f0a0f2207 */ /* 0x040fe40000000000 */
[----:B------:R-:W-:Y:S02]  /*37c0*/  @P2 SEL R14, R11, R14, P0 ;  /* 0x0000000e0b0e2207 */ /* 0x000fe40000000000 */
[----:B------:R-:W-:Y:S02]  /*37d0*/  IADD3 R9, P0, PT, R13, 0x200, RZ ;  /* 0x000002000d097810 */ /* 0x000fe40007f1e0ff */
[----:B------:R-:W-:Y:S02]  /*37e0*/  SEL R10, R10, R15, !P3 ;  /* 0x0000000f0a0a7207 */ /* 0x000fe40005800000 */
[----:B------:R-:W-:Y:S01]  /*37f0*/  SEL R11, R11, R14, !P3 ;  /* 0x0000000e0b0b7207 */ /* 0x000fe20005800000 */
[----:B------:R-:W-:Y:S01]  /*3800*/  IMAD.X R14, RZ, RZ, R18, P0 ;  /* 0x000000ffff0e7224 */ /* 0x000fe200000e0612 */
[----:B------:R-:W-:-:S02]  /*3810*/  ISETP.LT.U32.AND P0, PT, R9, R10, PT ;  /* 0x0000000a0900720c */ /* 0x000fc40003f01070 */
[----:B------:R-:W-:Y:S02]  /*3820*/  @!P3 SEL R12, RZ, 0x1, !P2 ;  /* 0x00000001ff0cb807 */ /* 0x000fe40005000000 */
[-C--:B------:R-:W-:Y:S02]  /*3830*/  ISETP.LT.AND.EX P0, PT, R14, R11.reuse, PT, P0 ;  /* 0x0000000b0e00720c */ /* 0x080fe40003f01300 */
[----:B------:R-:W-:Y:S02]  /*3840*/  LOP3.LUT P3, RZ, R12, 0xff, RZ, 0xc0, !PT ;  /* 0x000000ff0cff7812 */ /* 0x000fe4000786c0ff */
[C---:B------:R-:W-:Y:S02]  /*3850*/  @P1 SEL R10, R9.reuse, R10, P0 ;  /* 0x0000000a090a1207 */ /* 0x040fe40000000000 */
[----:B------:R-:W-:Y:S02]  /*3860*/  @P1 SEL R11, R14, R11, P0 ;  /* 0x0000000b0e0b1207 */ /* 0x000fe40000000000 */
[----:B------:R-:W-:-:S02]  /*3870*/  SEL R10, R9, R10, !P3 ;  /* 0x0000000a090a7207 */ /* 0x000fc40005800000 */
[----:B------:R-:W-:Y:S02]  /*3880*/  IADD3 R9, P0, PT, R13, 0x300, RZ ;  /* 0x000003000d097810 */ /* 0x000fe40007f1e0ff */
[----:B------:R-:W-:Y:S02]  /*3890*/  IADD3 R13, P4, PT, -R7, UR4, RZ ;  /* 0x00000004070d7c10 */ /* 0x000fe4000ff9e1ff */
[----:B------:R-:W-:Y:S01]  /*38a0*/  SEL R11, R14, R11, !P3 ;  /* 0x0000000b0e0b7207 */ /* 0x000fe20005800000 */
[----:B------:R-:W-:Y:S01]  /*38b0*/  IMAD.X R14, RZ, RZ, R18, P0 ;  /* 0x000000ffff0e7224 */ /* 0x000fe200000e0612 */
[----:B------:R-:W-:Y:S02]  /*38c0*/  ISETP.GE.U32.AND P0, PT, R13, 0x400, PT ;  /* 0x000004000d00780c */ /* 0x000fe40003f06070 */
[----:B------:R-:W-:Y:S02]  /*38d0*/  IADD3.X R13, PT, PT, ~R8, UR5, RZ, P4, !PT ;  /* 0x00000005080d7c10 */ /* 0x000fe4000a7fe5ff */
[----:B------:R-:W-:-:S02]  /*38e0*/  SEL R12, R12, 0x1, !P1 ;  /* 0x000000010c0c7807 */ /* 0x000fc40004800000 */
[----:B------:R-:W-:Y:S02]  /*38f0*/  FSETP.NEU.AND P2, PT, R23, R26, PT ;  /* 0x0000001a1700720b */ /* 0x000fe40003f4d000 */
[----:B------:R-:W-:Y:S02]  /*3900*/  @!P3 SEL R12, RZ, 0x1, !P1 ;  /* 0x00000001ff0cb807 */ /* 0x000fe40004800000 */
[----:B------:R-:W-:Y:S02]  /*3910*/  ISETP.GE.U32.AND.EX P0, PT, R13, RZ, PT, P0 ;  /* 0x000000ff0d00720c */ /* 0x000fe40003f06100 */
[C---:B------:R-:W-:Y:S02]  /*3920*/  LOP3.LUT P3, RZ, R12.reuse, 0xff, RZ, 0xc0, !PT ;  /* 0x000000ff0cff7812 */ /* 0x040fe4000786c0ff */
[----:B------:R-:W-:Y:S02]  /*3930*/  ISETP.LT.U32.AND P1, PT, R9, R10, PT ;  /* 0x0000000a0900720c */ /* 0x000fe40003f21070 */
[----:B------:R-:W-:-:S02]  /*3940*/  SEL R12, R12, 0x1, !P2 ;  /* 0x000000010c0c7807 */ /* 0x000fc40005000000 */
[----:B------:R-:W-:-:S04]  /*3950*/  ISETP.LT.AND.EX P1, PT, R14, R11, PT, P1 ;  /* 0x0000000b0e00720c */ /* 0x000fc80003f21310 */
[C---:B------:R-:W-:Y:S02]  /*3960*/  @P2 SEL R10, R9.reuse, R10, P1 ;  /* 0x0000000a090a2207 */ /* 0x040fe40000800000 */
[C---:B------:R-:W-:Y:S02]  /*3970*/  @P2 SEL R11, R14.reuse, R11, P1 ;  /* 0x0000000b0e0b2207 */ /* 0x040fe40000800000 */
[----:B------:R-:W-:Y:S02]  /*3980*/  @!P3 SEL R12, RZ, 0x1, !P2 ;  /* 0x00000001ff0cb807 */ /* 0x000fe40005000000 */
[----:B------:R-:W-:Y:S02]  /*3990*/  SEL R10, R9, R10, !P3 ;  /* 0x0000000a090a7207 */ /* 0x000fe40005800000 */
[----:B------:R-:W-:Y:S01]  /*39a0*/  SEL R11, R14, R11, !P3 ;  /* 0x0000000b0e0b7207 */ /* 0x000fe20005800000 */
[----:B------:R-:W-:Y:S06]  /*39b0*/  @!P0 BRA `(.L_x_183) ;  /* 0x0000001000e08947 */ /* 0x000fec0003800000 */
[----:B------:R-:W-:-:S05]  /*39c0*/  IADD3 R7, P0, PT, R7, 0x400, RZ ;  /* 0x0000040007077810 */ /* 0x000fca0007f1e0ff */
[----:B------:R-:W-:Y:S01]  /*39d0*/  IMAD.X R8, RZ, RZ, R8, P0 ;  /* 0x000000ffff087224 */ /* 0x000fe200000e0608 */
[----:B------:R-:W-:-:S04]  /*39e0*/  ISETP.GT.U32.AND P0, PT, R7, UR10, PT ;  /* 0x0000000a07007c0c */ /* 0x000fc8000bf04070 */
[----:B------:R-:W-:-:S13]  /*39f0*/  ISETP.GT.U32.AND.EX P0, PT, R8, UR11, PT, P0 ;  /* 0x0000000b08007c0c */ /* 0x000fda000bf04100 */
[----:B------:R-:W-:Y:S05]  /*3a00*/  @!P0 BRA `(.L_x_184) ;  /* 0xfffffff800c08947 */ /* 0x000fea000383ffff */
.L_x_179:
[C---:B------:R-:W-:Y:S01]  /*3a10*/  IADD3 R3, PT, PT, -R7.reuse, UR4, RZ ;  /* 0x0000000407037c10 */ /* 0x040fe2000fffe1ff */
[----:B------:R-:W0:Y:S01]  /*3a20*/  LDCU.128 UR12, c[0x0][0x380] ;  /* 0x00007000ff0c77ac */ /* 0x000e220008000c00 */
[----:B------:R-:W-:Y:S01]  /*3a30*/  ISETP.GE.U32.AND P1, PT, R7, UR4, PT ;  /* 0x0000000407007c0c */ /* 0x000fe2000bf26070 */
[----:B------:R-:W-:Y:S01]  /*3a40*/  BSSY.RECONVERGENT B1, `(.L_x_183) ;  /* 0x000012f000017945 */ /* 0x000fe20003800200 */
[----:B------:R-:W-:-:S04]  /*3a50*/  ISETP.GE.AND P0, PT, R6, R3, PT ;  /* 0x000000030600720c */ /* 0x000fc80003f06270 */
[----:B------:R-:W-:-:S13]  /*3a60*/  ISETP.GE.U32.OR.EX P0, PT, R8, UR5, P0, P1 ;  /* 0x0000000508007c0c */ /* 0x000fda0008706510 */
[----:B0-----:R-:W-:Y:S05]  /*3a70*/  @P0 BRA `(.L_x_185) ;  /* 0x0000001000ac0947 */ /* 0x001fea0003800000 */
[----:B------:R-:W-:Y:S01]  /*3a80*/  LOP3.LUT R2, RZ, R6, RZ, 0x33, !PT ;  /* 0x00000006ff027212 */ /* 0x000fe200078e33ff */
[----:B------:R-:W-:Y:S01]  /*3a90*/  BSSY.RECONVERGENT B2, `(.L_x_186) ;  /* 0x0000090000027945 */ /* 0x000fe20003800200 */
[----:B------:R-:W-:Y:S02]  /*3aa0*/  IMAD.MOV.U32 R14, RZ, RZ, R6 ;  /* 0x000000ffff0e7224 */ /* 0x000fe400078e0006 */
[----:B------:R-:W-:-:S04]  /*3ab0*/  IADD3 R9, PT, PT, -R7, UR4, R2 ;  /* 0x0000000407097c10 */ /* 0x000fc8000fffe102 */
[C---:B------:R-:W-:Y:S02]  /*3ac0*/  ISETP.GE.U32.AND P0, PT, R9.reuse, 0x700, PT ;  /* 0x000007000900780c */ /* 0x040fe40003f06070 */
[----:B------:R-:W-:-:S04]  /*3ad0*/  LEA.HI R13, R9, 0x1, RZ, 0x18 ;  /* 0x00000001090d7811 */ /* 0x000fc800078fc0ff */
[----:B------:R-:W-:-:S04]  /*3ae0*/  LOP3.LUT R34, R13, 0x7, RZ, 0xc0, !PT ;  /* 0x000000070d227812 */ /* 0x000fc800078ec0ff */
[----:B------:R-:W-:-:S03]  /*3af0*/  ISETP.NE.AND P1, PT, R34, RZ, PT ;  /* 0x000000ff2200720c */ /* 0x000fc60003f25270 */
[----:B------:R-:W-:Y:S10]  /*3b00*/  @!P0 BRA `(.L_x_187) ;  /* 0x0000000800208947 */ /* 0x000ff40003800000 */
[----:B------:R-:W-:Y:S01]  /*3b10*/  LOP3.LUT R16, R13, 0x1fffff8, RZ, 0xc0, !PT ;  /* 0x01fffff80d107812 */ /* 0x000fe200078ec0ff */
[----:B------:R-:W-:-:S04]  /*3b20*/  IMAD.MOV.U32 R14, RZ, RZ, R6 ;  /* 0x000000ffff0e7224 */ /* 0x000fc800078e0006 */
[----:B------:R-:W-:-:S07]  /*3b30*/  IMAD.MOV R16, RZ, RZ, -R16 ;  /* 0x000000ffff107224 */ /* 0x000fce00078e0a10 */
.L_x_188:
        /* <DEDUP_REMOVED lines=26> */
[----:B------:R-:W-:Y:S01]  /*3ce0*/  IADD3 R25, P3, PT, R36, UR6, RZ ;  /* 0x0000000624197c10 */ /* 0x000fe2000ff7e0ff */
[----:B------:R-:W-:Y:S01]  /*3cf0*/  VIADD R14, R14, 0x800 ;  /* 0x000008000e0e7836 */ /* 0x000fe20000000000 */
[----:B------:R-:W-:-:S02]  /*3d00*/  LOP3.LUT P5, RZ, R35, 0xff, RZ, 0xc0, !PT ;  /* 0x000000ff23ff7812 */ /* 0x000fc400078ac0ff */
[----:B------:R-:W-:Y:S02]  /*3d10*/  IADD3.X R12, PT, PT, R31, UR7, RZ, P3, !PT ;  /* 0x000000071f0c7c10 */ /* 0x000fe40009ffe4ff */
        /* <DEDUP_REMOVED lines=16> */
[-C--:B----4-:R-:W-:Y:S01]  /*3e20*/  FSETP.NEU.AND P6, PT, R27, R28.reuse, PT ;  /* 0x0000001c1b00720b */ /* 0x090fe20003fcd000 */
        /* <DEDUP_REMOVED lines=86> */
.L_x_187:
[----:B------:R-:W-:Y:S05]  /*4390*/  BSYNC.RECONVERGENT B2 ;  /* 0x0000000000027941 */ /* 0x000fea0003800200 */
.L_x_186:
[----:B------:R-:W-:Y:S05]  /*43a0*/  @!P1 BRA `(.L_x_185) ;  /* 0x0000000800609947 */ /* 0x000fea0003800000 */
[----:B------:R-:W-:Y:S01]  /*43b0*/  ISETP.GE.U32.AND P0, PT, R34, 0x4, PT ;  /* 0x000000042200780c */ /* 0x000fe20003f06070 */
[----:B------:R-:W-:Y:S01]  /*43c0*/  BSSY.RECONVERGENT B2, `(.L_x_189) ;  /* 0x000004c000027945 */ /* 0x000fe20003800200 */
[----:B------:R-:W-:-:S11]  /*43d0*/  LOP3.LUT P1, R13, R13, 0x3, RZ, 0xc0, !PT ;  /* 0x000000030d0d7812 */ /* 0x000fd6000782c0ff */
[----:B------:R-:W-:Y:S05]  /*43e0*/  @!P0 BRA `(.L_x_190) ;  /* 0x0000000400248947 */ /* 0x000fea0003800000 */
[----:B------:R-:W0:Y:S01]  /*43f0*/  LDCU.128 UR16, c[0x0][0x380] ;  /* 0x00007000ff1077ac */ /* 0x000e220008000c00 */
[----:B------:R-:W-:-:S05]  /*4400*/  IADD3 R23, P0, PT, R14, R7, RZ ;  /* 0x000000070e177210 */ /* 0x000fca0007f1e0ff */
[----:B------:R-:W-:Y:S02]  /*4410*/  IMAD.SHL.U32 R2, R23, 0x4, RZ ;  /* 0x0000000417027824 */ /* 0x000fe400078e00ff */
[----:B------:R-:W-:-:S05]  /*4420*/  IMAD.X R24, RZ, RZ, R8, P0 ;  /* 0x000000ffff187224 */ /* 0x000fca00000e0608 */
        /* <DEDUP_REMOVED lines=14> */
[----:B------:R-:W-:Y:S01]  /*4510*/  IADD3 R23, P2, PT, R23, UR6, RZ ;  /* 0x0000000617177c10 */ /* 0x000fe2000ff5e0ff */
[----:B0-----:R-:W-:-:S05]  /*4520*/  VIADD R2, R14, 0x100 ;  /* 0x000001000e027836 */ /* 0x001fca0000000000 */
[----:B------:R-:W-:Y:S01]  /*4530*/  IADD3 R3, P5, P6, R7, UR6, R2 ;  /* 0x0000000607037c10 */ /* 0x000fe2000febe002 */
[----:B------:R-:W-:Y:S01]  /*4540*/  VIADD R2, R14, 0x200 ;  /* 0x000002000e027836 */ /* 0x000fe20000000000 */
[CC--:B--2---:R-:W-:Y:S02]  /*4550*/  FSETP.NEU.AND P0, PT, R15.reuse, R18.reuse, PT ;  /* 0x000000120f00720b */ /* 0x0c4fe40003f0d000 */
[----:B------:R-:W-:Y:S02]  /*4560*/  FSETP.NEU.AND P3, PT, R15, R18, P4 ;  /* 0x000000120f00720b */ /* 0x000fe4000276d000 */
[----:B------:R-:W-:Y:S02]  /*4570*/  @!P4 SEL R12, RZ, 0x1, !P0 ;  /* 0x00000001ff0cc807 */ /* 0x000fe40004000000 */
[----:B------:R-:W-:Y:S02]  /*4580*/  IADD3.X R18, PT, PT, R24, UR7, RZ, P2, !PT ;  /* 0x0000000718127c10 */ /* 0x000fe400097fe4ff */
[----:B------:R-:W-:-:S02]  /*4590*/  SEL R12, R12, 0x1, !P3 ;  /* 0x000000010c0c7807 */ /* 0x000fc40005800000 */
[----:B------:R-:W-:Y:S02]  /*45a0*/  ISETP.LT.U32.AND P0, PT, R23, R10, PT ;  /* 0x0000000a1700720c */ /* 0x000fe40003f01070 */
[----:B------:R-:W-:Y:S02]  /*45b0*/  LOP3.LUT P2, RZ, R12, 0xff, RZ, 0xc0, !PT ;  /* 0x000000ff0cff7812 */ /* 0x000fe4000784c0ff */
[----:B------:R-:W-:-:S04]  /*45c0*/  ISETP.LT.AND.EX P0, PT, R18, R11, PT, P0 ;  /* 0x0000000b1200720c */ /* 0x000fc80003f01300 */
[----:B------:R-:W-:Y:S02]  /*45d0*/  SEL R16, R23, R10, P0 ;  /* 0x0000000a17107207 */ /* 0x000fe40000000000 */
[CC--:B------:R-:W-:Y:S02]  /*45e0*/  SEL R15, R18.reuse, R11.reuse, P0 ;  /* 0x0000000b120f7207 */ /* 0x0c0fe40000000000 */
[----:B---3--:R-:W-:Y:S02]  /*45f0*/  FSETP.NEU.AND P0, PT, R19, R20, PT ;  /* 0x000000141300720b */ /* 0x008fe40003f0d000 */
[----:B------:R-:W-:Y:S02]  /*4600*/  @!P3 SEL R16, R23, R10, !P4 ;  /* 0x0000000a1710b207 */ /* 0x000fe40006000000 */
[----:B------:R-:W-:Y:S02]  /*4610*/  @!P3 SEL R15, R18, R11, !P4 ;  /* 0x0000000b120fb207 */ /* 0x000fe40006000000 */
[----:B------:R-:W-:-:S02]  /*4620*/  FSETP.NEU.AND P3, PT, R19, R20, P2 ;  /* 0x000000141300720b */ /* 0x000fc4000176d000 */
[----:B------:R-:W-:Y:S02]  /*4630*/  @!P2 SEL R12, RZ, 0x1, !P0 ;  /* 0x00000001ff0ca807 */ /* 0x000fe40004000000 */
[----:B------:R-:W-:Y:S02]  /*4640*/  IADD3.X R10, PT, PT, R8, UR7, RZ, P5, P6 ;  /* 0x00000007080a7c10 */ /* 0x000fe4000afec4ff */
[----:B------:R-:W-:Y:S02]  /*4650*/  SEL R12, R12, 0x1, !P3 ;  /* 0x000000010c0c7807 */ /* 0x000fe40005800000 */
[----:B------:R-:W-:Y:S02]  /*4660*/  ISETP.LT.U32.AND P0, PT, R3, R16, PT ;  /* 0x000000100300720c */ /* 0x000fe40003f01070 */
[----:B------:R-:W-:Y:S02]  /*4670*/  LOP3.LUT P4, RZ, R12, 0xff, RZ, 0xc0, !PT ;  /* 0x000000ff0cff7812 */ /* 0x000fe4000788c0ff */
[----:B------:R-:W-:-:S04]  /*4680*/  ISETP.LT.AND.EX P0, PT, R10, R15, PT, P0 ;  /* 0x0000000f0a00720c */ /* 0x000fc80003f01300 */
[CC--:B------:R-:W-:Y:S02]  /*4690*/  SEL R18, R3.reuse, R16.reuse, P0 ;  /* 0x0000001003127207 */ /* 0x0c0fe40000000000 */
[CC--:B------:R-:W-:Y:S02]  /*46a0*/  SEL R11, R10.reuse, R15.reuse, P0 ;  /* 0x0000000f0a0b7207 */ /* 0x0c0fe40000000000 */
[----:B------:R-:W-:Y:S02]  /*46b0*/  @!P3 SEL R18, R3, R16, !P2 ;  /* 0x000000100312b207 */ /* 0x000fe40005000000 */
[----:B------:R-:W-:Y:S02]  /*46c0*/  @!P3 SEL R11, R10, R15, !P2 ;  /* 0x0000000f0a0bb207 */ /* 0x000fe40005000000 */
[-C--:B----4-:R-:W-:Y:S02]  /*46d0*/  FSETP.NEU.AND P3, PT, R21, R22.reuse, PT ;  /* 0x000000161500720b */ /* 0x090fe40003f6d000 */
[----:B------:R-:W-:Y:S01]  /*46e0*/  IADD3 R3, P5, P0, R7, UR6, R2 ;  /* 0x0000000607037c10 */ /* 0x000fe2000f8be002 */
[C---:B------:R-:W-:Y:S01]  /*46f0*/  VIADD R2, R14.reuse, 0x300 ;  /* 0x000003000e027836 */ /* 0x040fe20000000000 */
[----:B------:R-:W-:Y:S01]  /*4700*/  FSETP.NEU.AND P2, PT, R21, R22, P4 ;  /* 0x000000161500720b */ /* 0x000fe2000274d000 */
[----:B------:R-:W-:Y:S01]  /*4710*/  VIADD R14, R14, 0x400 ;  /* 0x000004000e0e7836 */ /* 0x000fe20000000000 */
[----:B------:R-:W-:-:S02]  /*4720*/  @!P4 SEL R12, RZ, 0x1, !P3 ;  /* 0x00000001ff0cc807 */ /* 0x000fc40005800000 */
[----:B------:R-:W-:Y:S02]  /*4730*/  IADD3.X R10, PT, PT, R8, UR7, RZ, P5, P0 ;  /* 0x00000007080a7c10 */ /* 0x000fe4000afe04ff */
[CC--:B------:R-:W-:Y:S02]  /*4740*/  ISETP.LT.U32.AND P0, PT, R3.reuse, R18.reuse, PT ;  /* 0x000000120300720c */ /* 0x0c0fe40003f01070 */
[----:B------:R-:W-:Y:S02]  /*4750*/  SEL R12, R12, 0x1, !P2 ;  /* 0x000000010c0c7807 */ /* 0x000fe40005000000 */
[----:B------:R-:W-:Y:S02]  /*4760*/  ISETP.LT.AND.EX P0, PT, R10, R11, PT, P0 ;  /* 0x0000000b0a00720c */ /* 0x000fe40003f01300 */
[----:B------:R-:W-:Y:S02]  /*4770*/  LOP3.LUT P3, RZ, R12, 0xff, RZ, 0xc0, !PT ;  /* 0x000000ff0cff7812 */ /* 0x000fe4000786c0ff */
[----:B------:R-:W-:-:S02]  /*4780*/  SEL R15, R3, R18, P0 ;  /* 0x00000012030f7207 */ /* 0x000fc40000000000 */
[CC--:B------:R-:W-:Y:S02]  /*4790*/  SEL R16, R10.reuse, R11.reuse, P0 ;  /* 0x0000000b0a107207 */ /* 0x0c0fe40000000000 */
[----:B------:R-:W-:Y:S02]  /*47a0*/  @!P2 SEL R15, R3, R18, !P4 ;  /* 0x00000012030fa207 */ /* 0x000fe40006000000 */
[----:B------:R-:W-:Y:S02]  /*47b0*/  @!P2 SEL R16, R10, R11, !P4 ;  /* 0x0000000b0a10a207 */ /* 0x000fe40006000000 */
[----:B------:R-:W-:Y:S02]  /*47c0*/  IADD3 R2, P5, P6, R7, UR6, R2 ;  /* 0x0000000607027c10 */ /* 0x000fe4000febe002 */
[----:B-----5:R-:W-:Y:S02]  /*47d0*/  FSETP.NEU.AND P4, PT, R4, R5, P3 ;  /* 0x000000050400720b */ /* 0x020fe40001f8d000 */
[----:B------:R-:W-:-:S02]  /*47e0*/  IADD3.X R3, PT, PT, R8, UR7, RZ, P5, P6 ;  /* 0x0000000708037c10 */ /* 0x000fc4000afec4ff */
        /* <DEDUP_REMOVED lines=8> */
[----:B------:R-:W-:-:S07]  /*4870*/  @!P4 SEL R11, R3, R16, !P3 ;  /* 0x00000010030bc207 */ /* 0x000fce0005800000 */
.L_x_190:
[----:B------:R-:W-:Y:S05]  /*4880*/  BSYNC.RECONVERGENT B2 ;  /* 0x0000000000027941 */ /* 0x000fea0003800200 */
.L_x_189:
[----:B------:R-:W-:Y:S05]  /*4890*/  @!P1 BRA `(.L_x_185) ;  /* 0x0000000400249947 */ /* 0x000fea0003800000 */
[----:B------:R-:W-:Y:S01]  /*48a0*/  ISETP.NE.AND P0, PT, R13, 0x1, PT ;  /* 0x000000010d00780c */ /* 0x000fe20003f05270 */
[----:B------:R-:W-:Y:S01]  /*48b0*/  BSSY.RECONVERGENT B2, `(.L_x_191) ;  /* 0x000002c000027945 */ /* 0x000fe20003800200 */
[----:B------:R-:W-:-:S11]  /*48c0*/  LOP3.LUT P1, RZ, R9, 0x100, RZ, 0xc0, !PT ;  /* 0x0000010009ff7812 */ /* 0x000fd6000782c0ff */
        /* <DEDUP_REMOVED lines=15> */
[----:B------:R-:W-:-:S04]  /*49c0*/  IADD3 R9, P0, PT, R9, UR6, RZ ;  /* 0x0000000609097c10 */ /* 0x000fc8000ff1e0ff */
        /* <DEDUP_REMOVED lines=11> */
[----:B----4-:R-:W-:Y:S02]  /*4a80*/  IADD3 R5, P5, P6, R7, UR6, R18 ;  /* 0x0000000607057c10 */ /* 0x010fe4000febe012 */
[----:B------:R-:W-:Y:S02]  /*4a90*/  LOP3.LUT P4, RZ, R12, 0xff, RZ, 0xc0, !PT ;  /* 0x000000ff0cff7812 */ /* 0x000fe4000788c0ff */
[----:B------:R-:W-:Y:S02]  /*4aa0*/  IADD3.X R4, PT, PT, R8, UR7, RZ, P5, P6 ;  /* 0x0000000708047c10 */ /* 0x000fe4000afec4ff */
[----:B------:R-:W-:Y:S02]  /*4ab0*/  @!P3 SEL R2, R9, R10, !P2 ;  /* 0x0000000a0902b207 */ /* 0x000fe40005000000 */
[----:B------:R-:W-:-:S02]  /*4ac0*/  @!P3 SEL R3, R16, R11, !P2 ;  /* 0x0000000b1003b207 */ /* 0x000fc40005000000 */
[----:B---3--:R-:W-:Y:S02]  /*4ad0*/  FSETP.NEU.AND P3, PT, R15, R20, P4 ;  /* 0x000000140f00720b */ /* 0x008fe4000276d000 */
[----:B------:R-:W-:Y:S02]  /*4ae0*/  ISETP.LT.U32.AND P0, PT, R5, R2, PT ;  /* 0x000000020500720c */ /* 0x000fe40003f01070 */
        /* <DEDUP_REMOVED lines=8> */
.L_x_192:
[----:B------:R-:W-:Y:S05]  /*4b70*/  BSYNC.RECONVERGENT B2 ;  /* 0x0000000000027941 */ /* 0x000fea0003800200 */
.L_x_191:
[----:B------:R-:W-:Y:S05]  /*4b80*/  @P1 BRA `(.L_x_185) ;  /* 0x0000000000681947 */ /* 0x000fea0003800000 */
        /* <DEDUP_REMOVED lines=12> */
[----:B------:R-:W-:-:S04]  /*4c50*/  IADD3 R9, P0, PT, R7, UR6, RZ ;  /* 0x0000000607097c10 */ /* 0x000fc8000ff1e0ff */
[----:B------:R-:W-:Y:S02]  /*4c60*/  IADD3.X R14, PT, PT, R8, UR7, RZ, P0, !PT ;  /* 0x00000007080e7c10 */ /* 0x000fe400087fe4ff */
        /* <DEDUP_REMOVED lines=12> */
.L_x_185:
[----:B------:R-:W-:Y:S05]  /*4d30*/  BSYNC.RECONVERGENT B1 ;  /* 0x0000000000017941 */ /* 0x000fea0003800200 */
.L_x_183:
        /* <DEDUP_REMOVED lines=24> */
.L_x_194:
[----:B------:R-:W-:Y:S05]  /*4ec0*/  BSYNC.RECONVERGENT B1 ;  /* 0x0000000000017941 */ /* 0x000fea0003800200 */
.L_x_193:
        /* <DEDUP_REMOVED lines=23> */
.L_x_196:
[----:B------:R-:W-:Y:S05]  /*5040*/  BSYNC.RECONVERGENT B1 ;  /* 0x0000000000017941 */ /* 0x000fea0003800200 */
.L_x_195:
        /* <DEDUP_REMOVED lines=20> */
.L_x_198:
[----:B------:R-:W-:Y:S05]  /*5190*/  BSYNC.RECONVERGENT B1 ;  /* 0x0000000000017941 */ /* 0x000fea0003800200 */
.L_x_197:
        /* <DEDUP_REMOVED lines=20> */
.L_x_200:
[----:B------:R-:W-:Y:S05]  /*52e0*/  BSYNC.RECONVERGENT B1 ;  /* 0x0000000000017941 */ /* 0x000fea0003800200 */
.L_x_199:
        /* <DEDUP_REMOVED lines=20> */
.L_x_202:
[----:B------:R-:W-:Y:S05]  /*5430*/  BSYNC.RECONVERGENT B1 ;  /* 0x0000000000017941 */ /* 0x000fea0003800200 */
.L_x_201:
        /* <DEDUP_REMOVED lines=10> */
.L_x_204:
[----:B------:R-:W-:Y:S05]  /*54e0*/  BSYNC.RECONVERGENT B1 ;  /* 0x0000000000017941 */ /* 0x000fea0003800200 */
.L_x_203:
        /* <DEDUP_REMOVED lines=82> */
[----:B------:R-:W-:-:S07]  /*5a10*/  SEL R11, R7, R9, !P2 ;  /* 0x00000009070b7207 */ /* 0x000fce0005000000 */
.L_x_160:
[----:B------:R-:W-:Y:S05]  /*5a20*/  BSYNC.RECONVERGENT B0 ;  /* 0x0000000000007941 */ /* 0x000fea0003800200 */
.L_x_136:
[----:B------:R-:W-:Y:S05]  /*5a30*/  @P1 EXIT ;  /* 0x000000000000194d */ /* 0x000fea0003800000 */
[----:B------:R-:W5:Y:S01]  /*5a40*/  LDC.64 R6, c[0x0][0x3c8] ;  /* 0x0000f200ff067b82 */ /* 0x000f620000000a00 */
[----:B0---4-:R-:W-:Y:S02]  /*5a50*/  PRMT R5, R12, 0x7610, R5 ;  /* 0x000076100c057816 */ /* 0x011fe40000000005 */
[----:B-1----:R-:W-:Y:S02]  /*5a60*/  ISETP.NE.AND P1, PT, R0, RZ, PT ;  /* 0x000000ff0000720c */ /* 0x002fe40003f25270 */
[----:B------:R-:W-:-:S03]  /*5a70*/  LOP3.LUT P2, RZ, R5, 0xff, RZ, 0xc0, !PT ;  /* 0x000000ff05ff7812 */ /* 0x000fc6000784c0ff */
[----:B--23--:R-:W0:Y:S08]  /*5a80*/  LDC.64 R2, c[0x0][0x3a8] ;  /* 0x0000ea00ff027b82 */ /* 0x00ce300000000a00 */
[----:B------:R-:W-:Y:S02]  /*5a90*/  @P1 SEL R5, R0, 0x1, !P2 ;  /* 0x0000000100051807 */ /* 0x000fe40005000000 */
[----:B-----5:R-:W-:-:S04]  /*5aa0*/  ISETP.LT.U32.AND P0, PT, R10, R6, PT ;  /* 0x000000060a00720c */ /* 0x020fc80003f01070 */
[----:B------:R-:W-:-:S04]  /*5ab0*/  ISETP.LT.AND.EX P0, PT, R11, R7, PT, P0 ;  /* 0x000000070b00720c */ /* 0x000fc80003f01300 */
[C---:B------:R-:W-:Y:S01]  /*5ac0*/  @P2 SEL R6, R10.reuse, R6, P0 ;  /* 0x000000060a062207 */ /* 0x040fe20000000000 */
[----:B0-----:R-:W-:Y:S01]  /*5ad0*/  STG.E.U8 desc[UR8][R2.64], R5 ;  /* 0x0000000502007986 */ /* 0x001fe2000c101108 */
[C---:B------:R-:W-:Y:S02]  /*5ae0*/  @P2 SEL R7, R11.reuse, R7, P0 ;  /* 0x000000070b072207 */ /* 0x040fe40000000000 */
[----:B------:R-:W-:Y:S02]  /*5af0*/  SEL R10, R10, R6, !P1 ;  /* 0x000000060a0a7207 */ /* 0x000fe40004800000 */
[----:B------:R-:W-:-:S05]  /*5b00*/  SEL R11, R11, R7, !P1 ;  /* 0x000000070b0b7207 */ /* 0x000fca0004800000 */
[----:B------:R-:W-:Y:S01]  /*5b10*/  STG.E.64 desc[UR8][R2.64+0x8], R10 ;  /* 0x0000080a02007986 */ /* 0x000fe2000c101b08 */
[----:B------:R-:W-:Y:S05]  /*5b20*/  EXIT ;  /* 0x000000000000794d */ /* 0x000fea0003800000 */
.L_x_205:
        /* <DEDUP_REMOVED lines=13> */
.L_x_496:


//--------------------- .text._ZN3cub18CUB_300001_SM_10006detail6reduce28DeviceReduceSingleTileKernelINS2_10policy_hubIN4cuda3std3__45tupleIJblEEEjN6thrust24THRUST_300001_SM_1000_NS8cuda_cub9__find_if7functorIS9_EEE10Policy1000EPS9_SI_iSF_S9_S9_NS7_10__identityEEEvT0_T1_T2_T3_T4_T6_ --------------------------
	.section	.text._ZN3cub18CUB_300001_SM_10006detail6reduce28DeviceReduceSingleTileKernelINS2_10policy_hubIN4cuda3std3__45tupleIJblEEEjN6thrust24THRUST_300001_SM_1000_NS8cuda_cub9__find_if7functorIS9_EEE10Policy1000EPS9_SI_iSF_S9_S9_NS7_10__identityEEEvT0_T1_T2_T3_T4_T6_,"ax",@progbits
	.align	128
        .global         _ZN3cub18CUB_300001_SM_10006detail6reduce28DeviceReduceSingleTileKernelINS2_10policy_hubIN4cuda3std3__45tupleIJblEEEjN6thrust24THRUST_300001_SM_1000_NS8cuda_cub9__find_if7functorIS9_EEE10Policy1000EPS9_SI_iSF_S9_S9_NS7_10__identityEEEvT0_T1_T2_T3_T4_T6_
        .type           _ZN3cub18CUB_300001_SM_10006detail6reduce28DeviceReduceSingleTileKernelINS2_10policy_hubIN4cuda3std3__45tupleIJblEEEjN6thrust24THRUST_300001_SM_1000_NS8cuda_cub9__find_if7functorIS9_EEE10Policy1000EPS9_SI_iSF_S9_S9_NS7_10__identityEEEvT0_T1_T2_T3_T4_T6_,@function
        .size           _ZN3cub18CUB_300001_SM_10006detail6reduce28DeviceReduceSingleTileKernelINS2_10policy_hubIN4cuda3std3__45tupleIJblEEEjN6thrust24THRUST_300001_SM_1000_NS8cuda_cub9__find_if7functorIS9_EEE10Policy1000EPS9_SI_iSF_S9_S9_NS7_10__identityEEEvT0_T1_T2_T3_T4_T6_,(.L_x_497 - _ZN3cub18CUB_300001_SM_10006detail6reduce28DeviceReduceSingleTileKernelINS2_10policy_hubIN4cuda3std3__45tupleIJblEEEjN6thrust24THRUST_300001_SM_1000_NS8cuda_cub9__find_if7functorIS9_EEE10Policy1000EPS9_SI_iSF_S9_S9_NS7_10__identityEEEvT0_T1_T2_T3_T4_T6_)
        .other          _ZN3cub18CUB_300001_SM_10006detail6reduce28DeviceReduceSingleTileKernelINS2_10policy_hubIN4cuda3std3__45tupleIJblEEEjN6thrust24THRUST_300001_SM_1000_NS8cuda_cub9__find_if7functorIS9_EEE10Policy1000EPS9_SI_iSF_S9_S9_NS7_10__identityEEEvT0_T1_T2_T3_T4_T6_,@"STO_CUDA_ENTRY STV_DEFAULT"
_ZN3cub18CUB_300001_SM_10006detail6reduce28DeviceReduceSingleTileKernelINS2_10policy_hubIN4cuda3std3__45tupleIJblEEEjN6thrust24THRUST_300001_SM_1000_NS8cuda_cub9__find_if7functorIS9_EEE10Policy1000EPS9_SI_iSF_S9_S9_NS7_10__identityEEEvT0_T1_T2_T3_T4_T6_:
.text._ZN3cub18CUB_300001_SM_10006detail6reduce28DeviceReduceSingleTileKernelINS2_10policy_hubIN4cuda3std3__45tupleIJblEEEjN6thrust24THRUST_300001_SM_1000_NS8cuda_cub9__find_if7functorIS9_EEE10Policy1000EPS9_SI_iSF_S9_S9_NS7_10__identityEEEvT0_T1_T2_T3_T4_T6_:
        /* <DEDUP_REMOVED lines=14> */
.L_x_206:
        /* <DEDUP_REMOVED lines=15> */
.L_x_210:
[----:B------:R-:W-:Y:S05]  /*01d0*/  BSYNC.RECONVERGENT B1 ;  /* 0x0000000000017941 */ /* 0x000fea0003800200 */
.L_x_209:
        /* <DEDUP_REMOVED lines=18> */
.L_x_215:
        /* <DEDUP_REMOVED lines=19> */
.L_x_214:
[----:B------:R-:W-:Y:S05]  /*0430*/  BSYNC.RECONVERGENT B2 ;  /* 0x0000000000027941 */ /* 0x000fea0003800200 */
.L_x_213:
[----:B------:R-:W-:Y:S05]  /*0440*/  @!P1 BRA `(.L_x_212) ;  /* 0x0000000000c89947 */ /* 0x000fea0003800000 */
.L_x_216:
        /* <DEDUP_REMOVED lines=50> */
.L_x_212:
[----:B------:R-:W-:Y:S05]  /*0770*/  BSYNC.RECONVERGENT B1 ;  /* 0x0000000000017941 */ /* 0x000fea0003800200 */
.L_x_211:
        /* <DEDUP_REMOVED lines=26> */
.L_x_219:
[----:B------:R-:W-:Y:S05]  /*0920*/  BSYNC.RECONVERGENT B1 ;  /* 0x0000000000017941 */ /* 0x000fea0003800200 */
.L_x_218:
        /* <DEDUP_REMOVED lines=23> */
.L_x_221:
[----:B------:R-:W-:Y:S05]  /*0aa0*/  BSYNC.RECONVERGENT B1 ;  /* 0x0000000000017941 */ /* 0x000fea0003800200 */
.L_x_220:
        /* <DEDUP_REMOVED lines=20> */
.L_x_223:
[----:B------:R-:W-:Y:S05]  /*0bf0*/  BSYNC.RECONVERGENT B1 ;  /* 0x0000000000017941 */ /* 0x000fea0003800200 */
.L_x_222:
        /* <DEDUP_REMOVED lines=20> */
.L_x_225:
[----:B------:R-:W-:Y:S05]  /*0d40*/  BSYNC.RECONVERGENT B1 ;  /* 0x0000000000017941 */ /* 0x000fea0003800200 */
.L_x_224:
        /* <DEDUP_REMOVED lines=20> */
.L_x_227:
[----:B------:R-:W-:Y:S05]  /*0e90*/  BSYNC.RECONVERGENT B1 ;  /* 0x0000000000017941 */ /* 0x000fea0003800200 */
.L_x_226:
        /* <DEDUP_REMOVED lines=10> */
.L_x_229:
[----:B------:R-:W-:Y:S05]  /*0f40*/  BSYNC.RECONVERGENT B1 ;  /* 0x0000000000017941 */ /* 0x000fea0003800200 */
.L_x_228:
        /* <DEDUP_REMOVED lines=85> */
.L_x_217:
        /* <DEDUP_REMOVED lines=36> */
.L_x_232:
[----:B------:R-:W-:Y:S05]  /*16e0*/  BSYNC.RECONVERGENT B1 ;  /* 0x0000000000017941 */ /* 0x000fea0003800200 */
.L_x_231:
        /* <DEDUP_REMOVED lines=21> */
.L_x_234:
[----:B------:R-:W-:Y:S05]  /*1840*/  BSYNC.RECONVERGENT B1 ;  /* 0x0000000000017941 */ /* 0x000fea0003800200 */
.L_x_233:
        /* <DEDUP_REMOVED lines=20> */
.L_x_236:
[----:B------:R-:W-:Y:S05]  /*1990*/  BSYNC.RECONVERGENT B1 ;  /* 0x0000000000017941 */ /* 0x000fea0003800200 */
.L_x_235:
        /* <DEDUP_REMOVED lines=20> */
.L_x_238:
[----:B------:R-:W-:Y:S05]  /*1ae0*/  BSYNC.RECONVERGENT B1 ;  /* 0x0000000000017941 */ /* 0x000fea0003800200 */
.L_x_237:
        /* <DEDUP_REMOVED lines=20> */
.L_x_240:
[----:B------:R-:W-:Y:S05]  /*1c30*/  BSYNC.RECONVERGENT B1 ;  /* 0x0000000000017941 */ /* 0x000fea0003800200 */
.L_x_239:
        /* <DEDUP_REMOVED lines=10> */
.L_x_242:
[----:B------:R-:W-:Y:S05]  /*1ce0*/  BSYNC.RECONVERGENT B1 ;  /* 0x0000000000017941 */ /* 0x000fea0003800200 */
.L_x_241:
        /* <DEDUP_REMOVED lines=26> */
.L_x_243:
        /* <DEDUP_REMOVED lines=16> */
.L_x_244:
        /* <DEDUP_REMOVED lines=16> */
.L_x_245:
        /* <DEDUP_REMOVED lines=16> */
.L_x_246:
        /* <DEDUP_REMOVED lines=16> */
.L_x_247:
        /* <DEDUP_REMOVED lines=16> */
.L_x_248:
        /* <DEDUP_REMOVED lines=17> */
.L_x_208:
        /* <DEDUP_REMOVED lines=47> */
.L_x_251:
        /* <DEDUP_REMOVED lines=54> */
.L_x_249:
        /* <DEDUP_REMOVED lines=20> */
.L_x_255:
        /* <DEDUP_REMOVED lines=18> */
.L_x_254:
[----:B------:R-:W-:Y:S05]  /*2d50*/  BSYNC.RECONVERGENT B2 ;  /* 0x0000000000027941 */ /* 0x000fea0003800200 */
.L_x_253:
        /* <DEDUP_REMOVED lines=10> */
.L_x_256:
        /* <DEDUP_REMOVED lines=55> */
.L_x_252:
[----:B------:R-:W-:Y:S05]  /*3170*/  BSYNC.RECONVERGENT B1 ;  /* 0x0000000000017941 */ /* 0x000fea0003800200 */
.L_x_250:
        /* <DEDUP_REMOVED lines=24> */
.L_x_258:
[----:B------:R-:W-:Y:S05]  /*3300*/  BSYNC.RECONVERGENT B1 ;  /* 0x0000000000017941 */ /* 0x000fea0003800200 */
.L_x_257:
        /* <DEDUP_REMOVED lines=23> */
.L_x_260:
[----:B------:R-:W-:Y:S05]  /*3480*/  BSYNC.RECONVERGENT B1 ;  /* 0x0000000000017941 */ /* 0x000fea0003800200 */
.L_x_259:
        /* <DEDUP_REMOVED lines=20> */
.L_x_262:
[----:B------:R-:W-:Y:S05]  /*35d0*/  BSYNC.RECONVERGENT B1 ;  /* 0x0000000000017941 */ /* 0x000fea0003800200 */
.L_x_261:
        /* <DEDUP_REMOVED lines=20> */
.L_x_264:
[----:B------:R-:W-:Y:S05]  /*3720*/  BSYNC.RECONVERGENT B1 ;  /* 0x0000000000017941 */ /* 0x000fea0003800200 */
.L_x_263:
        /* <DEDUP_REMOVED lines=20> */
.L_x_266:
[----:B------:R-:W-:Y:S05]  /*3870*/  BSYNC.RECONVERGENT B1 ;  /* 0x0000000000017941 */ /* 0x000fea0003800200 */
.L_x_265:
        /* <DEDUP_REMOVED lines=10> */
.L_x_268:
[----:B------:R-:W-:Y:S05]  /*3920*/  BSYNC.RECONVERGENT B1 ;  /* 0x0000000000017941 */ /* 0x000fea0003800200 */
.L_x_267:
        /* <DEDUP_REMOVED lines=84> */
.L_x_230:
[----:B------:R-:W-:Y:S05]  /*3e70*/  BSYNC.RECONVERGENT B0 ;  /* 0x0000000000007941 */ /* 0x000fea0003800200 */
.L_x_207:
        /* <DEDUP_REMOVED lines=16> */
.L_x_269:
        /* <DEDUP_REMOVED lines=16> */
.L_x_497:


//--------------------- .text._ZN3cub18CUB_300001_SM_10006detail6reduce18DeviceReduceKernelINS2_10policy_hubIN4cuda3std3__45tupleIJblEEEjN6thrust24THRUST_300001_SM_1000_NS8cuda_cub9__find_if7functorIS9_EEE10Policy1000ENSB_12zip_iteratorINS8_IJNSD_26transform_input_iterator_tIbNSC_6detail35transform_pair_of_input_iterators_tIbNSB_6detail15normal_iteratorINSB_10device_ptrIKfEEEESR_NS7_8equal_toIfEEEENS7_10__not_fn_tINS7_10__identityEEEEENSB_17counting_iteratorIlNSB_11use_defaultES10_S10_EEEEEEEjSF_S9_SW_EEvT0_PT3_T1_NS0_13GridEvenShareIS17_EET2_T4_ --------------------------
	.section	.text._ZN3cub18CUB_300001_SM_10006detail6reduce18DeviceReduceKernelINS2_10policy_hubIN4cuda3std3__45tupleIJblEEEjN6thrust24THRUST_300001_SM_1000_NS8cuda_cub9__find_if7functorIS9_EEE10Policy1000ENSB_12zip_iteratorINS8_IJNSD_26transform_input_iterator_tIbNSC_6detail35transform_pair_of_input_iterators_tIbNSB_6detail15normal_iteratorINSB_10device_ptrIKfEEEESR_NS7_8equal_toIfEEEENS7_10__not_fn_tINS7_10__identityEEEEENSB_17counting_iteratorIlNSB_11use_defaultES10_S10_EEEEEEEjSF_S9_SW_EEvT0_PT3_T1_NS0_13GridEvenShareIS17_EET2_T4_,"ax",@progbits
	.align	128
        .global         _ZN3cub18CUB_300001_SM_10006detail6reduce18DeviceReduceKernelINS2_10policy_hubIN4cuda3std3__45tupleIJblEEEjN6thrust24THRUST_300001_SM_1000_NS8cuda_cub9__find_if7functorIS9_EEE10Policy1000ENSB_12zip_iteratorINS8_IJNSD_26transform_input_iterator_tIbNSC_6detail35transform_pair_of_input_iterators_tIbNSB_6detail15normal_iteratorINSB_10device_ptrIKfEEEESR_NS7_8equal_toIfEEEENS7_10__not_fn_tINS7_10__identityEEEEENSB_17counting_iteratorIlNSB_11use_defaultES10_S10_EEEEEEEjSF_S9_SW_EEvT0_PT3_T1_NS0_13GridEvenShareIS17_EET2_T4_
        .type           _ZN3cub18CUB_300001_SM_10006detail6reduce18DeviceReduceKernelINS2_10policy_hubIN4cuda3std3__45tupleIJblEEEjN6thrust24THRUST_300001_SM_1000_NS8cuda_cub9__find_if7functorIS9_EEE10Policy1000ENSB_12zip_iteratorINS8_IJNSD_26transform_input_iterator_tIbNSC_6detail35transform_pair_of_input_iterators_tIbNSB_6detail15normal_iteratorINSB_10device_ptrIKfEEEESR_NS7_8equal_toIfEEEENS7_10__not_fn_tINS7_10__identityEEEEENSB_17counting_iteratorIlNSB_11use_defaultES10_S10_EEEEEEEjSF_S9_SW_EEvT0_PT3_T1_NS0_13GridEvenShareIS17_EET2_T4_,@function
        .size           _ZN3cub18CUB_300001_SM_10006detail6reduce18DeviceReduceKernelINS2_10policy_hubIN4cuda3std3__45tupleIJblEEEjN6thrust24THRUST_300001_SM_1000_NS8cuda_cub9__find_if7functorIS9_EEE10Policy1000ENSB_12zip_iteratorINS8_IJNSD_26transform_input_iterator_tIbNSC_6detail35transform_pair_of_input_iterators_tIbNSB_6detail15normal_iteratorINSB_10device_ptrIKfEEEESR_NS7_8equal_toIfEEEENS7_10__not_fn_tINS7_10__identityEEEEENSB_17counting_iteratorIlNSB_11use_defaultES10_S10_EEEEEEEjSF_S9_SW_EEvT0_PT3_T1_NS0_13GridEvenShareIS17_EET2_T4_,(.L_x_498 - _ZN3cub18CUB_300001_SM_10006detail6reduce18DeviceReduceKernelINS2_10policy_hubIN4cuda3std3__45tupleIJblEEEjN6thrust24THRUST_300001_SM_1000_NS8cuda_cub9__find_if7functorIS9_EEE10Policy1000ENSB_12zip_iteratorINS8_IJNSD_26transform_input_iterator_tIbNSC_6detail35transform_pair_of_input_iterators_tIbNSB_6detail15normal_iteratorINSB_10device_ptrIKfEEEESR_NS7_8equal_toIfEEEENS7_10__not_fn_tINS7_10__identityEEEEENSB_17counting_iteratorIlNSB_11use_defaultES10_S10_EEEEEEEjSF_S9_SW_EEvT0_PT3_T1_NS0_13GridEvenShareIS17_EET2_T4_)
        .other          _ZN3cub18CUB_300001_SM_10006detail6reduce18DeviceReduceKernelINS2_10policy_hubIN4cuda3std3__45tupleIJblEEEjN6thrust24THRUST_300001_SM_1000_NS8cuda_cub9__find_if7functorIS9_EEE10Policy1000ENSB_12zip_iteratorINS8_IJNSD_26transform_input_iterator_tIbNSC_6detail35transform_pair_of_input_iterators_tIbNSB_6detail15normal_iteratorINSB_10device_ptrIKfEEEESR_NS7_8equal_toIfEEEENS7_10__not_fn_tINS7_10__identityEEEEENSB_17counting_iteratorIlNSB_11use_defaultES10_S10_EEEEEEEjSF_S9_SW_EEvT0_PT3_T1_NS0_13GridEvenShareIS17_EET2_T4_,@"STO_CUDA_ENTRY STV_DEFAULT"
_ZN3cub18CUB_300001_SM_10006detail6reduce18DeviceReduceKernelINS2_10policy_hubIN4cuda3std3__45tupleIJblEEEjN6thrust24THRUST_300001_SM_1000_NS8cuda_cub9__find_if7functorIS9_EEE10Policy1000ENSB_12zip_iteratorINS8_IJNSD_26transform_input_iterator_tIbNSC_6detail35transform_pair_of_input_iterators_tIbNSB_6detail15normal_iteratorINSB_10device_ptrIKfEEEESR_NS7_8equal_toIfEEEENS7_10__not_fn_tINS7_10__identityEEEEENSB_17counting_iteratorIlNSB_11use_defaultES10_S10_EEEEEEEjSF_S9_SW_EEvT0_PT3_T1_NS0_13GridEvenShareIS17_EET2_T4_:
.text._ZN3cub18CUB_300001_SM_10006detail6reduce18DeviceReduceKernelINS2_10policy_hubIN4cuda3std3__45tupleIJblEEEjN6thrust24THRUST_300001_SM_1000_NS8cuda_cub9__find_if7functorIS9_EEE10Policy1000ENSB_12zip_iteratorINS8_IJNSD_26transform_input_iterator_tIbNSC_6detail35transform_pair_of_input_iterators_tIbNSB_6detail15normal_iteratorINSB_10device_ptrIKfEEEESR_NS7_8equal_toIfEEEENS7_10__not_fn_tINS7_10__identityEEEEENSB_17counting_iteratorIlNSB_11use_defaultES10_S10_EEEEEEEjSF_S9_SW_EEvT0_PT3_T1_NS0_13GridEvenShareIS17_EET2_T4_:
[----:B------:R-:W-:Y:S01]  /*0000*/  LDC R1, c[0x0][0x37c] ;  /* 0x0000df00ff017b82 */ /* 0x000fe20000000800 */
[----:B------:R-:W0:Y:S01]  /*0010*/  S2R R0, SR_CTAID.X ;  /* 0x0000000000007919 */ /* 0x000e220000002500 */
[----:B------:R-:W1:Y:S01]  /*0020*/  LDCU UR5, c[0x0][0x3c8] ;  /* 0x00007900ff0577ac */ /* 0x000e620008000800 */
[----:B------:R-:W-:Y:S01]  /*0030*/  BSSY.RECONVERGENT B0, `(.L_x_270) ;  /* 0x00005df000007945 */ /* 0x000fe20003800200 */
[----:B------:R-:W2:Y:S01]  /*0040*/  LDCU.64 UR12, c[0x0][0x358] ;  /* 0x00006b00ff0c77ac */ /* 0x000ea20008000a00 */
[----:B0-----:R-:W-:-:S05]  /*0050*/  IMAD.SHL.U32 R9, R0, 0x400, RZ ;  /* 0x0000040000097824 */ /* 0x001fca00078e00ff */
[----:B-1----:R-:W-:-:S04]  /*0060*/  IADD3 R2, PT, PT, -R9, UR5, RZ ;  /* 0x0000000509027c10 */ /* 0x002fc8000fffe1ff */
[----:B------:R-:W-:-:S13]  /*0070*/  ISETP.GT.U32.AND P0, PT, R2, 0x3ff, PT ;  /* 0x000003ff0200780c */ /* 0x000fda0003f04070 */
[----:B--2---:R-:W-:Y:S05]  /*0080*/  @P0 BRA `(.L_x_271) ;  /* 0x0000003000b40947 */ /* 0x004fea0003800000 */
[----:B------:R-:W0:Y:S01]  /*0090*/  S2R R4, SR_TID.X ;  /* 0x0000000000047919 */ /* 0x000e220000002100 */
[----:B------:R-:W1:Y:S08]  /*00a0*/  LDC.64 R6, c[0x0][0x380] ;  /* 0x0000e000ff067b82 */ /* 0x000e700000000a00 */
[----:B------:R-:W2:Y:S01]  /*00b0*/  LDC.64 R10, c[0x0][0x388] ;  /* 0x0000e200ff0a7b82 */ /* 0x000ea20000000a00 */
[----:B------:R-:W-:Y:S01]  /*00c0*/  IMAD.MOV.U32 R24, RZ, RZ, RZ ;  /* 0x000000ffff187224 */ /* 0x000fe200078e00ff */
[----:B------:R-:W3:Y:S01]  /*00d0*/  LDCU.64 UR6, c[0x0][0x3a0] ;  /* 0x00007400ff0677ac */ /* 0x000ee20008000a00 */
[----:B0-----:R-:W-:-:S13]  /*00e0*/  ISETP.GE.U32.AND P1, PT, R4, R2, PT ;  /* 0x000000020400720c */ /* 0x001fda0003f26070 */
        /* <DEDUP_REMOVED lines=10> */
[----:B------:R-:W-:-:S02]  /*0190*/  ISETP.GE.U32.AND P2, PT, R22, R2, PT ;  /* 0x000000021600720c */ /* 0x000fc40003f46070 */
[----:B0-----:R-:W-:Y:S01]  /*01a0*/  @!P1 IADD3 R24, P3, PT, R3, R12, RZ ;  /* 0x0000000c03189210 */ /* 0x001fe20007f7e0ff */
[----:B------:R-:W-:-:S04]  /*01b0*/  IMAD.MOV.U32 R3, RZ, RZ, RZ ;  /* 0x000000ffff037224 */ /* 0x000fc800078e00ff */
[----:B------:R-:W-:Y:S01]  /*01c0*/  @!P1 IMAD.X R3, RZ, RZ, R13, P3 ;  /* 0x000000ffff039224 */ /* 0x000fe200018e060d */
[----:B--2---:R-:W-:-:S04]  /*01d0*/  @!P1 FSETP.NEU.AND P0, PT, R6, R11, PT ;  /* 0x0000000b0600920b */ /* 0x004fc80003f0d000 */
[----:B------:R-:W-:-:S04]  /*01e0*/  @!P1 SEL R5, RZ, 0x1, !P0 ;  /* 0x00000001ff059807 */ /* 0x000fc80004000000 */
[----:B------:R-:W-:Y:S01]  /*01f0*/  @!P1 PRMT R26, R5, 0x7610, R26 ;  /* 0x00007610051a9816 */ /* 0x000fe2000000001a */
[----:B---3--:R-:W-:Y:S06]  /*0200*/  @P2 BRA `(.L_x_273) ;  /* 0x0000001400042947 */ /* 0x008fec0003800000 */
[----:B------:R-:W-:Y:S01]  /*0210*/  LOP3.LUT R8, RZ, R22, RZ, 0x33, !PT ;  /* 0x00000016ff087212 */ /* 0x000fe200078e33ff */
[----:B------:R-:W-:Y:S04]  /*0220*/  BSSY.RECONVERGENT B2, `(.L_x_274) ;  /* 0x00000a6000027945 */ /* 0x000fe80003800200 */
[----:B------:R-:W-:-:S04]  /*0230*/  VIADD R8, R8, UR5 ;  /* 0x0000000508087c36 */ /* 0x000fc80008000000 */
[----:B------:R-:W-:-:S05]  /*0240*/  IMAD.IADD R20, R8, 0x1, -R9 ;  /* 0x0000000108147824 */ /* 0x000fca00078e0a09 */
[C---:B------:R-:W-:Y:S02]  /*0250*/  ISETP.GE.U32.AND P0, PT, R20.reuse, 0x700, PT ;  /* 0x000007001400780c */ /* 0x040fe40003f06070 */
[----:B------:R-:W-:-:S04]  /*0260*/  LEA.HI R20, R20, 0x1, RZ, 0x18 ;  /* 0x0000000114147811 */ /* 0x000fc800078fc0ff */
[----:B------:R-:W-:-:S07]  /*0270*/  LOP3.LUT R23, R20, 0x7, RZ, 0xc0, !PT ;  /* 0x0000000714177812 */ /* 0x000fce00078ec0ff */
[----:B------:R-:W-:Y:S05]  /*0280*/  @!P0 BRA `(.L_x_275) ;  /* 0x00000008007c8947 */ /* 0x000fea0003800000 */
[----:B------:R-:W0:Y:S01]  /*0290*/  LDC.64 R6, c[0x0][0x380] ;  /* 0x0000e000ff067b82 */ /* 0x000e220000000a00 */
[----:B------:R-:W-:Y:S01]  /*02a0*/  LOP3.LUT R12, R20, 0x1fffff8, RZ, 0xc0, !PT ;  /* 0x01fffff8140c7812 */ /* 0x000fe200078ec0ff */
[----:B------:R-:W-:Y:S01]  /*02b0*/  BSSY.RECONVERGENT B3, `(.L_x_276) ;  /* 0x000009b000037945 */ /* 0x000fe20003800200 */
[----:B------:R-:W-:Y:S02]  /*02c0*/  VIADD R5, R22, 0x400 ;  /* 0x0000040016057836 */ /* 0x000fe40000000000 */
[----:B------:R-:W-:Y:S02]  /*02d0*/  IMAD.IADD R21, R9, 0x1, R22 ;  /* 0x0000000109157824 */ /* 0x000fe400078e0216 */
[----:B------:R-:W-:Y:S01]  /*02e0*/  IMAD.MOV R22, RZ, RZ, -R12 ;  /* 0x000000ffff167224 */ /* 0x000fe200078e0a0c */
[----:B------:R-:W1:Y:S06]  /*02f0*/  LDC.64 R10, c[0x0][0x388] ;  /* 0x0000e200ff0a7b82 */ /* 0x000e6c0000000a00 */
.L_x_277:
[----:B0-----:R-:W-:-:S04]  /*0300*/  IMAD.WIDE.U32 R12, R21, 0x4, R6 ;  /* 0x00000004150c7825 */ /* 0x001fc800078e0006 */
[C---:B-1----:R-:W-:Y:S02]  /*0310*/  IMAD.WIDE.U32 R14, R21.reuse, 0x4, R10 ;  /* 0x00000004150e7825 */ /* 0x042fe400078e000a */
[----:B------:R0:W2:Y:S04]  /*0320*/  LDG.E R12, desc[UR12][R12.64] ;  /* 0x0000000c0c0c7981 */ /* 0x0000a8000c1e1900 */
[----:B------:R-:W2:Y:S01]  /*0330*/  LDG.E R15, desc[UR12][R14.64] ;  /* 0x0000000c0e0f7981 */ /* 0x000ea2000c1e1900 */
[----:B------:R-:W-:-:S04]  /*0340*/  VIADD R25, R21, 0x100 ;  /* 0x0000010015197836 */ /* 0x000fc80000000000 */
[----:B------:R-:W-:-:S04]  /*0350*/  IMAD.WIDE.U32 R16, R25, 0x4, R6 ;  /* 0x0000000419107825 */ /* 0x000fc800078e0006 */
[----:B------:R-:W-:Y:S02]  /*0360*/  IMAD.WIDE.U32 R18, R25, 0x4, R10 ;  /* 0x0000000419127825 */ /* 0x000fe400078e000a */
[----:B------:R-:W3:Y:S04]  /*0370*/  LDG.E R16, desc[UR12][R16.64] ;  /* 0x0000000c10107981 */ /* 0x000ee8000c1e1900 */
[----:B------:R1:W3:Y:S01]  /*0380*/  LDG.E R19, desc[UR12][R18.64] ;  /* 0x0000000c12137981 */ /* 0x0002e2000c1e1900 */
[----:B------:R-:W-:Y:S01]  /*0390*/  PRMT R29, R26, 0x7610, R29 ;  /* 0x000076101a1d7816 */ /* 0x000fe2000000001d */
[C---:B------:R-:W-:Y:S01]  /*03a0*/  VIADD R27, R21.reuse, 0x200 ;  /* 0x00000200151b7836 */ /* 0x040fe20000000000 */
[----:B0-----:R-:W-:Y:S02]  /*03b0*/  IADD3 R13, P1, PT, R21, UR6, RZ ;  /* 0x00000006150d7c10 */ /* 0x001fe4000ff3e0ff */
[----:B------:R-:W-:-:S02]  /*03c0*/  LOP3.LUT P3, RZ, R29, 0xff, RZ, 0xc0, !PT ;  /* 0x000000ff1dff7812 */ /* 0x000fc4000786c0ff */
[----:B------:R-:W-:Y:S01]  /*03d0*/  ISETP.LT.U32.AND P0, PT, R13, R24, PT ;  /* 0x000000180d00720c */ /* 0x000fe20003f01070 */
[----:B------:R-:W-:-:S05]  /*03e0*/  IMAD.X R28, RZ, RZ, UR7, P1 ;  /* 0x00000007ff1c7e24 */ /* 0x000fca00088e06ff */
[----:B------:R-:W-:-:S04]  /*03f0*/  ISETP.LT.AND.EX P0, PT, R28, R3, PT, P0 ;  /* 0x000000031c00720c */ /* 0x000fc80003f01300 */
[----:B------:R-:W-:Y:S02]  /*0400*/  SEL R26, R13, R24, P0 ;  /* 0x000000180d1a7207 */ /* 0x000fe40000000000 */
[CC--:B--2---:R-:W-:Y:S02]  /*0410*/  FSETP.NEU.AND P2, PT, R12.reuse, R15.reuse, P3 ;  /* 0x0000000f0c00720b */ /* 0x0c4fe40001f4d000 */
[----:B------:R-:W-:Y:S01]  /*0420*/  FSETP.NEU.AND P1, PT, R12, R15, PT ;  /* 0x0000000f0c00720b */ /* 0x000fe20003f2d000 */
[----:B------:R-:W-:-:S03]  /*0430*/  IMAD.WIDE.U32 R14, R27, 0x4, R10 ;  /* 0x000000041b0e7825 */ /* 0x000fc600078e000a */
[----:B------:R-:W-:-:S07]  /*0440*/  @!P3 SEL R29, RZ, 0x1, !P1 ;  /* 0x00000001ff1db807 */ /* 0x000fce0004800000 */
[----:B------:R-:W-:Y:S01]  /*0450*/  @!P2 SEL R26, R13, R24, !P3 ;  /* 0x000000180d1aa207 */ /* 0x000fe20005800000 */
[----:B------:R-:W-:Y:S01]  /*0460*/  IMAD.WIDE.U32 R12, R27, 0x4, R6 ;  /* 0x000000041b0c7825 */ /* 0x000fe200078e0006 */
[----:B------:R-:W2:Y:S04]  /*0470*/  LDG.E R24, desc[UR12][R14.64] ;  /* 0x0000000c0e187981 */ /* 0x000ea8000c1e1900 */
[----:B------:R0:W2:Y:S01]  /*0480*/  LDG.E R17, desc[UR12][R12.64] ;  /* 0x0000000c0c117981 */ /* 0x0000a2000c1e1900 */
[----:B-1----:R-:W-:Y:S02]  /*0490*/  SEL R18, R29, 0x1, !P2 ;  /* 0x000000011d127807 */ /* 0x002fe40005000000 */
[----:B------:R-:W-:Y:S02]  /*04a0*/  SEL R29, R28, R3, P0 ;  /* 0x000000031c1d7207 */ /* 0x000fe40000000000 */
[----:B------:R-:W-:-:S02]  /*04b0*/  LOP3.LUT P1, RZ, R18, 0xff, RZ, 0xc0, !PT ;  /* 0x000000ff12ff7812 */ /* 0x000fc4000782c0ff */
[----:B------:R-:W-:Y:S02]  /*04c0*/  @!P2 SEL R29, R28, R3, !P3 ;  /* 0x000000031c1da207 */ /* 0x000fe40005800000 */
[----:B0-----:R-:W-:Y:S02]  /*04d0*/  IADD3 R13, P0, PT, R25, UR6, RZ ;  /* 0x00000006190d7c10 */ /* 0x001fe4000ff1e0ff */
[----:B---3--:R-:W-:-:S03]  /*04e0*/  FSETP.NEU.AND P3, PT, R16, R19, P1 ;  /* 0x000000131000720b */ /* 0x008fc60000f6d000 */
[----:B------:R-:W-:Y:S01]  /*04f0*/  IMAD.X R28, RZ, RZ, UR7, P0 ;  /* 0x00000007ff1c7e24 */ /* 0x000fe200080e06ff */
[----:B------:R-:W-:Y:S01]  /*0500*/  ISETP.LT.U32.AND P0, PT, R13, R26, PT ;  /* 0x0000001a0d00720c */ /* 0x000fe20003f01070 */
[----:B------:R-:W-:-:S03]  /*0510*/  VIADD R3, R21, 0x300 ;  /* 0x0000030015037836 */ /* 0x000fc60000000000 */
[----:B------:R-:W-:Y:S01]  /*0520*/  ISETP.LT.AND.EX P0, PT, R28, R29, PT, P0 ;  /* 0x0000001d1c00720c */ /* 0x000fe20003f01300 */
[----:B------:R-:W-:-:S03]  /*0530*/  IMAD.WIDE.U32 R14, R3, 0x4, R10 ;  /* 0x00000004030e7825 */ /* 0x000fc600078e000a */
[CC--:B------:R-:W-:Y:S02]  /*0540*/  SEL R25, R13.reuse, R26.reuse, P0 ;  /* 0x0000001a0d197207 */ /* 0x0c0fe40000000000 */
[----:B------:R-:W-:Y:S01]  /*0550*/  @!P3 SEL R25, R13, R26, !P1 ;  /* 0x0000001a0d19b207 */ /* 0x000fe20004800000 */
[----:B------:R-:W-:Y:S01]  /*0560*/  IMAD.WIDE.U32 R12, R3, 0x4, R6 ;  /* 0x00000004030c7825 */ /* 0x000fe200078e0006 */
[----:B------:R-:W-:Y:S02]  /*0570*/  FSETP.NEU.AND P2, PT, R16, R19, PT ;  /* 0x000000131000720b */ /* 0x000fe40003f4d000 */
[----:B------:R-:W3:Y:S04]  /*0580*/  LDG.E R19, desc[UR12][R14.64] ;  /* 0x0000000c0e137981 */ /* 0x000ee8000c1e1900 */
[----:B------:R0:W3:Y:S01]  /*0590*/  LDG.E R16, desc[UR12][R12.64] ;  /* 0x0000000c0c107981 */ /* 0x0000e2000c1e1900 */
[----:B------:R-:W-:-:S04]  /*05a0*/  @!P1 SEL R18, RZ, 0x1, !P2 ;  /* 0x00000001ff129807 */ /* 0x000fc80005000000 */
[----:B------:R-:W-:-:S04]  /*05b0*/  SEL R18, R18, 0x1, !P3 ;  /* 0x0000000112127807 */ /* 0x000fc80005800000 */
[----:B------:R-:W-:Y:S02]  /*05c0*/  LOP3.LUT P2, RZ, R18, 0xff, RZ, 0xc0, !PT ;  /* 0x000000ff12ff7812 */ /* 0x000fe4000784c0ff */
[CC--:B0-----:R-:W-:Y:S02]  /*05d0*/  SEL R12, R28.reuse, R29.reuse, P0 ;  /* 0x0000001d1c0c7207 */ /* 0x0c1fe40000000000 */
[----:B------:R-:W-:Y:S02]  /*05e0*/  IADD3 R27, P0, PT, R27, UR6, RZ ;  /* 0x000000061b1b7c10 */ /* 0x000fe4000ff1e0ff */
[----:B------:R-:W-:-:S03]  /*05f0*/  @!P3 SEL R12, R28, R29, !P1 ;  /* 0x0000001d1c0cb207 */ /* 0x000fc60004800000 */
[----:B------:R-:W-:Y:S01]  /*0600*/  IMAD.X R29, RZ, RZ, UR7, P0 ;  /* 0x00000007ff1d7e24 */ /* 0x000fe200080e06ff */
[----:B------:R-:W-:-:S04]  /*0610*/  ISETP.LT.U32.AND P0, PT, R27, R25, PT ;  /* 0x000000191b00720c */ /* 0x000fc80003f01070 */
[----:B------:R-:W-:-:S04]  /*0620*/  ISETP.LT.AND.EX P0, PT, R29, R12, PT, P0 ;  /* 0x0000000c1d00720c */ /* 0x000fc80003f01300 */
[----:B------:R-:W-:Y:S02]  /*0630*/  SEL R26, R27, R25, P0 ;  /* 0x000000191b1a7207 */ /* 0x000fe40000000000 */
[CC--:B--2---:R-:W-:Y:S02]  /*0640*/  FSETP.NEU.AND P3, PT, R17.reuse, R24.reuse, P2 ;  /* 0x000000181100720b */ /* 0x0c4fe4000176d000 */
[----:B------:R-:W-:Y:S02]  /*0650*/  FSETP.NEU.AND P1, PT, R17, R24, PT ;  /* 0x000000181100720b */ /* 0x000fe40003f2d000 */
[----:B------:R-:W-:Y:S02]  /*0660*/  SEL R24, R29, R12, P0 ;  /* 0x0000000c1d187207 */ /* 0x000fe40000000000 */
[----:B------:R-:W-:-:S07]  /*0670*/  @!P2 SEL R18, RZ, 0x1, !P1 ;  /* 0x00000001ff12a807 */ /* 0x000fce0004800000 */
[----:B------:R-:W-:Y:S01]  /*0680*/  @!P3 SEL R26, R27, R25, !P2 ;  /* 0x000000191b1ab207 */ /* 0x000fe20005000000 */
[----:B------:R-:W-:Y:S01]  /*0690*/  VIADD R25, R21, 0x400 ;  /* 0x0000040015197836 */ /* 0x000fe20000000000 */
[----:B------:R-:W-:-:S03]  /*06a0*/  @!P3 SEL R24, R29, R12, !P2 ;  /* 0x0000000c1d18b207 */ /* 0x000fc60005000000 */
[----:B------:R-:W-:-:S04]  /*06b0*/  IMAD.WIDE.U32 R14, R25, 0x4, R10 ;  /* 0x00000004190e7825 */ /* 0x000fc800078e000a */
[----:B------:R-:W-:Y:S01]  /*06c0*/  IMAD.WIDE.U32 R12, R25, 0x4, R6 ;  /* 0x00000004190c7825 */ /* 0x000fe200078e0006 */
[----:B------:R-:W-:Y:S01]  /*06d0*/  IADD3 R17, P0, PT, R3, UR6, RZ ;  /* 0x0000000603117c10 */ /* 0x000fe2000ff1e0ff */
[----:B------:R-:W2:Y:S01]  /*06e0*/  LDG.E R14, desc[UR12][R14.64] ;  /* 0x0000000c0e0e7981 */ /* 0x000ea2000c1e1900 */
[----:B------:R-:W-:-:S03]  /*06f0*/  SEL R18, R18, 0x1, !P3 ;  /* 0x0000000112127807 */ /* 0x000fc60005800000 */
[----:B------:R0:W2:Y:S01]  /*0700*/  LDG.E R3, desc[UR12][R12.64] ;  /* 0x0000000c0c037981 */ /* 0x0000a2000c1e1900 */
[----:B------:R-:W-:Y:S01]  /*0710*/  LOP3.LUT P1, RZ, R18, 0xff, RZ, 0xc0, !PT ;  /* 0x000000ff12ff7812 */ /* 0x000fe2000782c0ff */
[----:B------:R-:W-:-:S03]  /*0720*/  IMAD.X R27, RZ, RZ, UR7, P0 ;  /* 0x00000007ff1b7e24 */ /* 0x000fc600080e06ff */
[CC--:B---3--:R-:W-:Y:S02]  /*0730*/  FSETP.NEU.AND P3, PT, R16.reuse, R19.reuse, P1 ;  /* 0x000000131000720b */ /* 0x0c8fe40000f6d000 */
[----:B------:R-:W-:Y:S02]  /*0740*/  ISETP.LT.U32.AND P0, PT, R17, R26, PT ;  /* 0x0000001a1100720c */ /* 0x000fe40003f01070 */
[----:B------:R-:W-:Y:S02]  /*0750*/  FSETP.NEU.AND P2, PT, R16, R19, PT ;  /* 0x000000131000720b */ /* 0x000fe40003f4d000 */
[----:B------:R-:W-:Y:S01]  /*0760*/  ISETP.LT.AND.EX P0, PT, R27, R24, PT, P0 ;  /* 0x000000181b00720c */ /* 0x000fe20003f01300 */
[----:B------:R-:W-:-:S03]  /*0770*/  VIADD R19, R21, 0x500 ;  /* 0x0000050015137836 */ /* 0x000fc60000000000 */
[-C--:B------:R-:W-:Y:S01]  /*0780*/  SEL R28, R17, R26.reuse, P0 ;  /* 0x0000001a111c7207 */ /* 0x080fe20000000000 */
[----:B0-----:R-:W-:Y:S02]  /*0790*/  IMAD.WIDE.U32 R12, R19, 0x4, R10 ;  /* 0x00000004130c7825 */ /* 0x001fe400078e000a */
[----:B------:R-:W-:Y:S02]  /*07a0*/  @!P3 SEL R28, R17, R26, !P1 ;  /* 0x0000001a111cb207 */ /* 0x000fe40004800000 */
[----:B------:R-:W-:Y:S01]  /*07b0*/  IMAD.WIDE.U32 R16, R19, 0x4, R6 ;  /* 0x0000000413107825 */ /* 0x000fe200078e0006 */
[----:B------:R-:W3:Y:S05]  /*07c0*/  LDG.E R29, desc[UR12][R12.64] ;  /* 0x0000000c0c1d7981 */ /* 0x000eea000c1e1900 */
[----:B------:R0:W3:Y:S01]  /*07d0*/  LDG.E R16, desc[UR12][R16.64] ;  /* 0x0000000c10107981 */ /* 0x0000e2000c1e1900 */
[----:B------:R-:W-:-:S04]  /*07e0*/  @!P1 SEL R18, RZ, 0x1, !P2 ;  /* 0x00000001ff129807 */ /* 0x000fc80005000000 */
[----:B------:R-:W-:Y:S02]  /*07f0*/  SEL R26, R18, 0x1, !P3 ;  /* 0x00000001121a7807 */ /* 0x000fe40005800000 */
[-C--:B------:R-:W-:Y:S02]  /*0800*/  SEL R15, R27, R24.reuse, P0 ;  /* 0x000000181b0f7207 */ /* 0x080fe40000000000 */
[----:B------:R-:W-:Y:S02]  /*0810*/  LOP3.LUT P2, RZ, R26, 0xff, RZ, 0xc0, !PT ;  /* 0x000000ff1aff7812 */ /* 0x000fe4000784c0ff */
[----:B------:R-:W-:Y:S02]  /*0820*/  IADD3 R25, P0, PT, R25, UR6, RZ ;  /* 0x0000000619197c10 */ /* 0x000fe4000ff1e0ff */
[----:B------:R-:W-:-:S03]  /*0830*/  @!P3 SEL R15, R27, R24, !P1 ;  /* 0x000000181b0fb207 */ /* 0x000fc60004800000 */
[----:B------:R-:W-:Y:S01]  /*0840*/  IMAD.X R27, RZ, RZ, UR7, P0 ;  /* 0x00000007ff1b7e24 */ /* 0x000fe200080e06ff */
[----:B------:R-:W-:-:S04]  /*0850*/  ISETP.LT.U32.AND P0, PT, R25, R28, PT ;  /* 0x0000001c1900720c */ /* 0x000fc80003f01070 */
[----:B------:R-:W-:-:S04]  /*0860*/  ISETP.LT.AND.EX P0, PT, R27, R15, PT, P0 ;  /* 0x0000000f1b00720c */ /* 0x000fc80003f01300 */
[----:B------:R-:W-:Y:S02]  /*0870*/  SEL R18, R27, R15, P0 ;  /* 0x0000000f1b127207 */ /* 0x000fe40000000000 */
[----:B0-----:R-:W-:Y:S02]  /*0880*/  SEL R17, R25, R28, P0 ;  /* 0x0000001c19117207 */ /* 0x001fe40000000000 */
[CC--:B--2---:R-:W-:Y:S02]  /*0890*/  FSETP.NEU.AND P3, PT, R3.reuse, R14.reuse, P2 ;  /* 0x0000000e0300720b */ /* 0x0c4fe4000176d000 */
[----:B------:R-:W-:Y:S01]  /*08a0*/  FSETP.NEU.AND P1, PT, R3, R14, PT ;  /* 0x0000000e0300720b */ /* 0x000fe20003f2d000 */
[----:B------:R-:W-:-:S03]  /*08b0*/  VIADD R3, R21, 0x600 ;  /* 0x0000060015037836 */ /* 0x000fc60000000000 */
[----:B------:R-:W-:Y:S01]  /*08c0*/  @!P2 SEL R26, RZ, 0x1, !P1 ;  /* 0x00000001ff1aa807 */ /* 0x000fe20004800000 */
[----:B------:R-:W-:-:S06]  /*08d0*/  IMAD.WIDE.U32 R12, R3, 0x4, R6 ;  /* 0x00000004030c7825 */ /* 0x000fcc00078e0006 */
[----:B------:R-:W-:Y:S01]  /*08e0*/  @!P3 SEL R18, R27, R15, !P2 ;  /* 0x0000000f1b12b207 */ /* 0x000fe20005000000 */
[----:B------:R-:W-:Y:S01]  /*08f0*/  IMAD.WIDE.U32 R14, R3, 0x4, R10 ;  /* 0x00000004030e7825 */ /* 0x000fe200078e000a */
[----:B------:R-:W-:Y:S02]  /*0900*/  SEL R24, R26, 0x1, !P3 ;  /* 0x000000011a187807 */ /* 0x000fe40005800000 */
[----:B------:R-:W-:Y:S02]  /*0910*/  IADD3 R26, P1, PT, R19, UR6, RZ ;  /* 0x00000006131a7c10 */ /* 0x000fe4000ff3e0ff */
[----:B------:R0:W2:Y:S01]  /*0920*/  LDG.E R19, desc[UR12][R12.64] ;  /* 0x0000000c0c137981 */ /* 0x0000a2000c1e1900 */
[----:B------:R-:W-:-:S03]  /*0930*/  @!P3 SEL R17, R25, R28, !P2 ;  /* 0x0000001c1911b207 */ /* 0x000fc60005000000 */
[----:B------:R1:W2:Y:S01]  /*0940*/  LDG.E R14, desc[UR12][R14.64] ;  /* 0x0000000c0e0e7981 */ /* 0x0002a2000c1e1900 */
[----:B------:R-:W-:Y:S01]  /*0950*/  LOP3.LUT P2, RZ, R24, 0xff, RZ, 0xc0, !PT ;  /* 0x000000ff18ff7812 */ /* 0x000fe2000784c0ff */
[----:B------:R-:W-:-:S03]  /*0960*/  IMAD.X R25, RZ, RZ, UR7, P1 ;  /* 0x00000007ff197e24 */ /* 0x000fc600088e06ff */
[----:B---3--:R-:W-:Y:S02]  /*0970*/  FSETP.NEU.AND P3, PT, R16, R29, P2 ;  /* 0x0000001d1000720b */ /* 0x008fe4000176d000 */
[----:B------:R-:W-:Y:S02]  /*0980*/  ISETP.LT.U32.AND P0, PT, R26, R17, PT ;  /* 0x000000111a00720c */ /* 0x000fe40003f01070 */
[----:B------:R-:W-:Y:S02]  /*0990*/  FSETP.NEU.AND P1, PT, R16, R29, PT ;  /* 0x0000001d1000720b */ /* 0x000fe40003f2d000 */
[----:B------:R-:W-:Y:S01]  /*09a0*/  ISETP.LT.AND.EX P0, PT, R25, R18, PT, P0 ;  /* 0x000000121900720c */ /* 0x000fe20003f01300 */
[----:B------:R-:W-:-:S03]  /*09b0*/  VIADD R29, R21, 0x700 ;  /* 0x00000700151d7836 */ /* 0x000fc60000000000 */
[CC--:B------:R-:W-:Y:S01]  /*09c0*/  SEL R27, R26.reuse, R17.reuse, P0 ;  /* 0x000000111a1b7207 */ /* 0x0c0fe20000000000 */
[C---:B0-----:R-:W-:Y:S02]  /*09d0*/  IMAD.WIDE.U32 R12, R29.reuse, 0x4, R10 ;  /* 0x000000041d0c7825 */ /* 0x041fe400078e000a */
[----:B------:R-:W-:Y:S02]  /*09e0*/  @!P3 SEL R27, R26, R17, !P2 ;  /* 0x000000111a1bb207 */ /* 0x000fe40005000000 */
[----:B------:R-:W-:Y:S02]  /*09f0*/  IMAD.WIDE.U32 R16, R29, 0x4, R6 ;  /* 0x000000041d107825 */ /* 0x000fe400078e0006 */
[----:B------:R-:W3:Y:S04]  /*0a00*/  LDG.E R13, desc[UR12][R12.64] ;  /* 0x0000000c0c0d7981 */ /* 0x000ee8000c1e1900 */
[----:B------:R0:W3:Y:S01]  /*0a10*/  LDG.E R16, desc[UR12][R16.64] ;  /* 0x0000000c10107981 */ /* 0x0000e2000c1e1900 */
[----:B------:R-:W-:-:S04]  /*0a20*/  @!P2 SEL R24, RZ, 0x1, !P1 ;  /* 0x00000001ff18a807 */ /* 0x000fc80004800000 */
[----:B------:R-:W-:Y:S02]  /*0a30*/  SEL R24, R24, 0x1, !P3 ;  /* 0x0000000118187807 */ /* 0x000fe40005800000 */
[-C--:B-1----:R-:W-:Y:S02]  /*0a40*/  SEL R15, R25, R18.reuse, P0 ;  /* 0x00000012190f7207 */ /* 0x082fe40000000000 */
[----:B------:R-:W-:Y:S02]  /*0a50*/  LOP3.LUT P1, RZ, R24, 0xff, RZ, 0xc0, !PT ;  /* 0x000000ff18ff7812 */ /* 0x000fe4000782c0ff */
[----:B------:R-:W-:Y:S02]  /*0a60*/  IADD3 R26, P0, PT, R3, UR6, RZ ;  /* 0x00000006031a7c10 */ /* 0x000fe4000ff1e0ff */
[----:B------:R-:W-:Y:S01]  /*0a70*/  @!P3 SEL R15, R25, R18, !P2 ;  /* 0x00000012190fb207 */ /* 0x000fe20005000000 */
[----:B------:R-:W-:Y:S02]  /*0a80*/  VIADD R22, R22, 0x8 ;  /* 0x0000000816167836 */ /* 0x000fe40000000000 */
[----:B------:R-:W-:-:S02]  /*0a90*/  VIADD R5, R5, 0x800 ;  /* 0x0000080005057836 */ /* 0x000fc40000000000 */
[----:B------:R-:W-:Y:S01]  /*0aa0*/  VIADD R21, R21, 0x800 ;  /* 0x0000080015157836 */ /* 0x000fe20000000000 */
[CC--:B--2---:R-:W-:Y:S02]  /*0ab0*/  FSETP.NEU.AND P2, PT, R19.reuse, R14.reuse, PT ;  /* 0x0000000e1300720b */ /* 0x0c4fe40003f4d000 */
[----:B------:R-:W-:Y:S01]  /*0ac0*/  FSETP.NEU.AND P3, PT, R19, R14, P1 ;  /* 0x0000000e1300720b */ /* 0x000fe20000f6d000 */
[----:B------:R-:W-:Y:S01]  /*0ad0*/  IMAD.X R14, RZ, RZ, UR7, P0 ;  /* 0x00000007ff0e7e24 */ /* 0x000fe200080e06ff */
[----:B------:R-:W-:-:S04]  /*0ae0*/  ISETP.LT.U32.AND P0, PT, R26, R27, PT ;  /* 0x0000001b1a00720c */ /* 0x000fc80003f01070 */
[----:B------:R-:W-:Y:S02]  /*0af0*/  ISETP.LT.AND.EX P0, PT, R14, R15, PT, P0 ;  /* 0x0000000f0e00720c */ /* 0x000fe40003f01300 */
[----:B------:R-:W-:Y:S02]  /*0b00*/  @!P1 SEL R24, RZ, 0x1, !P2 ;  /* 0x00000001ff189807 */ /* 0x000fe40005000000 */
[----:B------:R-:W-:Y:S02]  /*0b10*/  SEL R18, R26, R27, P0 ;  /* 0x0000001b1a127207 */ /* 0x000fe40000000000 */
[----:B0-----:R-:W-:Y:S02]  /*0b20*/  SEL R17, R14, R15, P0 ;  /* 0x0000000f0e117207 */ /* 0x001fe40000000000 */
[----:B------:R-:W-:Y:S02]  /*0b30*/  IADD3 R29, P0, PT, R29, UR6, RZ ;  /* 0x000000061d1d7c10 */ /* 0x000fe4000ff1e0ff */
[----:B------:R-:W-:-:S02]  /*0b40*/  @!P3 SEL R18, R26, R27, !P1 ;  /* 0x0000001b1a12b207 */ /* 0x000fc40004800000 */
[----:B------:R-:W-:Y:S01]  /*0b50*/  @!P3 SEL R17, R14, R15, !P1 ;  /* 0x0000000f0e11b207 */ /* 0x000fe20004800000 */
[----:B------:R-:W-:Y:S01]  /*0b60*/  IMAD.X R14, RZ, RZ, UR7, P0 ;  /* 0x00000007ff0e7e24 */ /* 0x000fe200080e06ff */
[----:B------:R-:W-:Y:S02]  /*0b70*/  SEL R12, R24, 0x1, !P3 ;  /* 0x00000001180c7807 */ /* 0x000fe40005800000 */
[----:B------:R-:W-:Y:S02]  /*0b80*/  ISETP.LT.U32.AND P0, PT, R29, R18, PT ;  /* 0x000000121d00720c */ /* 0x000fe40003f01070 */
[----:B------:R-:W-:Y:S02]  /*0b90*/  LOP3.LUT P2, RZ, R12, 0xff, RZ, 0xc0, !PT ;  /* 0x000000ff0cff7812 */ /* 0x000fe4000784c0ff */
[----:B------:R-:W-:-:S04]  /*0ba0*/  ISETP.LT.AND.EX P0, PT, R14, R17, PT, P0 ;  /* 0x000000110e00720c */ /* 0x000fc80003f01300 */
[----:B------:R-:W-:Y:S02]  /*0bb0*/  SEL R24, R29, R18, P0 ;  /* 0x000000121d187207 */ /* 0x000fe40000000000 */
[----:B------:R-:W-:Y:S02]  /*0bc0*/  SEL R3, R14, R17, P0 ;  /* 0x000000110e037207 */ /* 0x000fe40000000000 */
[----:B------:R-:W-:Y:S02]  /*0bd0*/  ISETP.NE.AND P0, PT, R22, RZ, PT ;  /* 0x000000ff1600720c */ /* 0x000fe40003f05270 */
[CC--:B---3--:R-:W-:Y:S02]  /*0be0*/  FSETP.NEU.AND P3, PT, R16.reuse, R13.reuse, P2 ;  /* 0x0000000d1000720b */ /* 0x0c8fe4000176d000 */
[----:B------:R-:W-:-:S04]  /*0bf0*/  FSETP.NEU.AND P1, PT, R16, R13, PT ;  /* 0x0000000d1000720b */ /* 0x000fc80003f2d000 */
[----:B------:R-:W-:-:S04]  /*0c00*/  @!P2 SEL R12, RZ, 0x1, !P1 ;  /* 0x00000001ff0ca807 */ /* 0x000fc80004800000 */
[----:B------:R-:W-:-:S03]  /*0c10*/  SEL R12, R12, 0x1, !P3 ;  /* 0x000000010c0c7807 */ /* 0x000fc60005800000 */
[----:B------:R-:W-:Y:S02]  /*0c20*/  @!P3 SEL R24, R29, R18, !P2 ;  /* 0x000000121d18b207 */ /* 0x000fe40005000000 */
[----:B------:R-:W-:Y:S02]  /*0c30*/  @!P3 SEL R3, R14, R17, !P2 ;  /* 0x000000110e03b207 */ /* 0x000fe40005000000 */
[----:B------:R-:W-:Y:S01]  /*0c40*/  PRMT R26, R12, 0x7610, R26 ;  /* 0x000076100c1a7816 */ /* 0x000fe2000000001a */
[----:B------:R-:W-:Y:S06]  /*0c50*/  @P0 BRA `(.L_x_277) ;  /* 0xfffffff400a80947 */ /* 0x000fec000383ffff */
[----:B------:R-:W-:Y:S05]  /*0c60*/  BSYNC.RECONVERGENT B3 ;  /* 0x0000000000037941 */ /* 0x000fea0003800200 */
.L_x_276:
[----:B------:R-:W-:-:S07]  /*0c70*/  VIADD R22, R5, 0xfffffc00 ;  /* 0xfffffc0005167836 */ /* 0x000fce0000000000 */
.L_x_275:
[----:B------:R-:W-:Y:S05]  /*0c80*/  BSYNC.RECONVERGENT B2 ;  /* 0x0000000000027941 */ /* 0x000fea0003800200 */
.L_x_274:
[----:B------:R-:W-:-:S13]  /*0c90*/  ISETP.NE.AND P0, PT, R23, RZ, PT ;  /* 0x000000ff1700720c */ /* 0x000fda0003f05270 */
[----:B------:R-:W-:Y:S05]  /*0ca0*/  @!P0 BRA `(.L_x_273) ;  /* 0x00000008005c8947 */ /* 0x000fea0003800000 */
[----:B------:R-:W-:Y:S01]  /*0cb0*/  ISETP.GE.U32.AND P0, PT, R23, 0x4, PT ;  /* 0x000000041700780c */ /* 0x000fe20003f06070 */
[----:B------:R-:W-:Y:S01]  /*0cc0*/  BSSY.RECONVERGENT B2, `(.L_x_278) ;  /* 0x000004f000027945 */ /* 0x000fe20003800200 */
[----:B------:R-:W-:-:S11]  /*0cd0*/  LOP3.LUT P1, R6, R20, 0x3, RZ, 0xc0, !PT ;  /* 0x0000000314067812 */ /* 0x000fd6000782c0ff */
[----:B------:R-:W-:Y:S05]  /*0ce0*/  @!P0 BRA `(.L_x_279) ;  /* 0x0000000400308947 */ /* 0x000fea0003800000 */
[----:B------:R-:W0:Y:S01]  /*0cf0*/  LDC.64 R10, c[0x0][0x380] ;  /* 0x0000e000ff0a7b82 */ /* 0x000e220000000a00 */
[----:B------:R-:W-:Y:S01]  /*0d00*/  IMAD.IADD R7, R9, 0x1, R22 ;  /* 0x0000000109077824 */ /* 0x000fe200078e0216 */
[----:B------:R-:W1:Y:S06]  /*0d10*/  LDCU.64 UR8, c[0x0][0x3a0] ;  /* 0x00007400ff0877ac */ /* 0x000e6c0008000a00 */
[----:B------:R-:W2:Y:S01]  /*0d20*/  LDC.64 R12, c[0x0][0x388] ;  /* 0x0000e200ff0c7b82 */ /* 0x000ea20000000a00 */
[----:B0-----:R-:W-:-:S06]  /*0d30*/  IMAD.WIDE.U32 R28, R7, 0x4, R10 ;  /* 0x00000004071c7825 */ /* 0x001fcc00078e000a */
[----:B------:R-:W3:Y:S01]  /*0d40*/  LDG.E R28, desc[UR12][R28.64] ;  /* 0x0000000c1c1c7981 */ /* 0x000ee2000c1e1900 */
[----:B--2---:R-:W-:-:S05]  /*0d50*/  IMAD.WIDE.U32 R14, R7, 0x4, R12 ;  /* 0x00000004070e7825 */ /* 0x004fca00078e000c */
[----:B------:R0:W3:Y:S01]  /*0d60*/  LDG.E R5, desc[UR12][R14.64] ;  /* 0x0000000c0e057981 */ /* 0x0000e2000c1e1900 */
[----:B------:R-:W-:-:S04]  /*0d70*/  VIADD R23, R7, 0x100 ;  /* 0x0000010007177836 */ /* 0x000fc80000000000 */
[----:B------:R-:W-:-:S04]  /*0d80*/  IMAD.WIDE.U32 R16, R23, 0x4, R12 ;  /* 0x0000000417107825 */ /* 0x000fc800078e000c */
[----:B0-----:R-:W-:Y:S02]  /*0d90*/  IMAD.WIDE.U32 R14, R23, 0x4, R10 ;  /* 0x00000004170e7825 */ /* 0x001fe400078e000a */
[----:B------:R-:W2:Y:S04]  /*0da0*/  LDG.E R16, desc[UR12][R16.64] ;  /* 0x0000000c10107981 */ /* 0x000ea8000c1e1900 */
[----:B------:R-:W2:Y:S01]  /*0db0*/  LDG.E R25, desc[UR12][R14.64] ;  /* 0x0000000c0e197981 */ /* 0x000ea2000c1e1900 */
[----:B------:R-:W-:-:S04]  /*0dc0*/  VIADD R27, R7, 0x200 ;  /* 0x00000200071b7836 */ /* 0x000fc80000000000 */
[----:B------:R-:W-:-:S04]  /*0dd0*/  IMAD.WIDE.U32 R18, R27, 0x4, R10 ;  /* 0x000000041b127825 */ /* 0x000fc800078e000a */
[----:B------:R-:W-:Y:S02]  /*0de0*/  IMAD.WIDE.U32 R20, R27, 0x4, R12 ;  /* 0x000000041b147825 */ /* 0x000fe400078e000c */
[----:B------:R-:W4:Y:S04]  /*0df0*/  LDG.E R18, desc[UR12][R18.64] ;  /* 0x0000000c12127981 */ /* 0x000f28000c1e1900 */
[----:B------:R0:W4:Y:S01]  /*0e00*/  LDG.E R21, desc[UR12][R20.64] ;  /* 0x0000000c14157981 */ /* 0x000122000c1e1900 */
[----:B------:R-:W-:-:S04]  /*0e10*/  VIADD R29, R7, 0x300 ;  /* 0x00000300071d7836 */ /* 0x000fc80000000000 */
[----:B------:R-:W-:-:S04]  /*0e20*/  IMAD.WIDE.U32 R10, R29, 0x4, R10 ;  /* 0x000000041d0a7825 */ /* 0x000fc800078e000a */
[----:B------:R-:W-:Y:S02]  /*0e30*/  IMAD.WIDE.U32 R12, R29, 0x4, R12 ;  /* 0x000000041d0c7825 */ /* 0x000fe400078e000c */
[----:B------:R-:W5:Y:S04]  /*0e40*/  LDG.E R10, desc[UR12][R10.64] ;  /* 0x0000000c0a0a7981 */ /* 0x000f68000c1e1900 */
[----:B------:R3:W5:Y:S01]  /*0e50*/  LDG.E R13, desc[UR12][R12.64] ;  /* 0x0000000c0c0d7981 */ /* 0x000762000c1e1900 */
[----:B------:R-:W-:Y:S02]  /*0e60*/  LOP3.LUT P3, RZ, R26, 0xff, RZ, 0xc0, !PT ;  /* 0x000000ff1aff7812 */ /* 0x000fe4000786c0ff */
[----:B-1----:R-:W-:-:S05]  /*0e70*/  IADD3 R7, P2, PT, R7, UR8, RZ ;  /* 0x0000000807077c10 */ /* 0x002fca000ff5e0ff */
[----:B0-----:R-:W-:Y:S01]  /*0e80*/  IMAD.X R20, RZ, RZ, UR9, P2 ;  /* 0x00000009ff147e24 */ /* 0x001fe200090e06ff */
[----:B------:R-:W-:Y:S01]  /*0e90*/  IADD3 R23, P5, PT, R23, UR8, RZ ;  /* 0x0000000817177c10 */ /* 0x000fe2000ffbe0ff */
[----:B------:R-:W-:Y:S01]  /*0ea0*/  VIADD R22, R22, 0x400 ;  /* 0x0000040016167836 */ /* 0x000fe20000000000 */
[CC--:B---3--:R-:W-:Y:S02]  /*0eb0*/  FSETP.NEU.AND P0, PT, R28.reuse, R5.reuse, PT ;  /* 0x000000051c00720b */ /* 0x0c8fe40003f0d000 */
        /* <DEDUP_REMOVED lines=12> */
[----:B------:R-:W-:Y:S01]  /*0f80*/  @!P2 SEL R26, RZ, 0x1, !P0 ;  /* 0x00000001ff1aa807 */ /* 0x000fe20004000000 */
[----:B------:R-:W-:-:S03]  /*0f90*/  IMAD.X R3, RZ, RZ, UR9, P5 ;  /* 0x00000009ff037e24 */ /* 0x000fc6000a8e06ff */
[----:B------:R-:W-:Y:S02]  /*0fa0*/  SEL R26, R26, 0x1, !P4 ;  /* 0x000000011a1a7807 */ /* 0x000fe40006000000 */
[----:B------:R-:W-:Y:S02]  /*0fb0*/  ISETP.LT.U32.AND P0, PT, R23, R12, PT ;  /* 0x0000000c1700720c */ /* 0x000fe40003f01070 */
[----:B------:R-:W-:Y:S02]  /*0fc0*/  LOP3.LUT P3, RZ, R26, 0xff, RZ, 0xc0, !PT ;  /* 0x000000ff1aff7812 */ /* 0x000fe4000786c0ff */
[----:B------:R-:W-:-:S04]  /*0fd0*/  ISETP.LT.AND.EX P0, PT, R3, R14, PT, P0 ;  /* 0x0000000e0300720c */ /* 0x000fc80003f01300 */
[----:B------:R-:W-:Y:S02]  /*0fe0*/  SEL R16, R23, R12, P0 ;  /* 0x0000000c17107207 */ /* 0x000fe40000000000 */
[----:B------:R-:W-:Y:S02]  /*0ff0*/  SEL R20, R3, R14, P0 ;  /* 0x0000000e03147207 */ /* 0x000fe40000000000 */
[----:B------:R-:W-:Y:S02]  /*1000*/  @!P4 SEL R16, R23, R12, !P2 ;  /* 0x0000000c1710c207 */ /* 0x000fe40005000000 */
[----:B------:R-:W-:Y:S02]  /*1010*/  @!P4 SEL R20, R3, R14, !P2 ;  /* 0x0000000e0314c207 */ /* 0x000fe40005000000 */
[----:B------:R-:W-:Y:S02]  /*1020*/  IADD3 R27, P0, PT, R27, UR8, RZ ;  /* 0x000000081b1b7c10 */ /* 0x000fe4000ff1e0ff */
[----:B----4-:R-:W-:-:S02]  /*1030*/  FSETP.NEU.AND P2, PT, R18, R21, PT ;  /* 0x000000151200720b */ /* 0x010fc40003f4d000 */
[----:B------:R-:W-:Y:S01]  /*1040*/  FSETP.NEU.AND P4, PT, R18, R21, P3 ;  /* 0x000000151200720b */ /* 0x000fe20001f8d000 */
[----:B------:R-:W-:Y:S01]  /*1050*/  IMAD.X R3, RZ, RZ, UR9, P0 ;  /* 0x00000009ff037e24 */ /* 0x000fe200080e06ff */
[----:B------:R-:W-:Y:S02]  /*1060*/  @!P3 SEL R26, RZ, 0x1, !P2 ;  /* 0x00000001ff1ab807 */ /* 0x000fe40005000000 */
[----:B------:R-:W-:Y:S02]  /*1070*/  ISETP.LT.U32.AND P0, PT, R27, R16, PT ;  /* 0x000000101b00720c */ /* 0x000fe40003f01070 */
[----:B------:R-:W-:Y:S02]  /*1080*/  SEL R26, R26, 0x1, !P4 ;  /* 0x000000011a1a7807 */ /* 0x000fe40006000000 */
[----:B------:R-:W-:Y:S02]  /*1090*/  ISETP.LT.AND.EX P0, PT, R3, R20, PT, P0 ;  /* 0x000000140300720c */ /* 0x000fe40003f01300 */
[----:B------:R-:W-:-:S02]  /*10a0*/  LOP3.LUT P2, RZ, R26, 0xff, RZ, 0xc0, !PT ;  /* 0x000000ff1aff7812 */ /* 0x000fc4000784c0ff */
[----:B------:R-:W-:Y:S02]  /*10b0*/  IADD3 R29, P5, PT, R29, UR8, RZ ;  /* 0x000000081d1d7c10 */ /* 0x000fe4000ffbe0ff */
[----:B------:R-:W-:Y:S02]  /*10c0*/  SEL R12, R27, R16, P0 ;  /* 0x000000101b0c7207 */ /* 0x000fe40000000000 */
[----:B------:R-:W-:Y:S02]  /*10d0*/  SEL R14, R3, R20, P0 ;  /* 0x00000014030e7207 */ /* 0x000fe40000000000 */
[----:B------:R-:W-:Y:S02]  /*10e0*/  @!P4 SEL R12, R27, R16, !P3 ;  /* 0x000000101b0cc207 */ /* 0x000fe40005800000 */
[----:B------:R-:W-:Y:S02]  /*10f0*/  @!P4 SEL R14, R3, R20, !P3 ;  /* 0x00000014030ec207 */ /* 0x000fe40005800000 */
[----:B-----5:R-:W-:Y:S01]  /*1100*/  FSETP.NEU.AND P4, PT, R10, R13, P2 ;  /* 0x0000000d0a00720b */ /* 0x020fe2000178d000 */
[----:B------:R-:W-:Y:S01]  /*1110*/  IMAD.X R5, RZ, RZ, UR9, P5 ;  /* 0x00000009ff057e24 */ /* 0x000fe2000a8e06ff */
[----:B------:R-:W-:-:S02]  /*1120*/  ISETP.LT.U32.AND P0, PT, R29, R12, PT ;  /* 0x0000000c1d00720c */ /* 0x000fc40003f01070 */
[----:B------:R-:W-:Y:S02]  /*1130*/  FSETP.NEU.AND P3, PT, R10, R13, PT ;  /* 0x0000000d0a00720b */ /* 0x000fe40003f6d000 */
[----:B------:R-:W-:Y:S02]  /*1140*/  ISETP.LT.AND.EX P0, PT, R5, R14, PT, P0 ;  /* 0x0000000e0500720c */ /* 0x000fe40003f01300 */
[----:B------:R-:W-:Y:S02]  /*1150*/  @!P2 SEL R26, RZ, 0x1, !P3 ;  /* 0x00000001ff1aa807 */ /* 0x000fe40005800000 */
[----:B------:R-:W-:Y:S02]  /*1160*/  SEL R24, R29, R12, P0 ;  /* 0x0000000c1d187207 */ /* 0x000fe40000000000 */
[----:B------:R-:W-:Y:S02]  /*1170*/  SEL R3, R5, R14, P0 ;  /* 0x0000000e05037207 */ /* 0x000fe40000000000 */
[----:B------:R-:W-:-:S02]  /*1180*/  SEL R26, R26, 0x1, !P4 ;  /* 0x000000011a1a7807 */ /* 0x000fc40006000000 */
[----:B------:R-:W-:Y:S02]  /*1190*/  @!P4 SEL R24, R29, R12, !P2 ;  /* 0x0000000c1d18c207 */ /* 0x000fe40005000000 */
[----:B------:R-:W-:-:S07]  /*11a0*/  @!P4 SEL R3, R5, R14, !P2 ;  /* 0x0000000e0503c207 */ /* 0x000fce0005000000 */
.L_x_279:
[----:B------:R-:W-:Y:S05]  /*11b0*/  BSYNC.RECONVERGENT B2 ;  /* 0x0000000000027941 */ /* 0x000fea0003800200 */
.L_x_278:
[----:B------:R-:W-:Y:S05]  /*11c0*/  @!P1 BRA `(.L_x_273) ;  /* 0x0000000400149947 */ /* 0x000fea0003800000 */
[----:B------:R-:W-:Y:S01]  /*11d0*/  ISETP.NE.AND P0, PT, R6, 0x1, PT ;  /* 0x000000010600780c */ /* 0x000fe20003f05270 */
[----:B------:R-:W-:Y:S01]  /*11e0*/  BSSY.RECONVERGENT B2, `(.L_x_280) ;  /* 0x000002b000027945 */ /* 0x000fe20003800200 */
[----:B------:R-:W-:-:S11]  /*11f0*/  LOP3.LUT P1, RZ, R8, 0x100, RZ, 0xc0, !PT ;  /* 0x0000010008ff7812 */ /* 0x000fd6000782c0ff */
[----:B------:R-:W-:Y:S05]  /*1200*/  @!P0 BRA `(.L_x_281) ;  /* 0x0000000000a08947 */ /* 0x000fea0003800000 */
[----:B------:R-:W0:Y:S01]  /*1210*/  LDC.64 R10, c[0x0][0x380] ;  /* 0x0000e000ff0a7b82 */ /* 0x000e220000000a00 */
[----:B------:R-:W-:Y:S01]  /*1220*/  IMAD.IADD R5, R9, 0x1, R22 ;  /* 0x0000000109057824 */ /* 0x000fe200078e0216 */
[----:B------:R-:W1:Y:S06]  /*1230*/  LDCU.64 UR8, c[0x0][0x3a0] ;  /* 0x00007400ff0877ac */ /* 0x000e6c0008000a00 */
[----:B------:R-:W2:Y:S01]  /*1240*/  LDC.64 R6, c[0x0][0x388] ;  /* 0x0000e200ff067b82 */ /* 0x000ea20000000a00 */
[C---:B------:R-:W-:Y:S02]  /*1250*/  VIADD R17, R5.reuse, 0x100 ;  /* 0x0000010005117836 */ /* 0x040fe40000000000 */
[----:B0-----:R-:W-:-:S06]  /*1260*/  IMAD.WIDE.U32 R12, R5, 0x4, R10 ;  /* 0x00000004050c7825 */ /* 0x001fcc00078e000a */
[----:B------:R-:W3:Y:S01]  /*1270*/  LDG.E R12, desc[UR12][R12.64] ;  /* 0x0000000c0c0c7981 */ /* 0x000ee2000c1e1900 */
[----:B--2---:R-:W-:-:S06]  /*1280*/  IMAD.WIDE.U32 R14, R5, 0x4, R6 ;  /* 0x00000004050e7825 */ /* 0x004fcc00078e0006 */
[----:B------:R-:W3:Y:S01]  /*1290*/  LDG.E R15, desc[UR12][R14.64] ;  /* 0x0000000c0e0f7981 */ /* 0x000ee2000c1e1900 */
[----:B------:R-:W-:-:S04]  /*12a0*/  IMAD.WIDE.U32 R10, R17, 0x4, R10 ;  /* 0x00000004110a7825 */ /* 0x000fc800078e000a */
[----:B------:R-:W-:Y:S02]  /*12b0*/  IMAD.WIDE.U32 R6, R17, 0x4, R6 ;  /* 0x0000000411067825 */ /* 0x000fe400078e0006 */
[----:B------:R-:W2:Y:S04]  /*12c0*/  LDG.E R10, desc[UR12][R10.64] ;  /* 0x0000000c0a0a7981 */ /* 0x000ea8000c1e1900 */
[----:B------:R0:W2:Y:S01]  /*12d0*/  LDG.E R19, desc[UR12][R6.64] ;  /* 0x0000000c06137981 */ /* 0x0000a2000c1e1900 */
[----:B------:R-:W-:Y:S02]  /*12e0*/  LOP3.LUT P2, RZ, R26, 0xff, RZ, 0xc0, !PT ;  /* 0x000000ff1aff7812 */ /* 0x000fe4000784c0ff */
[----:B-1----:R-:W-:-:S04]  /*12f0*/  IADD3 R5, P4, PT, R5, UR8, RZ ;  /* 0x0000000805057c10 */ /* 0x002fc8000ff9e0ff */
[----:B------:R-:W-:Y:S01]  /*1300*/  ISETP.LT.U32.AND P0, PT, R5, R24, PT ;  /* 0x000000180500720c */ /* 0x000fe20003f01070 */
[----:B------:R-:W-:-:S05]  /*1310*/  IMAD.X R8, RZ, RZ, UR9, P4 ;  /* 0x00000009ff087e24 */ /* 0x000fca000a0e06ff */
[----:B------:R-:W-:-:S04]  /*1320*/  ISETP.LT.AND.EX P0, PT, R8, R3, PT, P0 ;  /* 0x000000030800720c */ /* 0x000fc80003f01300 */
[----:B0-----:R-:W-:Y:S02]  /*1330*/  SEL R6, R5, R24, P0 ;  /* 0x0000001805067207 */ /* 0x001fe40000000000 */
[----:B------:R-:W-:Y:S01]  /*1340*/  SEL R7, R8, R3, P0 ;  /* 0x0000000308077207 */ /* 0x000fe20000000000 */
[----:B------:R-:W-:Y:S01]  /*1350*/  VIADD R22, R22, 0x200 ;  /* 0x0000020016167836 */ /* 0x000fe20000000000 */
[CC--:B---3--:R-:W-:Y:S02]  /*1360*/  FSETP.NEU.AND P5, PT, R12.reuse, R15.reuse, PT ;  /* 0x0000000f0c00720b */ /* 0x0c8fe40003fad000 */
[----:B------:R-:W-:Y:S02]  /*1370*/  FSETP.NEU.AND P3, PT, R12, R15, P2 ;  /* 0x0000000f0c00720b */ /* 0x000fe4000176d000 */
[----:B------:R-:W-:-:S04]  /*1380*/  @!P2 SEL R26, RZ, 0x1, !P5 ;  /* 0x00000001ff1aa807 */ /* 0x000fc80006800000 */
[----:B------:R-:W-:Y:S02]  /*1390*/  SEL R26, R26, 0x1, !P3 ;  /* 0x000000011a1a7807 */ /* 0x000fe40005800000 */
[----:B------:R-:W-:Y:S02]  /*13a0*/  IADD3 R17, P5, PT, R17, UR8, RZ ;  /* 0x0000000811117c10 */ /* 0x000fe4000ffbe0ff */
[----:B------:R-:W-:-:S03]  /*13b0*/  LOP3.LUT P4, RZ, R26, 0xff, RZ, 0xc0, !PT ;  /* 0x000000ff1aff7812 */ /* 0x000fc6000788c0ff */
[----:B------:R-:W-:Y:S02]  /*13c0*/  @!P3 SEL R6, R5, R24, !P2 ;  /* 0x000000180506b207 */ /* 0x000fe40005000000 */
[----:B------:R-:W-:Y:S02]  /*13d0*/  @!P3 SEL R7, R8, R3, !P2 ;  /* 0x000000030807b207 */ /* 0x000fe40005000000 */
[CC--:B--2---:R-:W-:Y:S01]  /*13e0*/  FSETP.NEU.AND P3, PT, R10.reuse, R19.reuse, P4 ;  /* 0x000000130a00720b */ /* 0x0c4fe2000276d000 */
        /* <DEDUP_REMOVED lines=10> */
.L_x_281:
[----:B------:R-:W-:Y:S05]  /*1490*/  BSYNC.RECONVERGENT B2 ;  /* 0x0000000000027941 */ /* 0x000fea0003800200 */
.L_x_280:
[----:B------:R-:W-:Y:S05]  /*14a0*/  @P1 BRA `(.L_x_273) ;  /* 0x00000000005c1947 */ /* 0x000fea0003800000 */
[----:B------:R-:W0:Y:S01]  /*14b0*/  LDC.64 R6, c[0x0][0x380] ;  /* 0x0000e000ff067b82 */ /* 0x000e220000000a00 */
[----:B------:R-:W-:Y:S01]  /*14c0*/  IMAD.IADD R5, R9, 0x1, R22 ;  /* 0x0000000109057824 */ /* 0x000fe200078e0216 */
[----:B------:R-:W1:Y:S06]  /*14d0*/  LDCU.64 UR8, c[0x0][0x3a0] ;  /* 0x00007400ff0877ac */ /* 0x000e6c0008000a00 */
[----:B------:R-:W2:Y:S01]  /*14e0*/  LDC.64 R10, c[0x0][0x388] ;  /* 0x0000e200ff0a7b82 */ /* 0x000ea20000000a00 */
[----:B0-----:R-:W-:-:S06]  /*14f0*/  IMAD.WIDE.U32 R6, R5, 0x4, R6 ;  /* 0x0000000405067825 */ /* 0x001fcc00078e0006 */
[----:B------:R-:W3:Y:S01]  /*1500*/  LDG.E R6, desc[UR12][R6.64] ;  /* 0x0000000c06067981 */ /* 0x000ee2000c1e1900 */
[----:B--2---:R-:W-:-:S06]  /*1510*/  IMAD.WIDE.U32 R8, R5, 0x4, R10 ;  /* 0x0000000405087825 */ /* 0x004fcc00078e000a */
[----:B------:R-:W3:Y:S01]  /*1520*/  LDG.E R9, desc[UR12][R8.64] ;  /* 0x0000000c08097981 */ /* 0x000ee2000c1e1900 */
[----:B------:R-:W-:Y:S02]  /*1530*/  LOP3.LUT P3, RZ, R26, 0xff, RZ, 0xc0, !PT ;  /* 0x000000ff1aff7812 */ /* 0x000fe4000786c0ff */
[----:B-1----:R-:W-:-:S05]  /*1540*/  IADD3 R11, P0, PT, R5, UR8, RZ ;  /* 0x00000008050b7c10 */ /* 0x002fca000ff1e0ff */
[----:B------:R-:W-:Y:S01]  /*1550*/  IMAD.X R10, RZ, RZ, UR9, P0 ;  /* 0x00000009ff0a7e24 */ /* 0x000fe200080e06ff */
[----:B------:R-:W-:-:S04]  /*1560*/  ISETP.LT.U32.AND P0, PT, R11, R24, PT ;  /* 0x000000180b00720c */ /* 0x000fc80003f01070 */
[----:B------:R-:W-:-:S04]  /*1570*/  ISETP.LT.AND.EX P0, PT, R10, R3, PT, P0 ;  /* 0x000000030a00720c */ /* 0x000fc80003f01300 */
[----:B------:R-:W-:Y:S02]  /*1580*/  SEL R5, R11, R24, P0 ;  /* 0x000000180b057207 */ /* 0x000fe40000000000 */
[CC--:B---3--:R-:W-:Y:S02]  /*1590*/  FSETP.NEU.AND P2, PT, R6.reuse, R9.reuse, P3 ;  /* 0x000000090600720b */ /* 0x0c8fe40001f4d000 */
        /* <DEDUP_REMOVED lines=8> */
.L_x_273:
[----:B------:R-:W-:Y:S05]  /*1620*/  BSYNC.RECONVERGENT B1 ;  /* 0x0000000000017941 */ /* 0x000fea0003800200 */
.L_x_272:
[----:B------:R-:W-:-:S13]  /*1630*/  ISETP.GE.U32.AND P0, PT, R2, 0x100, PT ;  /* 0x000001000200780c */ /* 0x000fda0003f06070 */
        /* <DEDUP_REMOVED lines=25> */
.L_x_284:
[----:B------:R-:W-:Y:S05]  /*17d0*/  BSYNC.RECONVERGENT B1 ;  /* 0x0000000000017941 */ /* 0x000fea0003800200 */
.L_x_283:
        /* <DEDUP_REMOVED lines=23> */
.L_x_286:
[----:B------:R-:W-:Y:S05]  /*1950*/  BSYNC.RECONVERGENT B1 ;  /* 0x0000000000017941 */ /* 0x000fea0003800200 */
.L_x_285:
        /* <DEDUP_REMOVED lines=20> */
.L_x_288:
[----:B------:R-:W-:Y:S05]  /*1aa0*/  BSYNC.RECONVERGENT B1 ;  /* 0x0000000000017941 */ /* 0x000fea0003800200 */
.L_x_287:
        /* <DEDUP_REMOVED lines=20> */
.L_x_290:
[----:B------:R-:W-:Y:S05]  /*1bf0*/  BSYNC.RECONVERGENT B1 ;  /* 0x0000000000017941 */ /* 0x000fea0003800200 */
.L_x_289:
        /* <DEDUP_REMOVED lines=20> */
.L_x_292:
[----:B------:R-:W-:Y:S05]  /*1d40*/  BSYNC.RECONVERGENT B1 ;  /* 0x0000000000017941 */ /* 0x000fea0003800200 */
.L_x_291:
[----:B------:R-:W-:Y:S04]  /*1d50*/  BSSY.RECONVERGENT B1, `(.L_x_293) ;  /* 0x000000b000017945 */ /* 0x000fe80003800200 */
[----:B------:R-:W-:Y:S05]  /*1d60*/  @P1 BRA `(.L_x_294) ;  /* 0x0000000000241947 */ /* 0x000fea0003800000 */
[----:B--2---:R-:W2:Y:S01]  /*1d70*/  S2R R6, SR_CgaCtaId ;  /* 0x0000000000067919 */ /* 0x004ea20000008800 */
[----:B0-----:R-:W-:Y:S02]  /*1d80*/  MOV R5, 0x400 ;  /* 0x0000040000057802 */ /* 0x001fe40000000f00 */
[----:B------:R-:W-:-:S04]  /*1d90*/  SHF.R.U32.HI R2, RZ, 0x1, R4 ;  /* 0x00000001ff027819 */ /* 0x000fc80000011604 */
[----:B------:R-:W-:Y:S02]  /*1da0*/  LOP3.LUT R2, R2, 0x1f0, RZ, 0xc0, !PT ;  /* 0x000001f002027812 */ /* 0x000fe400078ec0ff */
[----:B--2---:R-:W-:-:S05]  /*1db0*/  LEA R5, R6, R5, 0x18 ;  /* 0x0000000506057211 */ /* 0x004fca00078ec0ff */
[----:B------:R-:W-:Y:S02]  /*1dc0*/  IMAD.IADD R5, R2, 0x1, R5 ;  /* 0x0000000102057824 */ /* 0x000fe400078e0205 */
[----:B------:R-:W-:-:S03]  /*1dd0*/  IMAD.MOV.U32 R2, RZ, RZ, R24 ;  /* 0x000000ffff027224 */ /* 0x000fc600078e0018 */
[----:B------:R0:W-:Y:S04]  /*1de0*/  STS.U8 [R5+0x8], R26 ;  /* 0x0000081a05007388 */ /* 0x0001e80000000000 */
[----:B------:R0:W-:Y:S02]  /*1df0*/  STS.64 [R5+0x10], R2 ;  /* 0x0000100205007388 */ /* 0x0001e40000000a00 */
.L_x_294:
[----:B------:R-:W-:Y:S05]  /*1e00*/  BSYNC.RECONVERGENT B1 ;  /* 0x0000000000017941 */ /* 0x000fea0003800200 */
.L_x_293:
[----:B------:R-:W-:Y:S01]  /*1e10*/  BAR.SYNC.DEFER_BLOCKING 0x0 ;  /* 0x0000000000007b1d */ /* 0x000fe20000010000 */
[----:B------:R-:W-:-:S13]  /*1e20*/  ISETP.NE.AND P1, PT, R4, RZ, PT ;  /* 0x000000ff0400720c */ /* 0x000fda0003f25270 */
[----:B------:R-:W-:Y:S05]  /*1e30*/  @P1 BRA `(.L_x_295) ;  /* 0x0000003c00f81947 */ /* 0x000fea0003800000 */
[----:B------:R-:W5:Y:S01]  /*1e40*/  S2UR UR5, SR_CgaCtaId ;  /* 0x00000000000579c3 */ /* 0x000f620000008800 */
[----:B------:R-:W-:Y:S01]  /*1e50*/  UMOV UR4, 0x400 ;  /* 0x0000040000047882 */ /* 0x000fe20000000000 */
[----:B------:R-:W-:Y:S01]  /*1e60*/  LOP3.LUT P4, RZ, R26, 0xff, RZ, 0xc0, !PT ;  /* 0x000000ff1aff7812 */ /* 0x000fe2000788c0ff */
[----:B-----5:R-:W-:-:S09]  /*1e70*/  ULEA UR4, UR5, UR4, 0x18 ;  /* 0x0000000405047291 */ /* 0x020fd2000f8ec0ff */
[----:B0-----:R-:W0:Y:S04]  /*1e80*/  LDS.U8 R2, [UR4+0x18] ;  /* 0x00001804ff027984 */ /* 0x001e280008000000 */
[----:B------:R-:W5:Y:S04]  /*1e90*/  LDS.64 R8, [UR4+0x20] ;  /* 0x00002004ff087984 */ /* 0x000f680008000a00 */
[----:B------:R-:W1:Y:S04]  /*1ea0*/  LDS.U8 R14, [UR4+0x28] ;  /* 0x00002804ff0e7984 */ /* 0x000e680008000000 */
[----:B--2-4-:R-:W2:Y:S04]  /*1eb0*/  LDS.64 R6, [UR4+0x30] ;  /* 0x00003004ff067984 */ /* 0x014ea80008000a00 */
[----:B------:R-:W4:Y:S04]  /*1ec0*/  LDS.U8 R16, [UR4+0x38] ;  /* 0x00003804ff107984 */ /* 0x000f280008000000 */
[----:B------:R-:W4:Y:S04]  /*1ed0*/  LDS.64 R10, [UR4+0x40] ;  /* 0x00004004ff0a7984 */ /* 0x000f280008000a00 */
[----:B------:R-:W4:Y:S04]  /*1ee0*/  LDS.U8 R12, [UR4+0x48] ;  /* 0x00004804ff0c7984 */ /* 0x000f280008000000 */
[----:B------:R-:W4:Y:S04]  /*1ef0*/  LDS.64 R4, [UR4+0x50] ;  /* 0x00005004ff047984 */ /* 0x000f280008000a00 */
[----:B------:R-:W4:Y:S01]  /*1f00*/  LDS.U8 R17, [UR4+0x58] ;  /* 0x00005804ff117984 */ /* 0x000f220008000000 */
[----:B0-----:R-:W-:-:S04]  /*1f10*/  ISETP.NE.AND P2, PT, R2, RZ, PT ;  /* 0x000000ff0200720c */ /* 0x001fc80003f45270 */
[----:B------:R-:W-:Y:S02]  /*1f20*/  @P4 SEL R2, R26, 0x1, !P2 ;  /* 0x000000011a024807 */ /* 0x000fe40005000000 */
[-C--:B-----5:R-:W-:Y:S01]  /*1f30*/  ISETP.LT.U32.AND P0, PT, R8, R24.reuse, PT ;  /* 0x000000180800720c */ /* 0x0a0fe20003f01070 */
[----:B------:R-:W-:Y:S01]  /*1f40*/  LDS.U8 R26, [UR4+0x78] ;  /* 0x00007804ff1a7984 */ /* 0x000fe20008000000 */
[----:B------:R-:W-:Y:S02]  /*1f50*/  LOP3.LUT P3, RZ, R2, 0xff, RZ, 0xc0, !PT ;  /* 0x000000ff02ff7812 */ /* 0x000fe4000786c0ff */
[----:B------:R-:W-:Y:S02]  /*1f60*/  ISETP.LT.AND.EX P0, PT, R9, R3, PT, P0 ;  /* 0x000000030900720c */ /* 0x000fe40003f01300 */
[----:B-1----:R-:W-:Y:S02]  /*1f70*/  ISETP.NE.AND P5, PT, R14, RZ, PT ;  /* 0x000000ff0e00720c */ /* 0x002fe40003fa5270 */
[----:B---3--:R-:W-:-:S02]  /*1f80*/  @P2 SEL R24, R8, R24, P0 ;  /* 0x0000001808182207 */ /* 0x008fc40000000000 */
[C---:B------:R-:W-:Y:S02]  /*1f90*/  @P2 SEL R3, R9.reuse, R3, P0 ;  /* 0x0000000309032207 */ /* 0x040fe40000000000 */
[----:B------:R-:W-:Y:S02]  /*1fa0*/  SEL R13, R8, R24, !P4 ;  /* 0x00000018080d7207 */ /* 0x000fe40006000000 */
[----:B------:R-:W-:Y:S02]  /*1fb0*/  SEL R3, R9, R3, !P4 ;  /* 0x0000000309037207 */ /* 0x000fe40006000000 */
[----:B--2---:R-:W-:Y:S01]  /*1fc0*/  ISETP.LT.U32.AND P0, PT, R6, R13, PT ;  /* 0x0000000d0600720c */ /* 0x004fe20003f01070 */
[----:B------:R-:W0:Y:S01]  /*1fd0*/  LDS.64 R8, [UR4+0x60] ;  /* 0x00006004ff087984 */ /* 0x000e220008000a00 */
[----:B------:R-:W-:Y:S02]  /*1fe0*/  @P3 SEL R14, R2, 0x1, !P5 ;  /* 0x00000001020e3807 */ /* 0x000fe40006800000 */
[----:B------:R-:W-:-:S02]  /*1ff0*/  ISETP.LT.AND.EX P0, PT, R7, R3, PT, P0 ;  /* 0x000000030700720c */ /* 0x000fc40003f01300 */
[----:B------:R-:W-:Y:S02]  /*2000*/  LOP3.LUT P2, RZ, R14, 0xff, RZ, 0xc0, !PT ;  /* 0x000000ff0eff7812 */ /* 0x000fe4000784c0ff */
[----:B------:R-:W-:Y:S02]  /*2010*/  @P5 SEL R13, R6, R13, P0 ;  /* 0x0000000d060d5207 */ /* 0x000fe40000000000 */
[----:B----4-:R-:W-:Y:S02]  /*2020*/  ISETP.NE.AND P4, PT, R16, RZ, PT ;  /* 0x000000ff1000720c */ /* 0x010fe40003f85270 */
[C---:B------:R-:W-:Y:S02]  /*2030*/  @P5 SEL R3, R7.reuse, R3, P0 ;  /* 0x0000000307035207 */ /* 0x040fe40000000000 */
[----:B------:R-:W-:Y:S02]  /*2040*/  SEL R13, R6, R13, !P3 ;  /* 0x0000000d060d7207 */ /* 0x000fe40005800000 */
[----:B------:R-:W-:-:S02]  /*2050*/  SEL R15, R7, R3, !P3 ;  /* 0x00000003070f7207 */ /* 0x000fc40005800000 */
[----:B------:R-:W-:Y:S01]  /*2060*/  ISETP.LT.U32.AND P0, PT, R10, R13, PT ;  /* 0x0000000d0a00720c */ /* 0x000fe20003f01070 */
[----:B------:R-:W-:Y:S01]  /*2070*/  LDS.64 R6, [UR4+0x70] ;  /* 0x00007004ff067984 */ /* 0x000fe20008000a00 */
[----:B------:R-:W-:Y:S02]  /*2080*/  @P2 SEL R16, R14, 0x1, !P4 ;  /* 0x000000010e102807 */ /* 0x000fe40006000000 */
[----:B------:R-:W-:Y:S01]  /*2090*/  ISETP.LT.AND.EX P0, PT, R11, R15, PT, P0 ;  /* 0x0000000f0b00720c */ /* 0x000fe20003f01300 */
[----:B------:R-:W1:Y:S01]  /*20a0*/  LDS.U8 R14, [UR4+0x68] ;  /* 0x00006804ff0e7984 */ /* 0x000e620008000000 */
[----:B------:R-:W-:Y:S02]  /*20b0*/  ISETP.NE.AND P3, PT, R12, RZ, PT ;  /* 0x000000ff0c00720c */ /* 0x000fe40003f65270 */
[----:B------:R-:W-:Y:S01]  /*20c0*/  @P4 SEL R13, R10, R13, P0 ;  /* 0x0000000d0a0d4207 */ /* 0x000fe20000000000 */
[----:B------:R-:W2:Y:S01]  /*20d0*/  LDS.64 R2, [UR4+0x80] ;  /* 0x00008004ff027984 */ /* 0x000ea20008000a00 */
[----:B------:R-:W-:-:S02]  /*20e0*/  LOP3.LUT P5, RZ, R16, 0xff, RZ, 0xc0, !PT ;  /* 0x000000ff10ff7812 */ /* 0x000fc400078ac0ff */
[C---:B------:R-:W-:Y:S02]  /*20f0*/  @P4 SEL R15, R11.reuse, R15, P0 ;  /* 0x0000000f0b0f4207 */ /* 0x040fe40000000000 */
[----:B------:R-:W-:Y:S02]  /*2100*/  SEL R13, R10, R13, !P2 ;  /* 0x0000000d0a0d7207 */ /* 0x000fe40005000000 */
[----:B------:R-:W-:Y:S02]  /*2110*/  SEL R15, R11, R15, !P2 ;  /* 0x0000000f0b0f7207 */ /* 0x000fe40005000000 */
[----:B------:R-:W-:Y:S02]  /*2120*/  ISETP.LT.U32.AND P0, PT, R4, R13, PT ;  /* 0x0000000d0400720c */ /* 0x000fe40003f01070 */
[----:B------:R-:W-:Y:S02]  /*2130*/  ISETP.NE.AND P2, PT, R17, RZ, PT ;  /* 0x000000ff1100720c */ /* 0x000fe40003f45270 */
[----:B------:R-:W-:-:S02]  /*2140*/  ISETP.LT.AND.EX P0, PT, R5, R15, PT, P0 ;  /* 0x0000000f0500720c */ /* 0x000fc40003f01300 */
[----:B------:R-:W-:Y:S02]  /*2150*/  @P5 SEL R12, R16, 0x1, !P3 ;  /* 0x00000001100c5807 */ /* 0x000fe40005800000 */
[C---:B------:R-:W-:Y:S02]  /*2160*/  @P3 SEL R13, R4.reuse, R13, P0 ;  /* 0x0000000d040d3207 */ /* 0x040fe40000000000 */
[C---:B------:R-:W-:Y:S02]  /*2170*/  @P3 SEL R15, R5.reuse, R15, P0 ;  /* 0x0000000f050f3207 */ /* 0x040fe40000000000 */
[----:B------:R-:W-:Y:S02]  /*2180*/  SEL R11, R4, R13, !P5 ;  /* 0x0000000d040b7207 */ /* 0x000fe40006800000 */
[----:B------:R-:W-:Y:S02]  /*2190*/  LOP3.LUT P4, RZ, R12, 0xff, RZ, 0xc0, !PT ;  /* 0x000000ff0cff7812 */ /* 0x000fe4000788c0ff */
[----:B------:R-:W-:-:S02]  /*21a0*/  SEL R13, R5, R15, !P5 ;  /* 0x0000000f050d7207 */ /* 0x000fc40006800000 */
[----:B0-----:R-:W-:-:S04]  /*21b0*/  ISETP.LT.U32.AND P0, PT, R8, R11, PT ;  /* 0x0000000b0800720c */ /* 0x001fc80003f01070 */
[----:B------:R-:W-:-:S04]  /*21c0*/  ISETP.LT.AND.EX P0, PT, R9, R13, PT, P0 ;  /* 0x0000000d0900720c */ /* 0x000fc80003f01300 */
[----:B------:R-:W-:Y:S02]  /*21d0*/  @P2 SEL R11, R8, R11, P0 ;  /* 0x0000000b080b2207 */ /* 0x000fe40000000000 */
[----:B------:R-:W-:Y:S02]  /*21e0*/  @P4 SEL R17, R12, 0x1, !P2 ;  /* 0x000000010c114807 */ /* 0x000fe40005000000 */
[----:B-1----:R-:W-:Y:S02]  /*21f0*/  ISETP.NE.AND P3, PT, R14, RZ, PT ;  /* 0x000000ff0e00720c */ /* 0x002fe40003f65270 */
[----:B------:R-:W-:Y:S02]  /*2200*/  @P2 SEL R13, R9, R13, P0 ;  /* 0x0000000d090d2207 */ /* 0x000fe40000000000 */
[----:B------:R-:W-:Y:S02]  /*2210*/  SEL R5, R8, R11, !P4 ;  /* 0x0000000b08057207 */ /* 0x000fe40006000000 */
[----:B------:R-:W-:-:S02]  /*2220*/  LOP3.LUT P5, RZ, R17, 0xff, RZ, 0xc0, !PT ;  /* 0x000000ff11ff7812 */ /* 0x000fc400078ac0ff */
[----:B------:R-:W-:Y:S02]  /*2230*/  SEL R9, R9, R13, !P4 ;  /* 0x0000000d09097207 */ /* 0x000fe40006000000 */
[----:B------:R-:W-:Y:S02]  /*2240*/  ISETP.LT.U32.AND P0, PT, R6, R5, PT ;  /* 0x000000050600720c */ /* 0x000fe40003f01070 */
[----:B------:R-:W-:Y:S02]  /*2250*/  ISETP.NE.AND P4, PT, R26, RZ, PT ;  /* 0x000000ff1a00720c */ /* 0x000fe40003f85270 */
[----:B------:R-:W-:-:S04]  /*2260*/  ISETP.LT.AND.EX P0, PT, R7, R9, PT, P0 ;  /* 0x000000090700720c */ /* 0x000fc80003f01300 */
[C---:B------:R-:W-:Y:S02]  /*2270*/  @P3 SEL R5, R6.reuse, R5, P0 ;  /* 0x0000000506053207 */ /* 0x040fe40000000000 */
[----:B------:R-:W-:Y:S02]  /*2280*/  @P5 SEL R14, R17, 0x1, !P3 ;  /* 0x00000001110e5807 */ /* 0x000fe40005800000 */
[C---:B------:R-:W-:Y:S02]  /*2290*/  @P3 SEL R9, R7.reuse, R9, P0 ;  /* 0x0000000907093207 */ /* 0x040fe40000000000 */
[----:B------:R-:W-:Y:S02]  /*22a0*/  SEL R5, R6, R5, !P5 ;  /* 0x0000000506057207 */ /* 0x000fe40006800000 */
[----:B------:R-:W-:Y:S02]  /*22b0*/  LOP3.LUT P2, RZ, R14, 0xff, RZ, 0xc0, !PT ;  /* 0x000000ff0eff7812 */ /* 0x000fe4000784c0ff */
[----:B------:R-:W-:-:S02]  /*22c0*/  SEL R7, R7, R9, !P5 ;  /* 0x0000000907077207 */ /* 0x000fc40006800000 */
[----:B--2---:R-:W-:-:S04]  /*22d0*/  ISETP.LT.U32.AND P0, PT, R2, R5, PT ;  /* 0x000000050200720c */ /* 0x004fc80003f01070 */
[----:B------:R-:W-:-:S04]  /*22e0*/  ISETP.LT.AND.EX P0, PT, R3, R7, PT, P0 ;  /* 0x000000070300720c */ /* 0x000fc80003f01300 */
[----:B------:R-:W-:Y:S02]  /*22f0*/  @P4 SEL R5, R2, R5, P0 ;  /* 0x0000000502054207 */ /* 0x000fe40000000000 */
[C---:B------:R-:W-:Y:S02]  /*2300*/  @P4 SEL R7, R3.reuse, R7, P0 ;  /* 0x0000000703074207 */ /* 0x040fe40000000000 */
[----:B------:R-:W-:Y:S02]  /*2310*/  @P2 SEL R26, R14, 0x1, !P4 ;  /* 0x000000010e1a2807 */ /* 0x000fe40006000000 */
[----:B------:R-:W-:Y:S02]  /*2320*/  SEL R24, R2, R5, !P2 ;  /* 0x0000000502187207 */ /* 0x000fe40005000000 */
[----:B------:R-:W-:Y:S01]  /*2330*/  SEL R3, R3, R7, !P2 ;  /* 0x0000000703037207 */ /* 0x000fe20005000000 */
[----:B------:R-:W-:Y:S06]  /*2340*/  BRA `(.L_x_295) ;  /* 0x0000003800b47947 */ /* 0x000fec0003800000 */
.L_x_282:
[----:B------:R-:W0:Y:S01]  /*2350*/  S2R R12, SR_LANEID ;  /* 0x00000000000c7919 */ /* 0x000e220000000000 */
[----:B------:R-:W-:Y:S01]  /*2360*/  LOP3.LUT R5, R4, 0x3e0, RZ, 0xc0, !PT ;  /* 0x000003e004057812 */ /* 0x000fe200078ec0ff */
[----:B------:R-:W-:Y:S04]  /*2370*/  BSSY.RECONVERGENT B1, `(.L_x_296) ;  /* 0x0000022000017945 */ /* 0x000fe80003800200 */
[----:B------:R-:W-:Y:S01]  /*2380*/  VIADD R7, R5, 0x20 ;  /* 0x0000002005077836 */ /* 0x000fe20000000000 */
[----:B------:R-:W-:-:S04]  /*2390*/  LOP3.LUT R5, RZ, R5, RZ, 0x33, !PT ;  /* 0x00000005ff057212 */ /* 0x000fc800078e33ff */
[----:B------:R-:W-:Y:S01]  /*23a0*/  ISETP.GT.U32.AND P0, PT, R7, R2, PT ;  /* 0x000000020700720c */ /* 0x000fe20003f04070 */
[----:B------:R-:W-:-:S05]  /*23b0*/  IMAD.IADD R5, R2, 0x1, R5 ;  /* 0x0000000102057824 */ /* 0x000fca00078e0205 */
[----:B------:R-:W-:-:S05]  /*23c0*/  SEL R5, R5, 0x1f, P0 ;  /* 0x0000001f05057807 */ /* 0x000fca0000000000 */
[----:B------:R1:W2:Y:S01]  /*23d0*/  SHFL.DOWN PT, R9, R24, 0x1, R5 ;  /* 0x0820000018097989 */ /* 0x0002a200000e0005 */
[CC--:B0-----:R-:W-:Y:S01]  /*23e0*/  ISETP.GE.AND P0, PT, R12.reuse, R5.reuse, PT ;  /* 0x000000050c00720c */ /* 0x0c1fe20003f06270 */
[C---:B------:R-:W-:Y:S01]  /*23f0*/  VIADD R6, R12.reuse, 0x2 ;  /* 0x000000020c067836 */ /* 0x040fe20000000000 */
[C---:B------:R-:W-:Y:S01]  /*2400*/  ISETP.NE.AND P1, PT, R12.reuse, RZ, PT ;  /* 0x000000ff0c00720c */ /* 0x040fe20003f25270 */
[C---:B------:R-:W-:Y:S02]  /*2410*/  VIADD R10, R12.reuse, 0x8 ;  /* 0x000000080c0a7836 */ /* 0x040fe40000000000 */
        /* <DEDUP_REMOVED lines=11> */
[----:B-1----:R-:W-:-:S04]  /*24d0*/  LOP3.LUT P4, R6, R26, 0xff, RZ, 0xc0, !PT ;  /* 0x000000ff1a067812 */ /* 0x002fc8000788c0ff */
[----:B------:R-:W-:-:S13]  /*24e0*/  PLOP3.LUT P0, PT, P4, P0, PT, 0x2f, 0xf2 ;  /* 0x0000000000f2781c */ /* 0x000fda0002700577 */
[----:B------:R-:W-:Y:S02]  /*24f0*/  @!P0 ISETP.LT.U32.AND P4, PT, R9, R24, PT ;  /* 0x000000180900820c */ /* 0x000fe40003f81070 */
[----:B------:R-:W-:Y:S02]  /*2500*/  @P0 ISETP.NE.AND P6, PT, R6, RZ, PT ;  /* 0x000000ff0600020c */ /* 0x000fe40003fc5270 */
[----:B------:R-:W-:Y:S02]  /*2510*/  @!P0 PRMT R26, R11, 0x7610, R26 ;  /* 0x000076100b1a8816 */ /* 0x000fe4000000001a */
[----:B0-----:R-:W-:Y:S02]  /*2520*/  @!P0 ISETP.LT.AND.EX P4, PT, R10, R3, PT, P4 ;  /* 0x000000030a00820c */ /* 0x001fe40003f81340 */
[----:B------:R-:W-:Y:S02]  /*2530*/  @P0 SEL R6, R7, R26, !P6 ;  /* 0x0000001a07060207 */ /* 0x000fe40007000000 */
[----:B------:R-:W-:-:S02]  /*2540*/  @!P0 SEL R24, R9, R24, P4 ;  /* 0x0000001809188207 */ /* 0x000fc40002000000 */
[----:B------:R-:W-:Y:S02]  /*2550*/  @!P0 SEL R3, R10, R3, P4 ;  /* 0x000000030a038207 */ /* 0x000fe40002000000 */
[----:B------:R-:W-:Y:S02]  /*2560*/  @P0 PRMT R26, R6, 0x7610, R26 ;  /* 0x00007610061a0816 */ /* 0x000fe4000000001a */
[----:B------:R-:W-:Y:S02]  /*2570*/  @P0 SEL R24, R9, R24, !P6 ;  /* 0x0000001809180207 */ /* 0x000fe40007000000 */
[----:B------:R-:W-:-:S07]  /*2580*/  @P0 SEL R3, R10, R3, !P6 ;  /* 0x000000030a030207 */ /* 0x000fce0007000000 */
.L_x_297:
[----:B------:R-:W-:Y:S05]  /*2590*/  BSYNC.RECONVERGENT B1 ;  /* 0x0000000000017941 */ /* 0x000fea0003800200 */
.L_x_296:
[----:B-1----:R-:W-:Y:S01]  /*25a0*/  LOP3.LUT R6, R26, 0xff, RZ, 0xc0, !PT ;  /* 0x000000ff1a067812 */ /* 0x002fe200078ec0ff */
[----:B------:R1:W2:Y:S01]  /*25b0*/  SHFL.DOWN PT, R9, R24, 0x2, R5 ;  /* 0x0840000018097989 */ /* 0x0002a200000e0005 */
[----:B------:R-:W-:Y:S01]  /*25c0*/  ISETP.GT.AND P4, PT, R8, R5, PT ;  /* 0x000000050800720c */ /* 0x000fe20003f84270 */
[----:B------:R-:W-:Y:S02]  /*25d0*/  BSSY.RECONVERGENT B1, `(.L_x_298) ;  /* 0x0000012000017945 */ /* 0x000fe40003800200 */
[----:B------:R1:W4:Y:S04]  /*25e0*/  SHFL.DOWN PT, R8, R3, 0x2, R5 ;  /* 0x0840000003087989 */ /* 0x00032800000e0005 */
[----:B---3--:R1:W3:Y:S01]  /*25f0*/  SHFL.DOWN PT, R7, R6, 0x2, R5 ;  /* 0x0840000006077989 */ /* 0x0082e200000e0005 */
[----:B------:R-:W-:Y:S05]  /*2600*/  @P5 BRA `(.L_x_299) ;  /* 0x0000000000385947 */ /* 0x000fea0003800000 */
[----:B---3--:R-:W-:Y:S01]  /*2610*/  LOP3.LUT P0, RZ, R7, 0xff, RZ, 0xc0, !PT ;  /* 0x000000ff07ff7812 */ /* 0x008fe2000780c0ff */
[----:B0-----:R-:W-:Y:S01]  /*2620*/  IMAD.MOV.U32 R10, RZ, RZ, 0x1 ;  /* 0x00000001ff0a7424 */ /* 0x001fe200078e00ff */
[----:B-1----:R-:W-:-:S04]  /*2630*/  LOP3.LUT P5, R6, R26, 0xff, RZ, 0xc0, !PT ;  /* 0x000000ff1a067812 */ /* 0x002fc800078ac0ff */
[----:B------:R-:W-:-:S13]  /*2640*/  PLOP3.LUT P0, PT, P5, P0, PT, 0x2f, 0xf2 ;  /* 0x0000000000f2781c */ /* 0x000fda0002f00577 */
[----:B--2---:R-:W-:Y:S02]  /*2650*/  @!P0 ISETP.LT.U32.AND P5, PT, R9, R24, PT ;  /* 0x000000180900820c */ /* 0x004fe40003fa1070 */
[----:B------:R-:W-:Y:S02]  /*2660*/  @P0 ISETP.NE.AND P6, PT, R6, RZ, PT ;  /* 0x000000ff0600020c */ /* 0x000fe40003fc5270 */
[----:B------:R-:W-:Y:S02]  /*2670*/  @!P0 PRMT R26, R10, 0x7610, R26 ;  /* 0x000076100a1a8816 */ /* 0x000fe4000000001a */
[----:B----4-:R-:W-:Y:S02]  /*2680*/  @!P0 ISETP.LT.AND.EX P5, PT, R8, R3, PT, P5 ;  /* 0x000000030800820c */ /* 0x010fe40003fa1350 */
[----:B------:R-:W-:Y:S02]  /*2690*/  @P0 SEL R6, R7, R26, !P6 ;  /* 0x0000001a07060207 */ /* 0x000fe40007000000 */
[----:B------:R-:W-:-:S02]  /*26a0*/  @!P0 SEL R24, R9, R24, P5 ;  /* 0x0000001809188207 */ /* 0x000fc40002800000 */
[----:B------:R-:W-:Y:S02]  /*26b0*/  @!P0 SEL R3, R8, R3, P5 ;  /* 0x0000000308038207 */ /* 0x000fe40002800000 */
[----:B------:R-:W-:Y:S02]  /*26c0*/  @P0 PRMT R26, R6, 0x7610, R26 ;  /* 0x00007610061a0816 */ /* 0x000fe4000000001a */
[----:B------:R-:W-:Y:S02]  /*26d0*/  @P0 SEL R24, R9, R24, !P6 ;  /* 0x0000001809180207 */ /* 0x000fe40007000000 */
[----:B------:R-:W-:-:S07]  /*26e0*/  @P0 SEL R3, R8, R3, !P6 ;  /* 0x0000000308030207 */ /* 0x000fce0007000000 */
.L_x_299:
[----:B------:R-:W-:Y:S05]  /*26f0*/  BSYNC.RECONVERGENT B1 ;  /* 0x0000000000017941 */ /* 0x000fea0003800200 */
.L_x_298:
[----:B-1----:R-:W-:Y:S01]  /*2700*/  LOP3.LUT R6, R26, 0xff, RZ, 0xc0, !PT ;  /* 0x000000ff1a067812 */ /* 0x002fe200078ec0ff */
[----:B--2---:R1:W2:Y:S01]  /*2710*/  SHFL.DOWN PT, R9, R24, 0x4, R5 ;  /* 0x0880000018097989 */ /* 0x0042a200000e0005 */
[----:B------:R-:W-:Y:S03]  /*2720*/  BSSY.RECONVERGENT B1, `(.L_x_300) ;  /* 0x0000012000017945 */ /* 0x000fe60003800200 */
[----:B----4-:R1:W4:Y:S04]  /*2730*/  SHFL.DOWN PT, R8, R3, 0x4, R5 ;  /* 0x0880000003087989 */ /* 0x01032800000e0005 */
        /* <DEDUP_REMOVED lines=16> */
.L_x_301:
[----:B------:R-:W-:Y:S05]  /*2840*/  BSYNC.RECONVERGENT B1 ;  /* 0x0000000000017941 */ /* 0x000fea0003800200 */
.L_x_300:
        /* <DEDUP_REMOVED lines=20> */
.L_x_303:
[----:B------:R-:W-:Y:S05]  /*2990*/  BSYNC.RECONVERGENT B1 ;  /* 0x0000000000017941 */ /* 0x000fea0003800200 */
.L_x_302:
[----:B----4-:R-:W-:Y:S01]  /*29a0*/  LOP3.LUT R8, R26, 0xff, RZ, 0xc0, !PT ;  /* 0x000000ff1a087812 */ /* 0x010fe200078ec0ff */
[----:B--2---:R2:W4:Y:S01]  /*29b0*/  SHFL.DOWN PT, R9, R24, 0x10, R5 ;  /* 0x0a00000018097989 */ /* 0x00452200000e0005 */
[----:B------:R-:W-:Y:S03]  /*29c0*/  BSSY.RECONVERGENT B1, `(.L_x_304) ;  /* 0x0000012000017945 */ /* 0x000fe60003800200 */
[----:B---3--:R2:W3:Y:S04]  /*29d0*/  SHFL.DOWN PT, R7, R8, 0x10, R5 ;  /* 0x0a00000008077989 */ /* 0x0084e800000e0005 */
[----:B-1----:R2:W1:Y:S01]  /*29e0*/  SHFL.DOWN PT, R6, R3, 0x10, R5 ;  /* 0x0a00000003067989 */ /* 0x00246200000e0005 */
[----:B------:R-:W-:Y:S05]  /*29f0*/  @P4 BRA `(.L_x_305) ;  /* 0x0000000000384947 */ /* 0x000fea0003800000 */
[----:B---3--:R-:W-:Y:S01]  /*2a00*/  LOP3.LUT P0, RZ, R7, 0xff, RZ, 0xc0, !PT ;  /* 0x000000ff07ff7812 */ /* 0x008fe2000780c0ff */
[----:B--2---:R-:W-:Y:S01]  /*2a10*/  IMAD.MOV.U32 R8, RZ, RZ, 0x1 ;  /* 0x00000001ff087424 */ /* 0x004fe200078e00ff */
[----:B------:R-:W-:-:S04]  /*2a20*/  LOP3.LUT P2, R5, R26, 0xff, RZ, 0xc0, !PT ;  /* 0x000000ff1a057812 */ /* 0x000fc8000784c0ff */
[----:B------:R-:W-:-:S13]  /*2a30*/  PLOP3.LUT P0, PT, P2, P0, PT, 0x2f, 0xf2 ;  /* 0x0000000000f2781c */ /* 0x000fda0001700577 */
[----:B----4-:R-:W-:Y:S02]  /*2a40*/  @!P0 ISETP.LT.U32.AND P2, PT, R9, R24, PT ;  /* 0x000000180900820c */ /* 0x010fe40003f41070 */
[----:B------:R-:W-:Y:S02]  /*2a50*/  @P0 ISETP.NE.AND P3, PT, R5, RZ, PT ;  /* 0x000000ff0500020c */ /* 0x000fe40003f65270 */
[----:B------:R-:W-:Y:S02]  /*2a60*/  @!P0 PRMT R26, R8, 0x7610, R26 ;  /* 0x00007610081a8816 */ /* 0x000fe4000000001a */
[----:B-1----:R-:W-:Y:S02]  /*2a70*/  @!P0 ISETP.LT.AND.EX P2, PT, R6, R3, PT, P2 ;  /* 0x000000030600820c */ /* 0x002fe40003f41320 */
[----:B------:R-:W-:Y:S02]  /*2a80*/  @P0 SEL R5, R7, R26, !P3 ;  /* 0x0000001a07050207 */ /* 0x000fe40005800000 */
[----:B------:R-:W-:-:S02]  /*2a90*/  @!P0 SEL R24, R9, R24, P2 ;  /* 0x0000001809188207 */ /* 0x000fc40001000000 */
[C---:B------:R-:W-:Y:S02]  /*2aa0*/  @!P0 SEL R3, R6.reuse, R3, P2 ;  /* 0x0000000306038207 */ /* 0x040fe40001000000 */
[----:B------:R-:W-:Y:S02]  /*2ab0*/  @P0 PRMT R26, R5, 0x7610, R26 ;  /* 0x00007610051a0816 */ /* 0x000fe4000000001a */
[----:B------:R-:W-:Y:S02]  /*2ac0*/  @P0 SEL R24, R9, R24, !P3 ;  /* 0x0000001809180207 */ /* 0x000fe40005800000 */
[----:B------:R-:W-:-:S07]  /*2ad0*/  @P0 SEL R3, R6, R3, !P3 ;  /* 0x0000000306030207 */ /* 0x000fce0005800000 */
.L_x_305:
[----:B------:R-:W-:Y:S05]  /*2ae0*/  BSYNC.RECONVERGENT B1 ;  /* 0x0000000000017941 */ /* 0x000fea0003800200 */
.L_x_304:
[----:B------:R-:W-:Y:S04]  /*2af0*/  BSSY.RECONVERGENT B1, `(.L_x_306) ;  /* 0x000000b000017945 */ /* 0x000fe80003800200 */
[----:B------:R-:W-:Y:S05]  /*2b00*/  @P1 BRA `(.L_x_307) ;  /* 0x0000000000241947 */ /* 0x000fea0003800000 */
[----:B---3--:R-:W3:Y:S01]  /*2b10*/  S2R R7, SR_CgaCtaId ;  /* 0x0000000000077919 */ /* 0x008ee20000008800 */
[----:B-1----:R-:W-:Y:S01]  /*2b20*/  MOV R6, 0x400 ;  /* 0x0000040000067802 */ /* 0x002fe20000000f00 */
[----:B------:R-:W-:Y:S01]  /*2b30*/  IMAD.MOV.U32 R25, RZ, RZ, R3 ;  /* 0x000000ffff197224 */ /* 0x000fe200078e0003 */
[----:B--2---:R-:W-:-:S04]  /*2b40*/  SHF.R.U32.HI R5, RZ, 0x1, R4 ;  /* 0x00000001ff057819 */ /* 0x004fc80000011604 */
[----:B------:R-:W-:Y:S02]  /*2b50*/  LOP3.LUT R5, R5, 0x1f0, RZ, 0xc0, !PT ;  /* 0x000001f005057812 */ /* 0x000fe400078ec0ff */
[----:B---3--:R-:W-:-:S05]  /*2b60*/  LEA R6, R7, R6, 0x18 ;  /* 0x0000000607067211 */ /* 0x008fca00078ec0ff */
[----:B------:R-:W-:-:S05]  /*2b70*/  IMAD.IADD R5, R5, 0x1, R6 ;  /* 0x0000000105057824 */ /* 0x000fca00078e0206 */
[----:B------:R1:W-:Y:S04]  /*2b80*/  STS.64 [R5+0x10], R24 ;  /* 0x0000101805007388 */ /* 0x0003e80000000a00 */
[----:B------:R1:W-:Y:S02]  /*2b90*/  STS.U8 [R5+0x8], R26 ;  /* 0x0000081a05007388 */ /* 0x0003e40000000000 */
.L_x_307:
[----:B------:R-:W-:Y:S05]  /*2ba0*/  BSYNC.RECONVERGENT B1 ;  /* 0x0000000000017941 */ /* 0x000fea0003800200 */
.L_x_306:
[----:B------:R-:W-:Y:S01]  /*2bb0*/  BAR.SYNC.DEFER_BLOCKING 0x0 ;  /* 0x0000000000007b1d */ /* 0x000fe20000010000 */
[----:B------:R-:W-:-:S13]  /*2bc0*/  ISETP.NE.AND P1, PT, R4, RZ, PT ;  /* 0x000000ff0400720c */ /* 0x000fda0003f25270 */
[----:B------:R-:W-:Y:S05]  /*2bd0*/  @P1 BRA `(.L_x_295) ;  /* 0x0000003000901947 */ /* 0x000fea0003800000 */
[C---:B------:R-:W-:Y:S02]  /*2be0*/  ISETP.GE.U32.AND P0, PT, R2.reuse, 0x21, PT ;  /* 0x000000210200780c */ /* 0x040fe40003f06070 */
[C---:B------:R-:W-:Y:S02]  /*2bf0*/  ISETP.GE.U32.AND P2, PT, R2.reuse, 0x41, PT ;  /* 0x000000410200780c */ /* 0x040fe40003f46070 */
[C---:B------:R-:W-:Y:S02]  /*2c00*/  ISETP.GE.U32.AND P3, PT, R2.reuse, 0x61, PT ;  /* 0x000000610200780c */ /* 0x040fe40003f66070 */
[----:B------:R-:W-:-:S07]  /*2c10*/  ISETP.GE.U32.AND P4, PT, R2, 0x81, PT ;  /* 0x000000810200780c */ /* 0x000fce0003f86070 */
[----:B------:R-:W-:Y:S06]  /*2c20*/  @!P0 BRA `(.L_x_308) ;  /* 0x00000000003c8947 */ /* 0x000fec0003800000 */
[----:B------:R-:W5:Y:S01]  /*2c30*/  S2UR UR5, SR_CgaCtaId ;  /* 0x00000000000579c3 */ /* 0x000f620000008800 */
[----:B------:R-:W-:Y:S01]  /*2c40*/  UMOV UR4, 0x400 ;  /* 0x0000040000047882 */ /* 0x000fe20000000000 */
[----:B------:R-:W-:Y:S01]  /*2c50*/  LOP3.LUT P5, RZ, R26, 0xff, RZ, 0xc0, !PT ;  /* 0x000000ff1aff7812 */ /* 0x000fe200078ac0ff */
[----:B-----5:R-:W-:-:S09]  /*2c60*/  ULEA UR4, UR5, UR4, 0x18 ;  /* 0x0000000405047291 */ /* 0x020fd2000f8ec0ff */
[----:B-1----:R-:W1:Y:S04]  /*2c70*/  LDS.U8 R6, [UR4+0x18] ;  /* 0x00001804ff067984 */ /* 0x002e680008000000 */
[----:B--2---:R-:W2:Y:S01]  /*2c80*/  LDS.64 R4, [UR4+0x20] ;  /* 0x00002004ff047984 */ /* 0x004ea20008000a00 */
[----:B-1----:R-:W-:Y:S02]  /*2c90*/  ISETP.NE.AND P6, PT, R6, RZ, PT ;  /* 0x000000ff0600720c */ /* 0x002fe40003fc5270 */
        /* <DEDUP_REMOVED lines=8> */
.L_x_308:
[----:B------:R-:W-:Y:S01]  /*2d20*/  ISETP.GE.U32.AND P5, PT, R2, 0xa1, PT ;  /* 0x000000a10200780c */ /* 0x000fe20003fa6070 */
[----:B------:R-:W-:-:S12]  /*2d30*/  @!P2 BRA `(.L_x_309) ;  /* 0x00000000003ca947 */ /* 0x000fd80003800000 */
        /* <DEDUP_REMOVED lines=15> */
.L_x_309:
        /* <DEDUP_REMOVED lines=17> */
.L_x_310:
[----:B------:R-:W-:Y:S01]  /*2f40*/  ISETP.GE.U32.AND P3, PT, R2, 0xe1, PT ;  /* 0x000000e10200780c */ /* 0x000fe20003f66070 */
[----:B------:R-:W-:-:S12]  /*2f50*/  @!P4 BRA `(.L_x_311) ;  /* 0x00000000003cc947 */ /* 0x000fd80003800000 */
[----:B------:R-:W5:Y:S01]  /*2f60*/  S2UR UR5, SR_CgaCtaId ;  /* 0x00000000000579c3 */ /* 0x000f620000008800 */
[----:B------:R-:W-:Y:S01]  /*2f70*/  UMOV UR4, 0x400 ;  /* 0x0000040000047882 */ /* 0x000fe20000000000 */
[----:B------:R-:W-:Y:S01]  /*2f80*/  LOP3.LUT P4, RZ, R26, 0xff, RZ, 0xc0, !PT ;  /* 0x000000ff1aff7812 */ /* 0x000fe2000788c0ff */
[----:B-----5:R-:W-:-:S09]  /*2f90*/  ULEA UR4, UR5, UR4, 0x18 ;  /* 0x0000000405047291 */ /* 0x020fd2000f8ec0ff */
[----:B------:R-:W5:Y:S04]  /*2fa0*/  LDS.U8 R2, [UR4+0x48] ;  /* 0x00004804ff027984 */ /* 0x000f680008000000 */
[----:B-12---:R-:W1:Y:S01]  /*2fb0*/  LDS.64 R4, [UR4+0x50] ;  /* 0x00005004ff047984 */ /* 0x006e620008000a00 */
[----:B-----5:R-:W-:Y:S02]  /*2fc0*/  ISETP.NE.AND P6, PT, R2, RZ, PT ;  /* 0x000000ff0200720c */ /* 0x020fe40003fc5270 */
[----:B-1----:R-:W-:Y:S02]  /*2fd0*/  ISETP.LT.U32.AND P0, PT, R4, R24, PT ;  /* 0x000000180400720c */ /* 0x002fe40003f01070 */
[----:B------:R-:W-:Y:S02]  /*2fe0*/  @P4 SEL R2, R26, 0x1, !P6 ;  /* 0x000000011a024807 */ /* 0x000fe40007000000 */
[----:B------:R-:W-:-:S02]  /*2ff0*/  ISETP.LT.AND.EX P0, PT, R5, R3, PT, P0 ;  /* 0x000000030500720c */ /* 0x000fc40003f01300 */
[----:B------:R-:W-:-:S05]  /*3000*/  PRMT R26, R2, 0x7610, R26 ;  /* 0x00007610021a7816 */ /* 0x000fca000000001a */
[C---:B------:R-:W-:Y:S02]  /*3010*/  @P6 SEL R24, R4.reuse, R24, P0 ;  /* 0x0000001804186207 */ /* 0x040fe40000000000 */
[C---:B------:R-:W-:Y:S02]  /*3020*/  @P6 SEL R3, R5.reuse, R3, P0 ;  /* 0x0000000305036207 */ /* 0x040fe40000000000 */
[----:B------:R-:W-:Y:S02]  /*3030*/  SEL R24, R4, R24, !P4 ;  /* 0x0000001804187207 */ /* 0x000fe40006000000 */
[----:B------:R-:W-:-:S07]  /*3040*/  SEL R3, R5, R3, !P4 ;  /* 0x0000000305037207 */ /* 0x000fce0006000000 */
.L_x_311:
[----:B------:R-:W-:Y:S05]  /*3050*/  @!P5 BRA `(.L_x_312) ;  /* 0x00000000003cd947 */ /* 0x000fea0003800000 */
        /* <DEDUP_REMOVED lines=15> */
.L_x_312:
        /* <DEDUP_REMOVED lines=16> */
.L_x_313:
        /* <DEDUP_REMOVED lines=17> */
.L_x_271:
[----:B------:R-:W0:Y:S01]  /*3360*/  S2R R4, SR_TID.X ;  /* 0x0000000000047919 */ /* 0x000e220000002100 */
[----:B------:R-:W1:Y:S01]  /*3370*/  LDCU.128 UR8, c[0x0][0x380] ;  /* 0x00007000ff0877ac */ /* 0x000e620008000c00 */
[----:B------:R-:W2:Y:S01]  /*3380*/  LDCU.64 UR6, c[0x0][0x3a0] ;  /* 0x00007400ff0677ac */ /* 0x000ea20008000a00 */
[----:B------:R-:W3:Y:S01]  /*3390*/  LDCU UR4, c[0x0][0x3cc] ;  /* 0x00007980ff0477ac */ /* 0x000ee20008000800 */
[----:B0-----:R-:W-:-:S05]  /*33a0*/  IADD3 R3, P0, PT, R9, R4, RZ ;  /* 0x0000000409037210 */ /* 0x001fca0007f1e0ff */
[----:B------:R-:W-:Y:S02]  /*33b0*/  IMAD.SHL.U32 R12, R3, 0x4, RZ ;  /* 0x00000004030c7824 */ /* 0x000fe400078e00ff */
[----:B------:R-:W-:-:S03]  /*33c0*/  IMAD.X R6, RZ, RZ, RZ, P0 ;  /* 0x000000ffff067224 */ /* 0x000fc600000e06ff */
[C---:B-1----:R-:W-:Y:S02]  /*33d0*/  IADD3 R10, P0, PT, R12.reuse, UR8, RZ ;  /* 0x000000080c0a7c10 */ /* 0x042fe4000ff1e0ff */
[----:B------:R-:W-:Y:S02]  /*33e0*/  SHF.L.U64.HI R3, R3, 0x2, R6 ;  /* 0x0000000203037819 */ /* 0x000fe40000010206 */
[----:B------:R-:W-:Y:S02]  /*33f0*/  IADD3 R12, P1, PT, R12, UR10, RZ ;  /* 0x0000000a0c0c7c10 */ /* 0x000fe4000ff3e0ff */
[C---:B------:R-:W-:Y:S02]  /*3400*/  IADD3.X R11, PT, PT, R3.reuse, UR9, RZ, P0, !PT ;  /* 0x00000009030b7c10 */ /* 0x040fe400087fe4ff */
[----:B------:R-:W-:-:S03]  /*3410*/  IADD3.X R13, PT, PT, R3, UR11, RZ, P1, !PT ;  /* 0x0000000b030d7c10 */ /* 0x000fc60008ffe4ff */
[----:B------:R-:W4:Y:S04]  /*3420*/  LDG.E R5, desc[UR12][R10.64] ;  /* 0x0000000c0a057981 */ /* 0x000f28000c1e1900 */
[----:B------:R-:W4:Y:S04]  /*3430*/  LDG.E R8, desc[UR12][R12.64] ;  /* 0x0000000c0c087981 */ /* 0x000f28000c1e1900 */
[----:B------:R-:W5:Y:S04]  /*3440*/  LDG.E R3, desc[UR12][R10.64+0x800] ;  /* 0x0008000c0a037981 */ /* 0x000f68000c1e1900 */
[----:B------:R-:W5:Y:S04]  /*3450*/  LDG.E R6, desc[UR12][R12.64+0x800] ;  /* 0x0008000c0c067981 */ /* 0x000f68000c1e1900 */
[----:B------:R-:W5:Y:S04]  /*3460*/  LDG.E R14, desc[UR12][R10.64+0x400] ;  /* 0x0004000c0a0e7981 */ /* 0x000f68000c1e1900 */
[----:B------:R-:W5:Y:S04]  /*3470*/  LDG.E R15, desc[UR12][R12.64+0x400] ;  /* 0x0004000c0c0f7981 */ /* 0x000f68000c1e1900 */
[----:B------:R0:W5:Y:S04]  /*3480*/  LDG.E R7, desc[UR12][R10.64+0xc00] ;  /* 0x000c000c0a077981 */ /* 0x000168000c1e1900 */
[----:B------:R1:W5:Y:S01]  /*3490*/  LDG.E R16, desc[UR12][R12.64+0xc00] ;  /* 0x000c000c0c107981 */ /* 0x000362000c1e1900 */
[----:B--2---:R-:W-:-:S02]  /*34a0*/  IADD3 R19, P1, PT, R9, UR6, RZ ;  /* 0x0000000609137c10 */ /* 0x004fc4000ff3e0ff */
[----:B----4-:R-:W-:Y:S01]  /*34b0*/  FSETP.NEU.AND P0, PT, R5, R8, PT ;  /* 0x000000080500720b */ /* 0x010fe20003f0d000 */
[C---:B------:R-:W-:Y:S02]  /*34c0*/  VIADD R5, R4.reuse, 0x100 ;  /* 0x0000010004057836 */ /* 0x040fe40000000000 */
[----:B------:R-:W-:-:S03]  /*34d0*/  VIADD R8, R4, 0x200 ;  /* 0x0000020004087836 */ /* 0x000fc60000000000 */
[----:B------:R-:W-:Y:S01]  /*34e0*/  SEL R24, R5, R4, !P0 ;  /* 0x0000000405187207 */ /* 0x000fe20004000000 */
[----:B------:R-:W-:Y:S01]  /*34f0*/  IMAD.U32 R5, RZ, RZ, UR7 ;  /* 0x00000007ff057e24 */ /* 0x000fe2000f8e00ff */
[-C--:B------:R-:W-:Y:S01]  /*3500*/  IADD3 R17, P3, PT, R8, R19.reuse, RZ ;  /* 0x0000001308117210 */ /* 0x080fe20007f7e0ff */
[----:B---3--:R-:W-:Y:S01]  /*3510*/  IMAD.U32 R8, RZ, RZ, UR4 ;  /* 0x00000004ff087e24 */ /* 0x008fe2000f8e00ff */
[----:B------:R-:W-:Y:S01]  /*3520*/  IADD3 R24, P4, PT, R24, R19, RZ ;  /* 0x0000001318187210 */ /* 0x000fe20007f9e0ff */
[----:B0-----:R-:W-:Y:S01]  /*3530*/  IMAD.X R10, RZ, RZ, R5, P1 ;  /* 0x000000ffff0a7224 */ /* 0x001fe200008e0605 */
[----:B-----5:R-:W-:Y:S02]  /*3540*/  FSETP.NEU.AND P2, PT, R3, R6, PT ;  /* 0x000000060300720b */ /* 0x020fe40003f4d000 */
[C---:B------:R-:W-:Y:S01]  /*3550*/  ISETP.LT.U32.AND P1, PT, R17.reuse, R24, PT ;  /* 0x000000181100720c */ /* 0x040fe20003f21070 */
[--C-:B-1----:R-:W-:Y:S01]  /*3560*/  IMAD.X R13, RZ, RZ, R10.reuse, P3 ;  /* 0x000000ffff0d7224 */ /* 0x102fe200018e060a */
[----:B------:R-:W-:Y:S01]  /*3570*/  FSETP.EQ.AND P0, PT, R14, R15, !P0 ;  /* 0x0000000f0e00720b */ /* 0x000fe20004702000 */
[----:B------:R-:W-:Y:S01]  /*3580*/  IMAD.X R10, RZ, RZ, R10, P4 ;  /* 0x000000ffff0a7224 */ /* 0x000fe200020e060a */
[----:B------:R-:W-:-:S04]  /*3590*/  IADD3 R11, P3, PT, R17, 0x100, RZ ;  /* 0x00000100110b7810 */ /* 0x000fc80007f7e0ff */
[----:B------:R-:W-:-:S04]  /*35a0*/  ISETP.LT.AND.EX P1, PT, R13, R10, PT, P1 ;  /* 0x0000000a0d00720c */ /* 0x000fc80003f21310 */
[----:B------:R-:W-:Y:S02]  /*35b0*/  @P2 SEL R24, R17, R24, P1 ;  /* 0x0000001811182207 */ /* 0x000fe40000800000 */
[----:B------:R-:W-:Y:S02]  /*35c0*/  @P2 SEL R10, R13, R10, P1 ;  /* 0x0000000a0d0a2207 */ /* 0x000fe40000800000 */
[----:B------:R-:W-:Y:S02]  /*35d0*/  SEL R24, R17, R24, P0 ;  /* 0x0000001811187207 */ /* 0x000fe40000000000 */
[----:B------:R-:W-:Y:S01]  /*35e0*/  SEL R10, R13, R10, P0 ;  /* 0x0000000a0d0a7207 */ /* 0x000fe20000000000 */
[----:B------:R-:W-:Y:S01]  /*35f0*/  IMAD.X R13, RZ, RZ, R13, P3 ;  /* 0x000000ffff0d7224 */ /* 0x000fe200018e060d */
[----:B------:R-:W-:Y:S01]  /*3600*/  FSETP.EQ.AND P0, PT, R3, R6, P0 ;  /* 0x000000060300720b */ /* 0x000fe20000702000 */
[----:B------:R-:W-:Y:S01]  /*3610*/  IMAD.SHL.U32 R6, R8, 0x400, RZ ;  /* 0x0000040008067824 */ /* 0x000fe200078e00ff */
[----:B------:R-:W-:-:S02]  /*3620*/  FSETP.NEU.AND P2, PT, R7, R16, PT ;  /* 0x000000100700720b */ /* 0x000fc40003f4d000 */
[----:B------:R-:W-:Y:S02]  /*3630*/  ISETP.LT.U32.AND P1, PT, R11, R24, PT ;  /* 0x000000180b00720c */ /* 0x000fe40003f21070 */
[----:B------:R-:W-:Y:S02]  /*3640*/  ISETP.GE.U32.AND P4, PT, R2, R6, PT ;  /* 0x000000060200720c */ /* 0x000fe40003f86070 */
[----:B------:R-:W-:Y:S02]  /*3650*/  ISETP.LT.AND.EX P1, PT, R13, R10, PT, P1 ;  /* 0x0000000a0d00720c */ /* 0x000fe40003f21310 */
[----:B------:R-:W-:-:S04]  /*3660*/  FSETP.NEU.OR P3, PT, R7, R16, !P0 ;  /* 0x000000100700720b */ /* 0x000fc8000476d400 */
[----:B------:R-:W-:Y:S02]  /*3670*/  SEL R26, RZ, 0x1, !P3 ;  /* 0x00000001ff1a7807 */ /* 0x000fe40005800000 */
[----:B------:R-:W-:Y:S02]  /*3680*/  @P2 SEL R24, R11, R24, P1 ;  /* 0x000000180b182207 */ /* 0x000fe40000800000 */
[----:B------:R-:W-:Y:S02]  /*3690*/  @P2 SEL R10, R13, R10, P1 ;  /* 0x0000000a0d0a2207 */ /* 0x000fe40000800000 */
[----:B------:R-:W-:Y:S02]  /*36a0*/  SEL R24, R11, R24, P0 ;  /* 0x000000180b187207 */ /* 0x000fe40000000000 */
[----:B------:R-:W-:Y:S01]  /*36b0*/  SEL R3, R13, R10, P0 ;  /* 0x0000000a0d037207 */ /* 0x000fe20000000000 */
[----:B------:R-:W-:Y:S06]  /*36c0*/  @!P4 BRA `(.L_x_314) ;  /* 0x000000180098c947 */ /* 0x000fec0003800000 */
[----:B------:R-:W-:Y:S01]  /*36d0*/  UIADD3 UR7, UPT, UPT, UR5, -0x400, URZ ;  /* 0xfffffc0005077890 */ /* 0x000fe2000fffe0ff */
[C-C-:B------:R-:W-:Y:S01]  /*36e0*/  IMAD.IADD R7, R9.reuse, 0x1, R6.reuse ;  /* 0x0000000109077824 */ /* 0x140fe200078e0206 */
[-C--:B------:R-:W-:Y:S01]  /*36f0*/  LOP3.LUT R11, RZ, R4.reuse, RZ, 0x33, !PT ;  /* 0x00000004ff0b7212 */ /* 0x080fe200078e33ff */
[----:B------:R-:W0:Y:S01]  /*3700*/  LDCU.64 UR8, c[0x0][0x3a0] ;  /* 0x00007400ff0877ac */ /* 0x000e220008000a00 */
[--C-:B------:R-:W-:Y:S01]  /*3710*/  IADD3 R10, PT, PT, R9, R4, R6.reuse ;  /* 0x00000004090a7210 */ /* 0x100fe20007ffe006 */
[----:B------:R-:W-:Y:S01]  /*3720*/  IMAD.MOV.U32 R12, RZ, RZ, R6 ;  /* 0x000000ffff0c7224 */ /* 0x000fe200078e0006 */
[----:B------:R-:W-:Y:S01]  /*3730*/  ISETP.GT.U32.AND P0, PT, R7, UR7, PT ;  /* 0x0000000707007c0c */ /* 0x000fe2000bf04070 */
[----:B------:R-:W1:Y:S01]  /*3740*/  LDCU.64 UR10, c[0x0][0x3c8] ;  /* 0x00007900ff0a77ac */ /* 0x000e620008000a00 */
[----:B------:R-:W-:Y:S01]  /*3750*/  IADD3 R2, PT, PT, -R6, UR5, R11 ;  /* 0x0000000506027c10 */ /* 0x000fe2000fffe10b */
[----:B------:R-:W-:Y:S01]  /*3760*/  VIADD R10, R10, 0x400 ;  /* 0x000004000a0a7836 */ /* 0x000fe20000000000 */
[----:B------:R-:W-:-:S03]  /*3770*/  UMOV UR4, URZ ;  /* 0x000000ff00047c82 */ /* 0x000fc60008000000 */
[----:B------:R-:W-:-:S06]  /*3780*/  IMAD.IADD R11, R2, 0x1, -R9 ;  /* 0x00000001020b7824 */ /* 0x000fcc00078e0a09 */
[----:B------:R-:W-:Y:S05]  /*3790*/  @P0 BRA `(.L_x_315) ;  /* 0x00000004004c0947 */ /* 0x000fea0003800000 */
.L_x_319:
[----:B------:R-:W2:Y:S01]  /*37a0*/  LDC.64 R12, c[0x0][0x380] ;  /* 0x0000e000ff0c7b82 */ /* 0x000ea20000000a00 */
[----:B------:R-:W-:-:S07]  /*37b0*/  IMAD.IADD R17, R4, 0x1, R7 ;  /* 0x0000000104117824 */ /* 0x000fce00078e0207 */
[----:B------:R-:W3:Y:S01]  /*37c0*/  LDC.64 R14, c[0x0][0x388] ;  /* 0x0000e200ff0e7b82 */ /* 0x000ee20000000a00 */
[----:B--2---:R-:W-:-:S05]  /*37d0*/  IMAD.WIDE.U32 R12, R17, 0x4, R12 ;  /* 0x00000004110c7825 */ /* 0x004fca00078e000c */
[----:B------:R2:W5:Y:S01]  /*37e0*/  LDG.E R16, desc[UR12][R12.64] ;  /* 0x0000000c0c107981 */ /* 0x000562000c1e1900 */
[----:B---3--:R-:W-:-:S03]  /*37f0*/  IMAD.WIDE.U32 R14, R17, 0x4, R14 ;  /* 0x00000004110e7825 */ /* 0x008fc600078e000e */
        /* <DEDUP_REMOVED lines=8> */
[----:B0-----:R-:W-:Y:S01]  /*3880*/  UMOV UR6, UR8 ;  /* 0x0000000800067c82 */ /* 0x001fe20008000000 */
[----:B------:R-:W-:Y:S01]  /*3890*/  IMAD.U32 R5, RZ, RZ, UR9 ;  /* 0x00000009ff057e24 */ /* 0x000fe2000f8e00ff */
[----:B------:R-:W-:Y:S01]  /*38a0*/  IADD3 R17, P0, PT, R17, UR6, RZ ;  /* 0x0000000611117c10 */ /* 0x000fe2000ff1e0ff */
[----:B------:R-:W-:Y:S04]  /*38b0*/  BSSY.RECONVERGENT B1, `(.L_x_316) ;  /* 0x000000f000017945 */ /* 0x000fe80003800200 */
[----:B------:R-:W-:-:S05]  /*38c0*/  IMAD.X R2, RZ, RZ, R5, P0 ;  /* 0x000000ffff027224 */ /* 0x000fca00000e0605 */
[----:B--2---:R-:W-:Y:S05]  /*38d0*/  @!P1 BRA `(.L_x_317) ;  /* 0x0000000000209947 */ /* 0x004fea0003800000 */
        /* <DEDUP_REMOVED lines=8> */
.L_x_317:
[----:B-----5:R-:W-:Y:S01]  /*3960*/  FSETP.NEU.AND P0, PT, R16, R21, PT ;  /* 0x000000151000720b */ /* 0x020fe20003f0d000 */
[----:B------:R-:W-:Y:S02]  /*3970*/  IMAD.MOV.U32 R24, RZ, RZ, R17 ;  /* 0x000000ffff187224 */ /* 0x000fe400078e0011 */
[----:B------:R-:W-:Y:S01]  /*3980*/  IMAD.MOV.U32 R3, RZ, RZ, R2 ;  /* 0x000000ffff037224 */ /* 0x000fe200078e0002 */
[----:B------:R-:W-:-:S09]  /*3990*/  SEL R26, RZ, 0x1, !P0 ;  /* 0x00000001ff1a7807 */ /* 0x000fd20004000000 */
.L_x_318:
[----:B-1----:R-:W-:Y:S05]  /*39a0*/  BSYNC.RECONVERGENT B1 ;  /* 0x0000000000017941 */ /* 0x002fea0003800200 */
.L_x_316:
[----:B------:R-:W-:Y:S01]  /*39b0*/  IMAD.MOV.U32 R15, RZ, RZ, R24 ;  /* 0x000000ffff0f7224 */ /* 0x000fe200078e0018 */
[----:B------:R-:W-:Y:S01]  /*39c0*/  IADD3 R24, P1, PT, R17, 0x100, RZ ;  /* 0x0000010011187810 */ /* 0x000fe20007f3e0ff */
[----:B------:R-:W-:Y:S01]  /*39d0*/  IMAD.MOV.U32 R12, RZ, RZ, R3 ;  /* 0x000000ffff0c7224 */ /* 0x000fe200078e0003 */
[----:B------:R-:W-:Y:S01]  /*39e0*/  FSETP.NEU.AND P2, PT, R18, R23, PT ;  /* 0x000000171200720b */ /* 0x000fe20003f4d000 */
[----:B------:R-:W-:Y:S01]  /*39f0*/  UMOV UR5, UR10 ;  /* 0x0000000a00057c82 */ /* 0x000fe20008000000 */
        /* <DEDUP_REMOVED lines=18> */
[----:B------:R-:W-:Y:S01]  /*3b20*/  SEL R3, R8, R3, !P3 ;  /* 0x0000000308037207 */ /* 0x000fe20005800000 */
[----:B------:R-:W-:Y:S01]  /*3b30*/  IMAD.U32 R8, RZ, RZ, UR11 ;  /* 0x0000000bff087e24 */ /* 0x000fe2000f8e00ff */
[----:B------:R-:W-:-:S02]  /*3b40*/  IADD3 R17, P0, PT, R17, 0x300, RZ ;  /* 0x0000030011117810 */ /* 0x000fc40007f1e0ff */
[----:B------:R-:W-:Y:S01]  /*3b50*/  FSETP.NEU.AND P2, PT, R6, R19, PT ;  /* 0x000000130600720b */ /* 0x000fe20003f4d000 */
[----:B------:R-:W-:Y:S01]  /*3b60*/  IMAD.SHL.U32 R12, R8, 0x400, RZ ;  /* 0x00000400080c7824 */ /* 0x000fe200078e00ff */
[----:B------:R-:W-:Y:S01]  /*3b70*/  SEL R26, R26, 0x1, !P1 ;  /* 0x000000011a1a7807 */ /* 0x000fe20004800000 */
[----:B------:R-:W-:Y:S01]  /*3b80*/  IMAD.X R6, RZ, RZ, R2, P0 ;  /* 0x000000ffff067224 */ /* 0x000fe200000e0602 */
[----:B------:R-:W-:Y:S02]  /*3b90*/  IADD3 R2, PT, PT, -R7, UR5, RZ ;  /* 0x0000000507027c10 */ /* 0x000fe4000fffe1ff */
[----:B------:R-:W-:Y:S02]  /*3ba0*/  @!P3 SEL R26, RZ, 0x1, !P1 ;  /* 0x00000001ff1ab807 */ /* 0x000fe40004800000 */
[----:B------:R-:W-:Y:S02]  /*3bb0*/  SEL R24, R13, R24, !P3 ;  /* 0x000000180d187207 */ /* 0x000fe40005800000 */
[----:B------:R-:W-:-:S02]  /*3bc0*/  ISETP.GE.U32.AND P3, PT, R2, R12, PT ;  /* 0x0000000c0200720c */ /* 0x000fc40003f66070 */
[C---:B------:R-:W-:Y:S02]  /*3bd0*/  LOP3.LUT P1, RZ, R26.reuse, 0xff, RZ, 0xc0, !PT ;  /* 0x000000ff1aff7812 */ /* 0x040fe4000782c0ff */
[----:B------:R-:W-:Y:S02]  /*3be0*/  ISETP.LT.U32.AND P0, PT, R17, R24, PT ;  /* 0x000000181100720c */ /* 0x000fe40003f01070 */
[----:B------:R-:W-:Y:S02]  /*3bf0*/  SEL R26, R26, 0x1, !P2 ;  /* 0x000000011a1a7807 */ /* 0x000fe40005000000 */
[----:B------:R-:W-:-:S04]  /*3c00*/  ISETP.LT.AND.EX P0, PT, R6, R3, PT, P0 ;  /* 0x000000030600720c */ /* 0x000fc80003f01300 */
[C---:B------:R-:W-:Y:S02]  /*3c10*/  @P2 SEL R24, R17.reuse, R24, P0 ;  /* 0x0000001811182207 */ /* 0x040fe40000000000 */
[C---:B------:R-:W-:Y:S02]  /*3c20*/  @P2 SEL R3, R6.reuse, R3, P0 ;  /* 0x0000000306032207 */ /* 0x040fe40000000000 */
[----:B------:R-:W-:Y:S02]  /*3c30*/  @!P1 SEL R26, RZ, 0x1, !P2 ;  /* 0x00000001ff1a9807 */ /* 0x000fe40005000000 */
[----:B------:R-:W-:Y:S02]  /*3c40*/  SEL R24, R17, R24, !P1 ;  /* 0x0000001811187207 */ /* 0x000fe40004800000 */
[----:B------:R-:W-:Y:S01]  /*3c50*/  SEL R3, R6, R3, !P1 ;  /* 0x0000000306037207 */ /* 0x000fe20004800000 */
[----:B------:R-:W-:Y:S06]  /*3c60*/  @!P3 BRA `(.L_x_314) ;  /* 0x000000140030b947 */ /* 0x000fec0003800000 */
[C---:B------:R-:W-:Y:S01]  /*3c70*/  IMAD.IADD R7, R12.reuse, 0x1, R7 ;  /* 0x000000010c077824 */ /* 0x040fe200078e0207 */
[----:B------:R-:W-:Y:S01]  /*3c80*/  UIADD3 UR4, UPT, UPT, UR4, 0x1, URZ ;  /* 0x0000000104047890 */ /* 0x000fe2000fffe0ff */
[----:B------:R-:W-:Y:S02]  /*3c90*/  IMAD.IADD R10, R12, 0x1, R10 ;  /* 0x000000010c0a7824 */ /* 0x000fe400078e020a */
[----:B------:R-:W-:Y:S01]  /*3ca0*/  IMAD.IADD R11, R11, 0x1, -R12 ;  /* 0x000000010b0b7824 */ /* 0x000fe200078e0a0c */
[----:B------:R-:W-:-:S13]  /*3cb0*/  ISETP.GT.U32.AND P0, PT, R7, UR7, PT ;  /* 0x0000000707007c0c */ /* 0x000fda000bf04070 */
[----:B------:R-:W-:Y:S05]  /*3cc0*/  @!P0 BRA `(.L_x_319) ;  /* 0xfffffff800b48947 */ /* 0x000fea000383ffff */
.L_x_315:
[----:B------:R-:W-:Y:S01]  /*3cd0*/  IADD3 R13, PT, PT, -R7, UR5, RZ ;  /* 0x00000005070d7c10 */ /* 0x000fe2000fffe1ff */
[----:B------:R-:W-:Y:S03]  /*3ce0*/  BSSY.RECONVERGENT B1, `(.L_x_314) ;  /* 0x0000144000017945 */ /* 0x000fe60003800200 */
[----:B------:R-:W-:-:S04]  /*3cf0*/  ISETP.GE.AND P0, PT, R4, R13, PT ;  /* 0x0000000d0400720c */ /* 0x000fc80003f06270 */
[----:B------:R-:W-:-:S13]  /*3d00*/  ISETP.GE.U32.OR P0, PT, R7, UR5, P0 ;  /* 0x0000000507007c0c */ /* 0x000fda0008706470 */
[----:B------:R-:W-:Y:S05]  /*3d10*/  @P0 BRA `(.L_x_320) ;  /* 0x0000001400000947 */ /* 0x000fea0003800000 */
[----:B------:R-:W-:Y:S01]  /*3d20*/  LOP3.LUT R6, RZ, R4, RZ, 0x33, !PT ;  /* 0x00000004ff067212 */ /* 0x000fe200078e33ff */
[----:B------:R-:W-:Y:S01]  /*3d30*/  BSSY.RECONVERGENT B2, `(.L_x_321) ;  /* 0x00000a8000027945 */ /* 0x000fe20003800200 */
[----:B------:R-:W-:-:S03]  /*3d40*/  IMAD.MOV.U32 R2, RZ, RZ, R4 ;  /* 0x000000ffff027224 */ /* 0x000fc600078e0004 */
[----:B------:R-:W-:-:S05]  /*3d50*/  VIADD R6, R6, UR5 ;  /* 0x0000000506067c36 */ /* 0x000fca0008000000 */
[----:B------:R-:W-:Y:S01]  /*3d60*/  IADD3 R12, PT, PT, R6, -R12, -R9 ;  /* 0x8000000c060c7210 */ /* 0x000fe20007ffe809 */
[----:B------:R-:W-:-:S04]  /*3d70*/  IMAD R9, R8, UR4, RZ ;  /* 0x0000000408097c24 */ /* 0x000fc8000f8e02ff */
[----:B------:R-:W-:-:S05]  /*3d80*/  IMAD R9, R9, -0x400, R12 ;  /* 0xfffffc0009097824 */ /* 0x000fca00078e020c */
[C---:B------:R-:W-:Y:S02]  /*3d90*/  ISETP.GE.U32.AND P0, PT, R9.reuse, 0x700, PT ;  /* 0x000007000900780c */ /* 0x040fe40003f06070 */
[----:B------:R-:W-:-:S04]  /*3da0*/  LEA.HI R8, R9, 0x1, RZ, 0x18 ;  /* 0x0000000109087811 */ /* 0x000fc800078fc0ff */
[----:B------:R-:W-:-:S07]  /*3db0*/  LOP3.LUT R9, R8, 0x7, RZ, 0xc0, !PT ;  /* 0x0000000708097812 */ /* 0x000fce00078ec0ff */
[----:B------:R-:W-:Y:S05]  /*3dc0*/  @!P0 BRA `(.L_x_322) ;  /* 0x0000000800788947 */ /* 0x000fea0003800000 */
[----:B------:R-:W2:Y:S01]  /*3dd0*/  LDC.64 R12, c[0x0][0x380] ;  /* 0x0000e000ff0c7b82 */ /* 0x000ea20000000a00 */
[----:B------:R-:W-:Y:S01]  /*3de0*/  LEA.HI R11, R11, 0x1, RZ, 0x18 ;  /* 0x000000010b0b7811 */ /* 0x000fe200078fc0ff */
[----:B------:R-:W-:Y:S03]  /*3df0*/  BSSY.RECONVERGENT B3, `(.L_x_323) ;  /* 0x000009a000037945 */ /* 0x000fe60003800200 */
[----:B------:R-:W-:Y:S02]  /*3e00*/  LOP3.LUT R2, R11, 0x1fffff8, RZ, 0xc0, !PT ;  /* 0x01fffff80b027812 */ /* 0x000fe400078ec0ff */
[----:B------:R-:W-:Y:S01]  /*3e10*/  LOP3.LUT R11, R4, 0x400, RZ, 0xfc, !PT ;  /* 0x00000400040b7812 */ /* 0x000fe200078efcff */
[----:B------:R-:W3:Y:S02]  /*3e20*/  LDC.64 R14, c[0x0][0x388] ;  /* 0x0000e200ff0e7b82 */ /* 0x000ee40000000a00 */
[----:B------:R-:W-:-:S07]  /*3e30*/  IMAD.MOV R2, RZ, RZ, -R2 ;  /* 0x000000ffff027224 */ /* 0x000fce00078e0a02 */
.L_x_324:
[----:B------:R-:W-:-:S04]  /*3e40*/  VIADD R27, R10, 0xfffffc00 ;  /* 0xfffffc000a1b7836 */ /* 0x000fc80000000000 */
[----:B--2---:R-:W-:-:S04]  /*3e50*/  IMAD.WIDE.U32 R16, R27, 0x4, R12 ;  /* 0x000000041b107825 */ /* 0x004fc800078e000c */
[----:B---3--:R-:W-:Y:S02]  /*3e60*/  IMAD.WIDE.U32 R18, R27, 0x4, R14 ;  /* 0x000000041b127825 */ /* 0x008fe400078e000e */
[----:B------:R2:W3:Y:S04]  /*3e70*/  LDG.E R16, desc[UR12][R16.64] ;  /* 0x0000000c10107981 */ /* 0x0004e8000c1e1900 */
[----:B------:R-:W3:Y:S01]  /*3e80*/  LDG.E R19, desc[UR12][R18.64] ;  /* 0x0000000c12137981 */ /* 0x000ee2000c1e1900 */
[----:B------:R-:W-:-:S04]  /*3e90*/  VIADD R25, R10, 0xfffffd00 ;  /* 0xfffffd000a197836 */ /* 0x000fc80000000000 */
[----:B------:R-:W-:-:S04]  /*3ea0*/  IMAD.WIDE.U32 R20, R25, 0x4, R12 ;  /* 0x0000000419147825 */ /* 0x000fc800078e000c */
[----:B------:R-:W-:Y:S02]  /*3eb0*/  IMAD.WIDE.U32 R22, R25, 0x4, R14 ;  /* 0x0000000419167825 */ /* 0x000fe400078e000e */
[----:B------:R-:W4:Y:S04]  /*3ec0*/  LDG.E R20, desc[UR12][R20.64] ;  /* 0x0000000c14147981 */ /* 0x000f28000c1e1900 */
[----:B------:R-:W4:Y:S01]  /*3ed0*/  LDG.E R23, desc[UR12][R22.64] ;  /* 0x0000000c16177981 */ /* 0x000f22000c1e1900 */
[----:B------:R-:W-:Y:S02]  /*3ee0*/  LOP3.LUT P2, RZ, R26, 0xff, RZ, 0xc0, !PT ;  /* 0x000000ff1aff7812 */ /* 0x000fe4000784c0ff */
[----:B--2---:R-:W-:Y:S01]  /*3ef0*/  IADD3 R17, P3, PT, R27, UR6, RZ ;  /* 0x000000061b117c10 */ /* 0x004fe2000ff7e0ff */
[----:B------:R-:W-:-:S03]  /*3f00*/  VIADD R27, R10, 0xfffffe00 ;  /* 0xfffffe000a1b7836 */ /* 0x000fc60000000000 */
[----:B------:R-:W-:Y:S01]  /*3f10*/  ISETP.LT.U32.AND P0, PT, R17, R24, PT ;  /* 0x000000181100720c */ /* 0x000fe20003f01070 */
[----:B------:R-:W-:-:S05]  /*3f20*/  IMAD.X R28, RZ, RZ, R5, P3 ;  /* 0x000000ffff1c7224 */ /* 0x000fca00018e0605 */
[----:B------:R-:W-:-:S04]  /*3f30*/  ISETP.LT.AND.EX P0, PT, R28, R3, PT, P0 ;  /* 0x000000031c00720c */ /* 0x000fc80003f01300 */
[----:B------:R-:W-:Y:S02]  /*3f40*/  SEL R29, R17, R24, P0 ;  /* 0x00000018111d7207 */ /* 0x000fe40000000000 */
[CC--:B---3--:R-:W-:Y:S02]  /*3f50*/  FSETP.NEU.AND P1, PT, R16.reuse, R19.reuse, P2 ;  /* 0x000000131000720b */ /* 0x0c8fe4000172d000 */
[----:B------:R-:W-:Y:S01]  /*3f60*/  FSETP.NEU.AND P3, PT, R16, R19, PT ;  /* 0x000000131000720b */ /* 0x000fe20003f6d000 */
[----:B------:R-:W-:-:S05]  /*3f70*/  IMAD.WIDE.U32 R18, R27, 0x4, R14 ;  /* 0x000000041b127825 */ /* 0x000fca00078e000e */
[----:B------:R-:W2:Y:S05]  /*3f80*/  LDG.E R22, desc[UR12][R18.64] ;  /* 0x0000000c12167981 */ /* 0x000eaa000c1e1900 */
[----:B------:R-:W-:Y:S01]  /*3f90*/  @!P1 SEL R29, R17, R24, !P2 ;  /* 0x00000018111d9207 */ /* 0x000fe20005000000 */
[----:B------:R-:W-:-:S05]  /*3fa0*/  IMAD.WIDE.U32 R16, R27, 0x4, R12 ;  /* 0x000000041b107825 */ /* 0x000fca00078e000c */
[----:B------:R3:W2:Y:S01]  /*3fb0*/  LDG.E R21, desc[UR12][R16.64] ;  /* 0x0000000c10157981 */ /* 0x0006a2000c1e1900 */
[----:B------:R-:W-:-:S04]  /*3fc0*/  @!P2 SEL R26, RZ, 0x1, !P3 ;  /* 0x00000001ff1aa807 */ /* 0x000fc80005800000 */
[----:B------:R-:W-:Y:S02]  /*3fd0*/  SEL R26, R26, 0x1, !P1 ;  /* 0x000000011a1a7807 */ /* 0x000fe40004800000 */
[-C--:B------:R-:W-:Y:S02]  /*3fe0*/  SEL R24, R28, R3.reuse, P0 ;  /* 0x000000031c187207 */ /* 0x080fe40000000000 */
[----:B------:R-:W-:Y:S02]  /*3ff0*/  LOP3.LUT P3, RZ, R26, 0xff, RZ, 0xc0, !PT ;  /* 0x000000ff1aff7812 */ /* 0x000fe4000786c0ff */
[----:B---3--:R-:W-:Y:S02]  /*4000*/  IADD3 R16, P0, PT, R25, UR6, RZ ;  /* 0x0000000619107c10 */ /* 0x008fe4000ff1e0ff */
[----:B------:R-:W-:Y:S02]  /*4010*/  @!P1 SEL R24, R28, R3, !P2 ;  /* 0x000000031c189207 */ /* 0x000fe40005000000 */
[----:B----4-:R-:W-:Y:S01]  /*4020*/  FSETP.NEU.AND P2, PT, R20, R23, P3 ;  /* 0x000000171400720b */ /* 0x010fe20001f4d000 */
[----:B------:R-:W-:Y:S01]  /*4030*/  IMAD.X R25, RZ, RZ, R5, P0 ;  /* 0x000000ffff197224 */ /* 0x000fe200000e0605 */
[----:B------:R-:W-:-:S02]  /*4040*/  ISETP.LT.U32.AND P0, PT, R16, R29, PT ;  /* 0x0000001d1000720c */ /* 0x000fc40003f01070 */
[----:B------:R-:W-:Y:S02]  /*4050*/  FSETP.NEU.AND P1, PT, R20, R23, PT ;  /* 0x000000171400720b */ /* 0x000fe40003f2d000 */
[----:B------:R-:W-:Y:S01]  /*4060*/  ISETP.LT.AND.EX P0, PT, R25, R24, PT, P0 ;  /* 0x000000181900720c */ /* 0x000fe20003f01300 */
[----:B------:R-:W-:-:S03]  /*4070*/  VIADD R23, R10, 0xffffff00 ;  /* 0xffffff000a177836 */ /* 0x000fc60000000000 */
[CC--:B------:R-:W-:Y:S01]  /*4080*/  SEL R3, R16.reuse, R29.reuse, P0 ;  /* 0x0000001d10037207 */ /* 0x0c0fe20000000000 */
[C---:B------:R-:W-:Y:S02]  /*4090*/  IMAD.WIDE.U32 R18, R23.reuse, 0x4, R14 ;  /* 0x0000000417127825 */ /* 0x040fe400078e000e */
[----:B------:R-:W-:Y:S02]  /*40a0*/  @!P2 SEL R3, R16, R29, !P3 ;  /* 0x0000001d1003a207 */ /* 0x000fe40005800000 */
[----:B------:R-:W-:Y:S01]  /*40b0*/  IMAD.WIDE.U32 R16, R23, 0x4, R12 ;  /* 0x0000000417107825 */ /* 0x000fe200078e000c */
[----:B------:R3:W4:Y:S01]  /*40c0*/  LDG.E R29, desc[UR12][R18.64] ;  /* 0x0000000c121d7981 */ /* 0x000722000c1e1900 */
[----:B------:R-:W-:-:S03]  /*40d0*/  @!P3 SEL R26, RZ, 0x1, !P1 ;  /* 0x00000001ff1ab807 */ /* 0x000fc60004800000 */
[----:B------:R5:W4:Y:S01]  /*40e0*/  LDG.E R20, desc[UR12][R16.64] ;  /* 0x0000000c10147981 */ /* 0x000b22000c1e1900 */
[----:B------:R-:W-:Y:S02]  /*40f0*/  SEL R26, R26, 0x1, !P2 ;  /* 0x000000011a1a7807 */ /* 0x000fe40005000000 */
[CC--:B------:R-:W-:Y:S02]  /*4100*/  SEL R28, R25.reuse, R24.reuse, P0 ;  /* 0x00000018191c7207 */ /* 0x0c0fe40000000000 */
[----:B------:R-:W-:Y:S01]  /*4110*/  @!P2 SEL R28, R25, R24, !P3 ;  /* 0x00000018191ca207 */ /* 0x000fe20005800000 */
[----:B---3--:R-:W-:Y:S01]  /*4120*/  IMAD.WIDE.U32 R18, R10, 0x4, R12 ;  /* 0x000000040a127825 */ /* 0x008fe200078e000c */
[----:B------:R-:W-:-:S03]  /*4130*/  LOP3.LUT P2, RZ, R26, 0xff, RZ, 0xc0, !PT ;  /* 0x000000ff1aff7812 */ /* 0x000fc6000784c0ff */
[----:B-----5:R-:W-:Y:S02]  /*4140*/  IMAD.WIDE.U32 R16, R10, 0x4, R14 ;  /* 0x000000040a107825 */ /* 0x020fe400078e000e */
[----:B------:R-:W3:Y:S01]  /*4150*/  LDG.E R18, desc[UR12][R18.64] ;  /* 0x0000000c12127981 */ /* 0x000ee2000c1e1900 */
[----:B------:R-:W-:-:S05]  /*4160*/  IADD3 R27, P0, PT, R27, UR6, RZ ;  /* 0x000000061b1b7c10 */ /* 0x000fca000ff1e0ff */
[----:B------:R-:W-:Y:S01]  /*4170*/  IMAD.X R25, RZ, RZ, R5, P0 ;  /* 0x000000ffff197224 */ /* 0x000fe200000e0605 */
[----:B------:R-:W-:-:S04]  /*4180*/  ISETP.LT.U32.AND P0, PT, R27, R3, PT ;  /* 0x000000031b00720c */ /* 0x000fc80003f01070 */
[----:B------:R-:W-:Y:S02]  /*4190*/  ISETP.LT.AND.EX P0, PT, R25, R28, PT, P0 ;  /* 0x0000001c1900720c */ /* 0x000fe40003f01300 */
[CC--:B--2---:R-:W-:Y:S02]  /*41a0*/  FSETP.NEU.AND P1, PT, R21.reuse, R22.reuse, PT ;  /* 0x000000161500720b */ /* 0x0c4fe40003f2d000 */
[----:B------:R-:W-:Y:S02]  /*41b0*/  FSETP.NEU.AND P3, PT, R21, R22, P2 ;  /* 0x000000161500720b */ /* 0x000fe4000176d000 */
[----:B------:R2:W3:Y:S01]  /*41c0*/  LDG.E R22, desc[UR12][R16.64] ;  /* 0x0000000c10167981 */ /* 0x0004e2000c1e1900 */
[----:B------:R-:W-:-:S10]  /*41d0*/  SEL R21, R27, R3, P0 ;  /* 0x000000031b157207 */ /* 0x000fd40000000000 */
[----:B------:R-:W-:Y:S01]  /*41e0*/  @!P3 SEL R21, R27, R3, !P2 ;  /* 0x000000031b15b207 */ /* 0x000fe20005000000 */
[----:B------:R-:W-:Y:S01]  /*41f0*/  VIADD R3, R10, 0x100 ;  /* 0x000001000a037836 */ /* 0x000fe20000000000 */
[CC--:B------:R-:W-:Y:S02]  /*4200*/  SEL R27, R25.reuse, R28.reuse, P0 ;  /* 0x0000001c191b7207 */ /* 0x0c0fe40000000000 */
[----:B------:R-:W-:Y:S01]  /*4210*/  @!P3 SEL R27, R25, R28, !P2 ;  /* 0x0000001c191bb207 */ /* 0x000fe20005000000 */
[----:B------:R-:W-:-:S04]  /*4220*/  IMAD.WIDE.U32 R24, R3, 0x4, R14 ;  /* 0x0000000403187825 */ /* 0x000fc800078e000e */
[----:B--2---:R-:W-:Y:S02]  /*4230*/  IMAD.WIDE.U32 R16, R3, 0x4, R12 ;  /* 0x0000000403107825 */ /* 0x004fe400078e000c */
[----:B------:R-:W2:Y:S04]  /*4240*/  LDG.E R25, desc[UR12][R24.64] ;  /* 0x0000000c18197981 */ /* 0x000ea8000c1e1900 */
[----:B------:R5:W2:Y:S01]  /*4250*/  LDG.E R28, desc[UR12][R16.64] ;  /* 0x0000000c101c7981 */ /* 0x000aa2000c1e1900 */
[----:B------:R-:W-:-:S04]  /*4260*/  @!P2 SEL R26, RZ, 0x1, !P1 ;  /* 0x00000001ff1aa807 */ /* 0x000fc80004800000 */
[----:B------:R-:W-:-:S04]  /*4270*/  SEL R26, R26, 0x1, !P3 ;  /* 0x000000011a1a7807 */ /* 0x000fc80005800000 */
[----:B------:R-:W-:Y:S02]  /*4280*/  LOP3.LUT P2, RZ, R26, 0xff, RZ, 0xc0, !PT ;  /* 0x000000ff1aff7812 */ /* 0x000fe4000784c0ff */
[----:B------:R-:W-:Y:S02]  /*4290*/  IADD3 R23, P0, PT, R23, UR6, RZ ;  /* 0x0000000617177c10 */ /* 0x000fe4000ff1e0ff */
[CC--:B----4-:R-:W-:Y:S02]  /*42a0*/  FSETP.NEU.AND P3, PT, R20.reuse, R29.reuse, PT ;  /* 0x0000001d1400720b */ /* 0x0d0fe40003f6d000 */
[----:B------:R-:W-:Y:S01]  /*42b0*/  FSETP.NEU.AND P1, PT, R20, R29, P2 ;  /* 0x0000001d1400720b */ /* 0x000fe2000172d000 */
[----:B------:R-:W-:Y:S01]  /*42c0*/  IMAD.X R20, RZ, RZ, R5, P0 ;  /* 0x000000ffff147224 */ /* 0x000fe200000e0605 */
[----:B------:R-:W-:-:S05]  /*42d0*/  ISETP.LT.U32.AND P0, PT, R23, R21, PT ;  /* 0x000000151700720c */ /* 0x000fca0003f01070 */
[----:B------:R-:W-:Y:S02]  /*42e0*/  @!P2 SEL R26, RZ, 0x1, !P3 ;  /* 0x00000001ff1aa807 */ /* 0x000fe40005800000 */
[----:B------:R-:W-:Y:S02]  /*42f0*/  ISETP.LT.AND.EX P0, PT, R20, R27, PT, P0 ;  /* 0x0000001b1400720c */ /* 0x000fe40003f01300 */
[----:B------:R-:W-:Y:S02]  /*4300*/  SEL R26, R26, 0x1, !P1 ;  /* 0x000000011a1a7807 */ /* 0x000fe40004800000 */
[----:B-----5:R-:W-:Y:S02]  /*4310*/  SEL R16, R23, R21, P0 ;  /* 0x0000001517107207 */ /* 0x020fe40000000000 */
[----:B------:R-:W-:Y:S02]  /*4320*/  LOP3.LUT P3, RZ, R26, 0xff, RZ, 0xc0, !PT ;  /* 0x000000ff1aff7812 */ /* 0x000fe4000786c0ff */
[----:B------:R-:W-:-:S02]  /*4330*/  SEL R17, R20, R27, P0 ;  /* 0x0000001b14117207 */ /* 0x000fc40000000000 */
[----:B------:R-:W-:Y:S02]  /*4340*/  IADD3 R19, P0, PT, R10, UR6, RZ ;  /* 0x000000060a137c10 */ /* 0x000fe4000ff1e0ff */
[----:B------:R-:W-:Y:S02]  /*4350*/  @!P1 SEL R16, R23, R21, !P2 ;  /* 0x0000001517109207 */ /* 0x000fe40005000000 */
[----:B------:R-:W-:Y:S01]  /*4360*/  @!P1 SEL R17, R20, R27, !P2 ;  /* 0x0000001b14119207 */ /* 0x000fe20005000000 */
[----:B------:R-:W-:Y:S01]  /*4370*/  IMAD.X R24, RZ, RZ, R5, P0 ;  /* 0x000000ffff187224 */ /* 0x000fe200000e0605 */
[----:B------:R-:W-:Y:S01]  /*4380*/  ISETP.LT.U32.AND P0, PT, R19, R16, PT ;  /* 0x000000101300720c */ /* 0x000fe20003f01070 */
[----:B------:R-:W-:-:S03]  /*4390*/  VIADD R27, R10, 0x200 ;  /* 0x000002000a1b7836 */ /* 0x000fc60000000000 */
[----:B------:R-:W-:-:S04]  /*43a0*/  ISETP.LT.AND.EX P0, PT, R24, R17, PT, P0 ;  /* 0x000000111800720c */ /* 0x000fc80003f01300 */
[----:B------:R-:W-:Y:S02]  /*43b0*/  SEL R20, R19, R16, P0 ;  /* 0x0000001013147207 */ /* 0x000fe40000000000 */
[----:B------:R-:W-:Y:S01]  /*43c0*/  SEL R23, R24, R17, P0 ;  /* 0x0000001118177207 */ /* 0x000fe20000000000 */
[----:B------:R-:W-:Y:S01]  /*43d0*/  VIADD R29, R10, 0x300 ;  /* 0x000003000a1d7836 */ /* 0x000fe20000000000 */
[CC--:B---3--:R-:W-:Y:S02]  /*43e0*/  FSETP.NEU.AND P2, PT, R18.reuse, R22.reuse, P3 ;  /* 0x000000161200720b */ /* 0x0c8fe40001f4d000 */
[----:B------:R-:W-:-:S04]  /*43f0*/  FSETP.NEU.AND P1, PT, R18, R22, PT ;  /* 0x000000161200720b */ /* 0x000fc80003f2d000 */
[----:B------:R-:W-:-:S07]  /*4400*/  @!P3 SEL R26, RZ, 0x1, !P1 ;  /* 0x00000001ff1ab807 */ /* 0x000fce0004800000 */
[----:B------:R-:W-:Y:S01]  /*4410*/  @!P2 SEL R20, R19, R16, !P3 ;  /* 0x000000101314a207 */ /* 0x000fe20005800000 */
[----:B------:R-:W-:Y:S01]  /*4420*/  IMAD.WIDE.U32 R18, R27, 0x4, R14 ;  /* 0x000000041b127825 */ /* 0x000fe200078e000e */
[----:B------:R-:W-:-:S03]  /*4430*/  @!P2 SEL R23, R24, R17, !P3 ;  /* 0x000000111817a207 */ /* 0x000fc60005800000 */
[----:B------:R-:W-:Y:S01]  /*4440*/  IMAD.WIDE.U32 R16, R27, 0x4, R12 ;  /* 0x000000041b107825 */ /* 0x000fe200078e000c */
[----:B------:R-:W-:Y:S01]  /*4450*/  IADD3 R21, P1, PT, R3, UR6, RZ ;  /* 0x0000000603157c10 */ /* 0x000fe2000ff3e0ff */
[----:B------:R-:W3:Y:S01]  /*4460*/  LDG.E R18, desc[UR12][R18.64] ;  /* 0x0000000c12127981 */ /* 0x000ee2000c1e1900 */
[----:B------:R-:W-:-:S03]  /*4470*/  SEL R22, R26, 0x1, !P2 ;  /* 0x000000011a167807 */ /* 0x000fc60005000000 */
[----:B------:R4:W3:Y:S01]  /*4480*/  LDG.E R3, desc[UR12][R16.64] ;  /* 0x0000000c10037981 */ /* 0x0008e2000c1e1900 */
[----:B------:R-:W-:Y:S01]  /*4490*/  LOP3.LUT P2, RZ, R22, 0xff, RZ, 0xc0, !PT ;  /* 0x000000ff16ff7812 */ /* 0x000fe2000784c0ff */
[----:B------:R-:W-:-:S03]  /*44a0*/  IMAD.X R24, RZ, RZ, R5, P1 ;  /* 0x000000ffff187224 */ /* 0x000fc600008e0605 */
[----:B--2---:R-:W-:Y:S02]  /*44b0*/  FSETP.NEU.AND P3, PT, R28, R25, P2 ;  /* 0x000000191c00720b */ /* 0x004fe4000176d000 */
[----:B------:R-:W-:-:S04]  /*44c0*/  ISETP.LT.U32.AND P0, PT, R21, R20, PT ;  /* 0x000000141500720c */ /* 0x000fc80003f01070 */
[----:B------:R-:W-:Y:S02]  /*44d0*/  ISETP.LT.AND.EX P0, PT, R24, R23, PT, P0 ;  /* 0x000000171800720c */ /* 0x000fe40003f01300 */
[----:B------:R-:W-:Y:S02]  /*44e0*/  FSETP.NEU.AND P1, PT, R28, R25, PT ;  /* 0x000000191c00720b */ /* 0x000fe40003f2d000 */
[-C--:B------:R-:W-:Y:S01]  /*44f0*/  SEL R25, R21, R20.reuse, P0 ;  /* 0x0000001415197207 */ /* 0x080fe20000000000 */
[----:B----4-:R-:W-:Y:S02]  /*4500*/  IMAD.WIDE.U32 R16, R29, 0x4, R14 ;  /* 0x000000041d107825 */ /* 0x010fe400078e000e */
[----:B------:R-:W-:Y:S02]  /*4510*/  @!P3 SEL R25, R21, R20, !P2 ;  /* 0x000000141519b207 */ /* 0x000fe40005000000 */
[----:B------:R-:W-:Y:S02]  /*4520*/  IMAD.WIDE.U32 R20, R29, 0x4, R12 ;  /* 0x000000041d147825 */ /* 0x000fe400078e000c */
[----:B------:R-:W2:Y:S04]  /*4530*/  LDG.E R17, desc[UR12][R16.64] ;  /* 0x0000000c10117981 */ /* 0x000ea8000c1e1900 */
[----:B------:R4:W2:Y:S01]  /*4540*/  LDG.E R20, desc[UR12][R20.64] ;  /* 0x0000000c14147981 */ /* 0x0008a2000c1e1900 */
[----:B------:R-:W-:-:S02]  /*4550*/  @!P2 SEL R22, RZ, 0x1, !P1 ;  /* 0x00000001ff16a807 */ /* 0x000fc40004800000 */
[-C--:B------:R-:W-:Y:S02]  /*4560*/  SEL R19, R24, R23.reuse, P0 ;  /* 0x0000001718137207 */ /* 0x080fe40000000000 */
[----:B------:R-:W-:Y:S02]  /*4570*/  SEL R22, R22, 0x1, !P3 ;  /* 0x0000000116167807 */ /* 0x000fe40005800000 */
[----:B------:R-:W-:Y:S02]  /*4580*/  @!P3 SEL R19, R24, R23, !P2 ;  /* 0x000000171813b207 */ /* 0x000fe40005000000 */
[----:B------:R-:W-:Y:S02]  /*4590*/  LOP3.LUT P1, RZ, R22, 0xff, RZ, 0xc0, !PT ;  /* 0x000000ff16ff7812 */ /* 0x000fe4000782c0ff */
[----:B------:R-:W-:-:S05]  /*45a0*/  IADD3 R24, P0, PT, R27, UR6, RZ ;  /* 0x000000061b187c10 */ /* 0x000fca000ff1e0ff */
[----:B------:R-:W-:Y:S01]  /*45b0*/  IMAD.X R26, RZ, RZ, R5, P0 ;  /* 0x000000ffff1a7224 */ /* 0x000fe200000e0605 */
[----:B------:R-:W-:-:S04]  /*45c0*/  ISETP.LT.U32.AND P0, PT, R24, R25, PT ;  /* 0x000000191800720c */ /* 0x000fc80003f01070 */
[----:B------:R-:W-:-:S04]  /*45d0*/  ISETP.LT.AND.EX P0, PT, R26, R19, PT, P0 ;  /* 0x000000131a00720c */ /* 0x000fc80003f01300 */
[----:B----4-:R-:W-:Y:S01]  /*45e0*/  SEL R21, R26, R19, P0 ;  /* 0x000000131a157207 */ /* 0x010fe20000000000 */
[----:B------:R-:W-:Y:S02]  /*45f0*/  VIADD R2, R2, 0x8 ;  /* 0x0000000802027836 */ /* 0x000fe40000000000 */
[----:B------:R-:W-:Y:S02]  /*4600*/  VIADD R11, R11, 0x800 ;  /* 0x000008000b0b7836 */ /* 0x000fe40000000000 */
[----:B------:R-:W-:Y:S01]  /*4610*/  VIADD R10, R10, 0x800 ;  /* 0x000008000a0a7836 */ /* 0x000fe20000000000 */
[CC--:B---3--:R-:W-:Y:S02]  /*4620*/  FSETP.NEU.AND P3, PT, R3.reuse, R18.reuse, P1 ;  /* 0x000000120300720b */ /* 0x0c8fe40000f6d000 */
[----:B------:R-:W-:Y:S02]  /*4630*/  FSETP.NEU.AND P2, PT, R3, R18, PT ;  /* 0x000000120300720b */ /* 0x000fe40003f4d000 */
[----:B------:R-:W-:-:S02]  /*4640*/  SEL R18, R24, R25, P0 ;  /* 0x0000001918127207 */ /* 0x000fc40000000000 */
[----:B------:R-:W-:Y:S02]  /*4650*/  IADD3 R29, P0, PT, R29, UR6, RZ ;  /* 0x000000061d1d7c10 */ /* 0x000fe4000ff1e0ff */
[----:B------:R-:W-:-:S05]  /*4660*/  @!P1 SEL R22, RZ, 0x1, !P2 ;  /* 0x00000001ff169807 */ /* 0x000fca0005000000 */
[----:B------:R-:W-:Y:S01]  /*4670*/  @!P3 SEL R18, R24, R25, !P1 ;  /* 0x000000191812b207 */ /* 0x000fe20004800000 */
[----:B------:R-:W-:Y:S01]  /*4680*/  IMAD.X R16, RZ, RZ, R5, P0 ;  /* 0x000000ffff107224 */ /* 0x000fe200000e0605 */
[----:B------:R-:W-:Y:S02]  /*4690*/  SEL R22, R22, 0x1, !P3 ;  /* 0x0000000116167807 */ /* 0x000fe40005800000 */
[----:B------:R-:W-:Y:S02]  /*46a0*/  @!P3 SEL R21, R26, R19, !P1 ;  /* 0x000000131a15b207 */ /* 0x000fe40004800000 */
[----:B------:R-:W-:Y:S02]  /*46b0*/  ISETP.LT.U32.AND P0, PT, R29, R18, PT ;  /* 0x000000121d00720c */ /* 0x000fe40003f01070 */
[----:B------:R-:W-:Y:S02]  /*46c0*/  LOP3.LUT P2, RZ, R22, 0xff, RZ, 0xc0, !PT ;  /* 0x000000ff16ff7812 */ /* 0x000fe4000784c0ff */
[----:B------:R-:W-:-:S04]  /*46d0*/  ISETP.LT.AND.EX P0, PT, R16, R21, PT, P0 ;  /* 0x000000151000720c */ /* 0x000fc80003f01300 */
[----:B------:R-:W-:Y:S02]  /*46e0*/  SEL R24, R29, R18, P0 ;  /* 0x000000121d187207 */ /* 0x000fe40000000000 */
[----:B------:R-:W-:Y:S02]  /*46f0*/  SEL R3, R16, R21, P0 ;  /* 0x0000001510037207 */ /* 0x000fe40000000000 */
[----:B------:R-:W-:Y:S02]  /*4700*/  ISETP.NE.AND P0, PT, R2, RZ, PT ;  /* 0x000000ff0200720c */ /* 0x000fe40003f05270 */
[CC--:B--2---:R-:W-:Y:S02]  /*4710*/  FSETP.NEU.AND P3, PT, R20.reuse, R17.reuse, P2 ;  /* 0x000000111400720b */ /* 0x0c4fe4000176d000 */
[----:B------:R-:W-:-:S04]  /*4720*/  FSETP.NEU.AND P1, PT, R20, R17, PT ;  /* 0x000000111400720b */ /* 0x000fc80003f2d000 */
[----:B------:R-:W-:-:S04]  /*4730*/  @!P2 SEL R22, RZ, 0x1, !P1 ;  /* 0x00000001ff16a807 */ /* 0x000fc80004800000 */
[----:B------:R-:W-:-:S03]  /*4740*/  SEL R22, R22, 0x1, !P3 ;  /* 0x0000000116167807 */ /* 0x000fc60005800000 */
[----:B------:R-:W-:Y:S02]  /*4750*/  @!P3 SEL R24, R29, R18, !P2 ;  /* 0x000000121d18b207 */ /* 0x000fe40005000000 */
[----:B------:R-:W-:Y:S02]  /*4760*/  @!P3 SEL R3, R16, R21, !P2 ;  /* 0x000000151003b207 */ /* 0x000fe40005000000 */
[----:B------:R-:W-:Y:S01]  /*4770*/  PRMT R26, R22, 0x7610, R26 ;  /* 0x00007610161a7816 */ /* 0x000fe2000000001a */
[----:B------:R-:W-:Y:S06]  /*4780*/  @P0 BRA `(.L_x_324) ;  /* 0xfffffff400ac0947 */ /* 0x000fec000383ffff */
[----:B01----:R-:W-:Y:S05]  /*4790*/  BSYNC.RECONVERGENT B3 ;  /* 0x0000000000037941 */ /* 0x003fea0003800200 */
.L_x_323:
[----:B------:R-:W-:-:S07]  /*47a0*/  VIADD R2, R11, 0xfffffc00 ;  /* 0xfffffc000b027836 */ /* 0x000fce0000000000 */
.L_x_322:
[----:B01----:R-:W-:Y:S05]  /*47b0*/  BSYNC.RECONVERGENT B2 ;  /* 0x0000000000027941 */ /* 0x003fea0003800200 */
.L_x_321:
[----:B------:R-:W-:-:S13]  /*47c0*/  ISETP.NE.AND P0, PT, R9, RZ, PT ;  /* 0x000000ff0900720c */ /* 0x000fda0003f05270 */
[----:B------:R-:W-:Y:S05]  /*47d0*/  @!P0 BRA `(.L_x_320) ;  /* 0x0000000800508947 */ /* 0x000fea0003800000 */
[----:B------:R-:W-:Y:S01]  /*47e0*/  ISETP.GE.U32.AND P0, PT, R9, 0x4, PT ;  /* 0x000000040900780c */ /* 0x000fe20003f06070 */
[----:B------:R-:W-:Y:S01]  /*47f0*/  BSSY.RECONVERGENT B2, `(.L_x_325) ;  /* 0x000004e000027945 */ /* 0x000fe20003800200 */
[----:B------:R-:W-:-:S11]  /*4800*/  LOP3.LUT P1, R9, R8, 0x3, RZ, 0xc0, !PT ;  /* 0x0000000308097812 */ /* 0x000fd6000782c0ff */
[----:B------:R-:W-:Y:S05]  /*4810*/  @!P0 BRA `(.L_x_326) ;  /* 0x00000004002c8947 */ /* 0x000fea0003800000 */
[----:B------:R-:W0:Y:S01]  /*4820*/  LDC.64 R10, c[0x0][0x380] ;  /* 0x0000e000ff0a7b82 */ /* 0x000e220000000a00 */
[----:B------:R-:W-:-:S07]  /*4830*/  IMAD.IADD R23, R2, 0x1, R7 ;  /* 0x0000000102177824 */ /* 0x000fce00078e0207 */
[----:B------:R-:W1:Y:S01]  /*4840*/  LDC.64 R12, c[0x0][0x388] ;  /* 0x0000e200ff0c7b82 */ /* 0x000e620000000a00 */
[----:B0-----:R-:W-:-:S05]  /*4850*/  IMAD.WIDE.U32 R14, R23, 0x4, R10 ;  /* 0x00000004170e7825 */ /* 0x001fca00078e000a */
[----:B------:R0:W2:Y:S01]  /*4860*/  LDG.E R27, desc[UR12][R14.64] ;  /* 0x0000000c0e1b7981 */ /* 0x0000a2000c1e1900 */
[----:B-1----:R-:W-:-:S05]  /*4870*/  IMAD.WIDE.U32 R28, R23, 0x4, R12 ;  /* 0x00000004171c7825 */ /* 0x002fca00078e000c */
[----:B------:R-:W2:Y:S01]  /*4880*/  LDG.E R8, desc[UR12][R28.64] ;  /* 0x0000000c1c087981 */ /* 0x000ea2000c1e1900 */
[----:B------:R-:W-:-:S04]  /*4890*/  VIADD R25, R23, 0x100 ;  /* 0x0000010017197836 */ /* 0x000fc80000000000 */
[----:B------:R-:W-:-:S04]  /*48a0*/  IMAD.WIDE.U32 R16, R25, 0x4, R12 ;  /* 0x0000000419107825 */ /* 0x000fc800078e000c */
[----:B0-----:R-:W-:Y:S02]  /*48b0*/  IMAD.WIDE.U32 R14, R25, 0x4, R10 ;  /* 0x00000004190e7825 */ /* 0x001fe400078e000a */
[----:B------:R0:W3:Y:S04]  /*48c0*/  LDG.E R16, desc[UR12][R16.64] ;  /* 0x0000000c10107981 */ /* 0x0000e8000c1e1900 */
[----:B------:R-:W3:Y:S01]  /*48d0*/  LDG.E R22, desc[UR12][R14.64] ;  /* 0x0000000c0e167981 */ /* 0x000ee2000c1e1900 */
[----:B0-----:R-:W-:-:S04]  /*48e0*/  VIADD R17, R23, 0x200 ;  /* 0x0000020017117836 */ /* 0x001fc80000000000 */
[----:B------:R-:W-:-:S04]  /*48f0*/  IMAD.WIDE.U32 R18, R17, 0x4, R10 ;  /* 0x0000000411127825 */ /* 0x000fc800078e000a */
[----:B------:R-:W-:Y:S02]  /*4900*/  IMAD.WIDE.U32 R20, R17, 0x4, R12 ;  /* 0x0000000411147825 */ /* 0x000fe400078e000c */
[----:B------:R-:W4:Y:S04]  /*4910*/  LDG.E R18, desc[UR12][R18.64] ;  /* 0x0000000c12127981 */ /* 0x000f28000c1e1900 */
[----:B------:R-:W4:Y:S01]  /*4920*/  LDG.E R21, desc[UR12][R20.64] ;  /* 0x0000000c14157981 */ /* 0x000f22000c1e1900 */
[----:B------:R-:W-:-:S04]  /*4930*/  VIADD R29, R23, 0x300 ;  /* 0x00000300171d7836 */ /* 0x000fc80000000000 */
[----:B------:R-:W-:-:S04]  /*4940*/  IMAD.WIDE.U32 R10, R29, 0x4, R10 ;  /* 0x000000041d0a7825 */ /* 0x000fc800078e000a */
[----:B------:R-:W-:Y:S02]  /*4950*/  IMAD.WIDE.U32 R12, R29, 0x4, R12 ;  /* 0x000000041d0c7825 */ /* 0x000fe400078e000c */
[----:B------:R-:W5:Y:S04]  /*4960*/  LDG.E R10, desc[UR12][R10.64] ;  /* 0x0000000c0a0a7981 */ /* 0x000f68000c1e1900 */
[----:B------:R0:W5:Y:S01]  /*4970*/  LDG.E R13, desc[UR12][R12.64] ;  /* 0x0000000c0c0d7981 */ /* 0x000162000c1e1900 */
[----:B------:R-:W-:Y:S02]  /*4980*/  LOP3.LUT P3, RZ, R26, 0xff, RZ, 0xc0, !PT ;  /* 0x000000ff1aff7812 */ /* 0x000fe4000786c0ff */
[----:B------:R-:W-:Y:S02]  /*4990*/  IADD3 R23, P2, PT, R23, UR6, RZ ;  /* 0x0000000617177c10 */ /* 0x000fe4000ff5e0ff */
[----:B------:R-:W-:Y:S01]  /*49a0*/  IADD3 R25, P5, PT, R25, UR6, RZ ;  /* 0x0000000619197c10 */ /* 0x000fe2000ffbe0ff */
[----:B------:R-:W-:Y:S01]  /*49b0*/  VIADD R2, R2, 0x400 ;  /* 0x0000040002027836 */ /* 0x000fe20000000000 */
[----:B--2---:R-:W-:-:S02]  /*49c0*/  FSETP.NEU.AND P0, PT, R27, R8, PT ;  /* 0x000000081b00720b */ /* 0x004fc40003f0d000 */
[----:B------:R-:W-:-:S05]  /*49d0*/  FSETP.NEU.AND P4, PT, R27, R8, P3 ;  /* 0x000000081b00720b */ /* 0x000fca0001f8d000 */
[----:B------:R-:W-:Y:S01]  /*49e0*/  @!P3 SEL R26, RZ, 0x1, !P0 ;  /* 0x00000001ff1ab807 */ /* 0x000fe20004000000 */
[----:B------:R-:W-:-:S03]  /*49f0*/  IMAD.X R8, RZ, RZ, R5, P2 ;  /* 0x000000ffff087224 */ /* 0x000fc600010e0605 */
[----:B------:R-:W-:Y:S02]  /*4a00*/  SEL R26, R26, 0x1, !P4 ;  /* 0x000000011a1a7807 */ /* 0x000fe40006000000 */
[----:B------:R-:W-:Y:S02]  /*4a10*/  ISETP.LT.U32.AND P0, PT, R23, R24, PT ;  /* 0x000000181700720c */ /* 0x000fe40003f01070 */
[----:B------:R-:W-:Y:S02]  /*4a20*/  LOP3.LUT P2, RZ, R26, 0xff, RZ, 0xc0, !PT ;  /* 0x000000ff1aff7812 */ /* 0x000fe4000784c0ff */
[----:B------:R-:W-:-:S04]  /*4a30*/  ISETP.LT.AND.EX P0, PT, R8, R3, PT, P0 ;  /* 0x000000030800720c */ /* 0x000fc80003f01300 */
[C---:B0-----:R-:W-:Y:S02]  /*4a40*/  SEL R12, R23.reuse, R24, P0 ;  /* 0x00000018170c7207 */ /* 0x041fe40000000000 */
[-C--:B------:R-:W-:Y:S02]  /*4a50*/  SEL R20, R8, R3.reuse, P0 ;  /* 0x0000000308147207 */ /* 0x080fe40000000000 */
[----:B---3--:R-:W-:Y:S02]  /*4a60*/  FSETP.NEU.AND P0, PT, R22, R16, PT ;  /* 0x000000101600720b */ /* 0x008fe40003f0d000 */
[----:B------:R-:W-:Y:S02]  /*4a70*/  @!P4 SEL R12, R23, R24, !P3 ;  /* 0x00000018170cc207 */ /* 0x000fe40005800000 */
[----:B------:R-:W-:Y:S02]  /*4a80*/  @!P4 SEL R20, R8, R3, !P3 ;  /* 0x000000030814c207 */ /* 0x000fe40005800000 */
[----:B------:R-:W-:-:S02]  /*4a90*/  FSETP.NEU.AND P4, PT, R22, R16, P2 ;  /* 0x000000101600720b */ /* 0x000fc4000178d000 */
[----:B------:R-:W-:Y:S01]  /*4aa0*/  @!P2 SEL R26, RZ, 0x1, !P0 ;  /* 0x00000001ff1aa807 */ /* 0x000fe20004000000 */
[----:B------:R-:W-:-:S03]  /*4ab0*/  IMAD.X R3, RZ, RZ, R5, P5 ;  /* 0x000000ffff037224 */ /* 0x000fc600028e0605 */
        /* <DEDUP_REMOVED lines=11> */
[----:B------:R-:W-:Y:S01]  /*4b70*/  IMAD.X R3, RZ, RZ, R5, P0 ;  /* 0x000000ffff037224 */ /* 0x000fe200000e0605 */
        /* <DEDUP_REMOVED lines=11> */
[----:B------:R-:W-:Y:S01]  /*4c30*/  IMAD.X R8, RZ, RZ, R5, P5 ;  /* 0x000000ffff087224 */ /* 0x000fe200028e0605 */
[----:B------:R-:W-:-:S02]  /*4c40*/  ISETP.LT.U32.AND P0, PT, R29, R12, PT ;  /* 0x0000000c1d00720c */ /* 0x000fc40003f01070 */
[----:B------:R-:W-:Y:S02]  /*4c50*/  FSETP.NEU.AND P3, PT, R10, R13, PT ;  /* 0x0000000d0a00720b */ /* 0x000fe40003f6d000 */
[CC--:B------:R-:W-:Y:S02]  /*4c60*/  ISETP.LT.AND.EX P0, PT, R8.reuse, R11.reuse, PT, P0 ;  /* 0x0000000b0800720c */ /* 0x0c0fe40003f01300 */
[----:B------:R-:W-:Y:S02]  /*4c70*/  @!P2 SEL R26, RZ, 0x1, !P3 ;  /* 0x00000001ff1aa807 */ /* 0x000fe40005800000 */
[----:B------:R-:W-:Y:S02]  /*4c80*/  SEL R24, R29, R12, P0 ;  /* 0x0000000c1d187207 */ /* 0x000fe40000000000 */
[----:B------:R-:W-:Y:S02]  /*4c90*/  SEL R3, R8, R11, P0 ;  /* 0x0000000b08037207 */ /* 0x000fe40000000000 */
[----:B------:R-:W-:-:S02]  /*4ca0*/  SEL R26, R26, 0x1, !P4 ;  /* 0x000000011a1a7807 */ /* 0x000fc40006000000 */
[----:B------:R-:W-:Y:S02]  /*4cb0*/  @!P4 SEL R24, R29, R12, !P2 ;  /* 0x0000000c1d18c207 */ /* 0x000fe40005000000 */
[----:B------:R-:W-:-:S07]  /*4cc0*/  @!P4 SEL R3, R8, R11, !P2 ;  /* 0x0000000b0803c207 */ /* 0x000fce0005000000 */
.L_x_326:
[----:B------:R-:W-:Y:S05]  /*4cd0*/  BSYNC.RECONVERGENT B2 ;  /* 0x0000000000027941 */ /* 0x000fea0003800200 */
.L_x_325:
[----:B------:R-:W-:Y:S05]  /*4ce0*/  @!P1 BRA `(.L_x_320) ;  /* 0x00000004000c9947 */ /* 0x000fea0003800000 */
[----:B------:R-:W-:Y:S01]  /*4cf0*/  ISETP.NE.AND P0, PT, R9, 0x1, PT ;  /* 0x000000010900780c */ /* 0x000fe20003f05270 */
[----:B------:R-:W-:Y:S01]  /*4d00*/  BSSY.RECONVERGENT B2, `(.L_x_327) ;  /* 0x000002a000027945 */ /* 0x000fe20003800200 */
[----:B------:R-:W-:-:S11]  /*4d10*/  LOP3.LUT P1, RZ, R6, 0x100, RZ, 0xc0, !PT ;  /* 0x0000010006ff7812 */ /* 0x000fd6000782c0ff */
[----:B------:R-:W-:Y:S05]  /*4d20*/  @!P0 BRA `(.L_x_328) ;  /* 0x00000000009c8947 */ /* 0x000fea0003800000 */
[----:B------:R-:W0:Y:S01]  /*4d30*/  LDC.64 R10, c[0x0][0x380] ;  /* 0x0000e000ff0a7b82 */ /* 0x000e220000000a00 */
[----:B------:R-:W-:-:S07]  /*4d40*/  IMAD.IADD R17, R2, 0x1, R7 ;  /* 0x0000000102117824 */ /* 0x000fce00078e0207 */
[----:B------:R-:W1:Y:S01]  /*4d50*/  LDC.64 R8, c[0x0][0x388] ;  /* 0x0000e200ff087b82 */ /* 0x000e620000000a00 */
[C---:B------:R-:W-:Y:S02]  /*4d60*/  VIADD R19, R17.reuse, 0x100 ;  /* 0x0000010011137836 */ /* 0x040fe40000000000 */
[----:B0-----:R-:W-:-:S06]  /*4d70*/  IMAD.WIDE.U32 R12, R17, 0x4, R10 ;  /* 0x00000004110c7825 */ /* 0x001fcc00078e000a */
[----:B------:R-:W2:Y:S01]  /*4d80*/  LDG.E R12, desc[UR12][R12.64] ;  /* 0x0000000c0c0c7981 */ /* 0x000ea2000c1e1900 */
[----:B-1----:R-:W-:-:S06]  /*4d90*/  IMAD.WIDE.U32 R14, R17, 0x4, R8 ;  /* 0x00000004110e7825 */ /* 0x002fcc00078e0008 */
[----:B------:R-:W2:Y:S01]  /*4da0*/  LDG.E R15, desc[UR12][R14.64] ;  /* 0x0000000c0e0f7981 */ /* 0x000ea2000c1e1900 */
[----:B------:R-:W-:-:S04]  /*4db0*/  IMAD.WIDE.U32 R10, R19, 0x4, R10 ;  /* 0x00000004130a7825 */ /* 0x000fc800078e000a */
[----:B------:R-:W-:Y:S02]  /*4dc0*/  IMAD.WIDE.U32 R8, R19, 0x4, R8 ;  /* 0x0000000413087825 */ /* 0x000fe400078e0008 */
[----:B------:R-:W3:Y:S04]  /*4dd0*/  LDG.E R10, desc[UR12][R10.64] ;  /* 0x0000000c0a0a7981 */ /* 0x000ee8000c1e1900 */
[----:B------:R0:W3:Y:S01]  /*4de0*/  LDG.E R21, desc[UR12][R8.64] ;  /* 0x0000000c08157981 */ /* 0x0000e2000c1e1900 */
[----:B------:R-:W-:Y:S02]  /*4df0*/  LOP3.LUT P2, RZ, R26, 0xff, RZ, 0xc0, !PT ;  /* 0x000000ff1aff7812 */ /* 0x000fe4000784c0ff */
[----:B------:R-:W-:-:S04]  /*4e00*/  IADD3 R17, P4, PT, R17, UR6, RZ ;  /* 0x0000000611117c10 */ /* 0x000fc8000ff9e0ff */
[----:B------:R-:W-:Y:S01]  /*4e10*/  ISETP.LT.U32.AND P0, PT, R17, R24, PT ;  /* 0x000000181100720c */ /* 0x000fe20003f01070 */
[----:B------:R-:W-:-:S05]  /*4e20*/  IMAD.X R6, RZ, RZ, R5, P4 ;  /* 0x000000ffff067224 */ /* 0x000fca00020e0605 */
[----:B------:R-:W-:-:S04]  /*4e30*/  ISETP.LT.AND.EX P0, PT, R6, R3, PT, P0 ;  /* 0x000000030600720c */ /* 0x000fc80003f01300 */
[----:B0-----:R-:W-:Y:S02]  /*4e40*/  SEL R8, R17, R24, P0 ;  /* 0x0000001811087207 */ /* 0x001fe40000000000 */
[----:B------:R-:W-:Y:S01]  /*4e50*/  SEL R9, R6, R3, P0 ;  /* 0x0000000306097207 */ /* 0x000fe20000000000 */
[----:B------:R-:W-:Y:S01]  /*4e60*/  VIADD R2, R2, 0x200 ;  /* 0x0000020002027836 */ /* 0x000fe20000000000 */
[CC--:B--2---:R-:W-:Y:S02]  /*4e70*/  FSETP.NEU.AND P5, PT, R12.reuse, R15.reuse, PT ;  /* 0x0000000f0c00720b */ /* 0x0c4fe40003fad000 */
[----:B------:R-:W-:Y:S02]  /*4e80*/  FSETP.NEU.AND P3, PT, R12, R15, P2 ;  /* 0x0000000f0c00720b */ /* 0x000fe4000176d000 */
[----:B------:R-:W-:-:S04]  /*4e90*/  @!P2 SEL R26, RZ, 0x1, !P5 ;  /* 0x00000001ff1aa807 */ /* 0x000fc80006800000 */
[----:B------:R-:W-:Y:S02]  /*4ea0*/  SEL R26, R26, 0x1, !P3 ;  /* 0x000000011a1a7807 */ /* 0x000fe40005800000 */
[----:B------:R-:W-:Y:S02]  /*4eb0*/  IADD3 R19, P5, PT, R19, UR6, RZ ;  /* 0x0000000613137c10 */ /* 0x000fe4000ffbe0ff */
[----:B------:R-:W-:-:S03]  /*4ec0*/  LOP3.LUT P4, RZ, R26, 0xff, RZ, 0xc0, !PT ;  /* 0x000000ff1aff7812 */ /* 0x000fc6000788c0ff */
[----:B------:R-:W-:Y:S02]  /*4ed0*/  @!P3 SEL R8, R17, R24, !P2 ;  /* 0x000000181108b207 */ /* 0x000fe40005000000 */
[----:B------:R-:W-:Y:S02]  /*4ee0*/  @!P3 SEL R9, R6, R3, !P2 ;  /* 0x000000030609b207 */ /* 0x000fe40005000000 */
[CC--:B---3--:R-:W-:Y:S01]  /*4ef0*/  FSETP.NEU.AND P3, PT, R10.reuse, R21.reuse, P4 ;  /* 0x000000150a00720b */ /* 0x0c8fe2000276d000 */
[----:B------:R-:W-:Y:S01]  /*4f00*/  IMAD.X R6, RZ, RZ, R5, P5 ;  /* 0x000000ffff067224 */ /* 0x000fe200028e0605 */
        /* <DEDUP_REMOVED lines=9> */
.L_x_328:
[----:B------:R-:W-:Y:S05]  /*4fa0*/  BSYNC.RECONVERGENT B2 ;  /* 0x0000000000027941 */ /* 0x000fea0003800200 */
.L_x_327:
[----:B------:R-:W-:Y:S05]  /*4fb0*/  @P1 BRA `(.L_x_320) ;  /* 0x0000000000581947 */ /* 0x000fea0003800000 */
[----:B------:R-:W0:Y:S01]  /*4fc0*/  LDC.64 R8, c[0x0][0x380] ;  /* 0x0000e000ff087b82 */ /* 0x000e220000000a00 */
[----:B------:R-:W-:-:S07]  /*4fd0*/  IMAD.IADD R13, R2, 0x1, R7 ;  /* 0x00000001020d7824 */ /* 0x000fce00078e0207 */
[----:B------:R-:W1:Y:S01]  /*4fe0*/  LDC.64 R10, c[0x0][0x388] ;  /* 0x0000e200ff0a7b82 */ /* 0x000e620000000a00 */
[----:B0-----:R-:W-:-:S06]  /*4ff0*/  IMAD.WIDE.U32 R6, R13, 0x4, R8 ;  /* 0x000000040d067825 */ /* 0x001fcc00078e0008 */
[----:B------:R-:W2:Y:S01]  /*5000*/  LDG.E R6, desc[UR12][R6.64] ;  /* 0x0000000c06067981 */ /* 0x000ea2000c1e1900 */
[----:B-1----:R-:W-:-:S06]  /*5010*/  IMAD.WIDE.U32 R8, R13, 0x4, R10 ;  /* 0x000000040d087825 */ /* 0x002fcc00078e000a */
[----:B------:R-:W2:Y:S01]  /*5020*/  LDG.E R9, desc[UR12][R8.64] ;  /* 0x0000000c08097981 */ /* 0x000ea2000c1e1900 */
[----:B------:R-:W-:Y:S02]  /*5030*/  LOP3.LUT P3, RZ, R26, 0xff, RZ, 0xc0, !PT ;  /* 0x000000ff1aff7812 */ /* 0x000fe4000786c0ff */
[----:B------:R-:W-:-:S05]  /*5040*/  IADD3 R13, P0, PT, R13, UR6, RZ ;  /* 0x000000060d0d7c10 */ /* 0x000fca000ff1e0ff */
[----:B------:R-:W-:Y:S01]  /*5050*/  IMAD.X R10, RZ, RZ, R5, P0 ;  /* 0x000000ffff0a7224 */ /* 0x000fe200000e0605 */
[----:B------:R-:W-:-:S04]  /*5060*/  ISETP.LT.U32.AND P0, PT, R13, R24, PT ;  /* 0x000000180d00720c */ /* 0x000fc80003f01070 */
[----:B------:R-:W-:-:S04]  /*5070*/  ISETP.LT.AND.EX P0, PT, R10, R3, PT, P0 ;  /* 0x000000030a00720c */ /* 0x000fc80003f01300 */
[----:B------:R-:W-:Y:S02]  /*5080*/  SEL R2, R13, R24, P0 ;  /* 0x000000180d027207 */ /* 0x000fe40000000000 */
[----:B------:R-:W-:Y:S02]  /*5090*/  SEL R5, R10, R3, P0 ;  /* 0x000000030a057207 */ /* 0x000fe40000000000 */
[CC--:B--2---:R-:W-:Y:S02]  /*50a0*/  FSETP.NEU.AND P2, PT, R6.reuse, R9.reuse, P3 ;  /* 0x000000090600720b */ /* 0x0c4fe40001f4d000 */
[----:B------:R-:W-:-:S04]  /*50b0*/  FSETP.NEU.AND P1, PT, R6, R9, PT ;  /* 0x000000090600720b */ /* 0x000fc80003f2d000 */
[----:B------:R-:W-:-:S07]  /*50c0*/  @!P3 SEL R26, RZ, 0x1, !P1 ;  /* 0x00000001ff1ab807 */ /* 0x000fce0004800000 */
[----:B------:R-:W-:Y:S02]  /*50d0*/  @!P2 SEL R2, R13, R24, !P3 ;  /* 0x000000180d02a207 */ /* 0x000fe40005800000 */
[----:B------:R-:W-:Y:S02]  /*50e0*/  @!P2 SEL R5, R10, R3, !P3 ;  /* 0x000000030a05a207 */ /* 0x000fe40005800000 */
[----:B------:R-:W-:Y:S01]  /*50f0*/  SEL R26, R26, 0x1, !P2 ;  /* 0x000000011a1a7807 */ /* 0x000fe20005000000 */
[----:B------:R-:W-:Y:S02]  /*5100*/  IMAD.MOV.U32 R24, RZ, RZ, R2 ;  /* 0x000000ffff187224 */ /* 0x000fe400078e0002 */
[----:B------:R-:W-:-:S07]  /*5110*/  IMAD.MOV.U32 R3, RZ, RZ, R5 ;  /* 0x000000ffff037224 */ /* 0x000fce00078e0005 */
.L_x_320:
[----:B01----:R-:W-:Y:S05]  /*5120*/  BSYNC.RECONVERGENT B1 ;  /* 0x0000000000017941 */ /* 0x003fea0003800200 */
.L_x_314:
        /* <DEDUP_REMOVED lines=24> */
.L_x_330:
[----:B------:R-:W-:Y:S05]  /*52b0*/  BSYNC.RECONVERGENT B1 ;  /* 0x0000000000017941 */ /* 0x000fea0003800200 */
.L_x_329:
        /* <DEDUP_REMOVED lines=23> */
.L_x_332:
[----:B------:R-:W-:Y:S05]  /*5430*/  BSYNC.RECONVERGENT B1 ;  /* 0x0000000000017941 */ /* 0x000fea0003800200 */
.L_x_331:
        /* <DEDUP_REMOVED lines=20> */
.L_x_334:
[----:B------:R-:W-:Y:S05]  /*5580*/  BSYNC.RECONVERGENT B1 ;  /* 0x0000000000017941 */ /* 0x000fea0003800200 */
.L_x_333:
        /* <DEDUP_REMOVED lines=20> */
.L_x_336:
[----:B------:R-:W-:Y:S05]  /*56d0*/  BSYNC.RECONVERGENT B1 ;  /* 0x0000000000017941 */ /* 0x000fea0003800200 */
.L_x_335:
        /* <DEDUP_REMOVED lines=20> */
.L_x_338:
[----:B------:R-:W-:Y:S05]  /*5820*/  BSYNC.RECONVERGENT B1 ;  /* 0x0000000000017941 */ /* 0x000fea0003800200 */
.L_x_337:
        /* <DEDUP_REMOVED lines=11> */
.L_x_340:
[----:B------:R-:W-:Y:S05]  /*58e0*/  BSYNC.RECONVERGENT B1 ;  /* 0x0000000000017941 */ /* 0x000fea0003800200 */
.L_x_339:
        /* <DEDUP_REMOVED lines=82> */
[----:B------:R-:W-:-:S07]  /*5e10*/  SEL R3, R3, R7, !P2 ;  /* 0x0000000703037207 */ /* 0x000fce0005000000 */
.L_x_295:
[----:B------:R-:W-:Y:S05]  /*5e20*/  BSYNC.RECONVERGENT B0 ;  /* 0x0000000000007941 */ /* 0x000fea0003800200 */
.L_x_270:
[----:B------:R-:W-:Y:S05]  /*5e30*/  @P1 EXIT ;  /* 0x000000000000194d */ /* 0x000fea0003800000 */
[----:B012---:R-:W0:Y:S01]  /*5e40*/  LDC.64 R4, c[0x0][0x3a8] ;  /* 0x0000ea00ff047b82 */ /* 0x007e220000000a00 */
[----:B------:R-:W-:Y:S02]  /*5e50*/  IMAD.MOV.U32 R25, RZ, RZ, R3 ;  /* 0x000000ffff197224 */ /* 0x000fe400078e0003 */
[----:B0-----:R-:W-:-:S05]  /*5e60*/  IMAD.WIDE.U32 R4, R0, 0x10, R4 ;  /* 0x0000001000047825 */ /* 0x001fca00078e0004 */
[----:B------:R-:W-:Y:S04]  /*5e70*/  STG.E.64 desc[UR12][R4.64+0x8], R24 ;  /* 0x0000081804007986 */ /* 0x000fe8000c101b0c */
[----:B------:R-:W-:Y:S01]  /*5e80*/  STG.E.U8 desc[UR12][R4.64], R26 ;  /* 0x0000001a04007986 */ /* 0x000fe2000c10110c */
[----:B------:R-:W-:Y:S05]  /*5e90*/  EXIT ;  /* 0x000000000000794d */ /* 0x000fea0003800000 */
.L_x_341:
        /* <DEDUP_REMOVED lines=14> */
.L_x_498:


//--------------------- .text._ZN3cub18CUB_300001_SM_10006detail6reduce28DeviceReduceSingleTileKernelINS2_10policy_hubIN4cuda3std3__45tupleIJblEEEjN6thrust24THRUST_300001_SM_1000_NS8cuda_cub9__find_if7functorIS9_EEE10Policy1000ENSB_12zip_iteratorINS8_IJNSD_26transform_input_iterator_tIbNSC_6detail35transform_pair_of_input_iterators_tIbNSB_6detail15normal_iteratorINSB_10device_ptrIKfEEEESR_NS7_8equal_toIfEEEENS7_10__not_fn_tINS7_10__identityEEEEENSB_17counting_iteratorIlNSB_11use_defaultES10_S10_EEEEEEEPS9_jSF_S9_S9_SW_EEvT0_T1_T2_T3_T4_T6_ --------------------------
	.section	.text._ZN3cub18CUB_300001_SM_10006detail6reduce28DeviceReduceSingleTileKernelINS2_10policy_hubIN4cuda3std3__45tupleIJblEEEjN6thrust24THRUST_300001_SM_1000_NS8cuda_cub9__find_if7functorIS9_EEE10Policy1000ENSB_12zip_iteratorINS8_IJNSD_26transform_input_iterator_tIbNSC_6detail35transform_pair_of_input_iterators_tIbNSB_6detail15normal_iteratorINSB_10device_ptrIKfEEEESR_NS7_8equal_toIfEEEENS7_10__not_fn_tINS7_10__identityEEEEENSB_17counting_iteratorIlNSB_11use_defaultES10_S10_EEEEEEEPS9_jSF_S9_S9_SW_EEvT0_T1_T2_T3_T4_T6_,"ax",@progbits
	.align	128
        .global         _ZN3cub18CUB_300001_SM_10006detail6reduce28DeviceReduceSingleTileKernelINS2_10policy_hubIN4cuda3std3__45tupleIJblEEEjN6thrust24THRUST_300001_SM_1000_NS8cuda_cub9__find_if7functorIS9_EEE10Policy1000ENSB_12zip_iteratorINS8_IJNSD_26transform_input_iterator_tIbNSC_6detail35transform_pair_of_input_iterators_tIbNSB_6detail15normal_iteratorINSB_10device_ptrIKfEEEESR_NS7_8equal_toIfEEEENS7_10__not_fn_tINS7_10__identityEEEEENSB_17counting_iteratorIlNSB_11use_defaultES10_S10_EEEEEEEPS9_jSF_S9_S9_SW_EEvT0_T1_T2_T3_T4_T6_
        .type           _ZN3cub18CUB_300001_SM_10006detail6reduce28DeviceReduceSingleTileKernelINS2_10policy_hubIN4cuda3std3__45tupleIJblEEEjN6thrust24THRUST_300001_SM_1000_NS8cuda_cub9__find_if7functorIS9_EEE10Policy1000ENSB_12zip_iteratorINS8_IJNSD_26transform_input_iterator_tIbNSC_6detail35transform_pair_of_input_iterators_tIbNSB_6detail15normal_iteratorINSB_10device_ptrIKfEEEESR_NS7_8equal_toIfEEEENS7_10__not_fn_tINS7_10__identityEEEEENSB_17counting_iteratorIlNSB_11use_defaultES10_S10_EEEEEEEPS9_jSF_S9_S9_SW_EEvT0_T1_T2_T3_T4_T6_,@function
        .size           _ZN3cub18CUB_300001_SM_10006detail6reduce28DeviceReduceSingleTileKernelINS2_10policy_hubIN4cuda3std3__45tupleIJblEEEjN6thrust24THRUST_300001_SM_1000_NS8cuda_cub9__find_if7functorIS9_EEE10Policy1000ENSB_12zip_iteratorINS8_IJNSD_26transform_input_iterator_tIbNSC_6detail35transform_pair_of_input_iterators_tIbNSB_6detail15normal_iteratorINSB_10device_ptrIKfEEEESR_NS7_8equal_toIfEEEENS7_10__not_fn_tINS7_10__identityEEEEENSB_17counting_iteratorIlNSB_11use_defaultES10_S10_EEEEEEEPS9_jSF_S9_S9_SW_EEvT0_T1_T2_T3_T4_T6_,(.L_x_499 - _ZN3cub18CUB_300001_SM_10006detail6reduce28DeviceReduceSingleTileKernelINS2_10policy_hubIN4cuda3std3__45tupleIJblEEEjN6thrust24THRUST_300001_SM_1000_NS8cuda_cub9__find_if7functorIS9_EEE10Policy1000ENSB_12zip_iteratorINS8_IJNSD_26transform_input_iterator_tIbNSC_6detail35transform_pair_of_input_iterators_tIbNSB_6detail15normal_iteratorINSB_10device_ptrIKfEEEESR_NS7_8equal_toIfEEEENS7_10__not_fn_tINS7_10__identityEEEEENSB_17counting_iteratorIlNSB_11use_defaultES10_S10_EEEEEEEPS9_jSF_S9_S9_SW_EEvT0_T1_T2_T3_T4_T6_)
        .other          _ZN3cub18CUB_300001_SM_10006detail6reduce28DeviceReduceSingleTileKernelINS2_10policy_hubIN4cuda3std3__45tupleIJblEEEjN6thrust24THRUST_300001_SM_1000_NS8cuda_cub9__find_if7functorIS9_EEE10Policy1000ENSB_12zip_iteratorINS8_IJNSD_26transform_input_iterator_tIbNSC_6detail35transform_pair_of_input_iterators_tIbNSB_6detail15normal_iteratorINSB_10device_ptrIKfEEEESR_NS7_8equal_toIfEEEENS7_10__not_fn_tINS7_10__identityEEEEENSB_17counting_iteratorIlNSB_11use_defaultES10_S10_EEEEEEEPS9_jSF_S9_S9_SW_EEvT0_T1_T2_T3_T4_T6_,@"STO_CUDA_ENTRY STV_DEFAULT"
_ZN3cub18CUB_300001_SM_10006detail6reduce28DeviceReduceSingleTileKernelINS2_10policy_hubIN4cuda3std3__45tupleIJblEEEjN6thrust24THRUST_300001_SM_1000_NS8cuda_cub9__find_if7functorIS9_EEE10Policy1000ENSB_12zip_iteratorINS8_IJNSD_26transform_input_iterator_tIbNSC_6detail35transform_pair_of_input_iterators_tIbNSB_6detail15normal_iteratorINSB_10device_ptrIKfEEEESR_NS7_8equal_toIfEEEENS7_10__not_fn_tINS7_10__identityEEEEENSB_17counting_iteratorIlNSB_11use_defaultES10_S10_EEEEEEEPS9_jSF_S9_S9_SW_EEvT0_T1_T2_T3_T4_T6_:
.text._ZN3cub18CUB_300001_SM_10006detail6reduce28DeviceReduceSingleTileKernelINS2_10policy_hubIN4cuda3std3__45tupleIJblEEEjN6thrust24THRUST_300001_SM_1000_NS8cuda_cub9__find_if7functorIS9_EEE10Policy1000ENSB_12zip_iteratorINS8_IJNSD_26transform_input_iterator_tIbNSC_6detail35transform_pair_of_input_iterators_tIbNSB_6detail15normal_iteratorINSB_10device_ptrIKfEEEESR_NS7_8equal_toIfEEEENS7_10__not_fn_tINS7_10__identityEEEEENSB_17counting_iteratorIlNSB_11use_defaultES10_S10_EEEEEEEPS9_jSF_S9_S9_SW_EEvT0_T1_T2_T3_T4_T6_:
        /* <DEDUP_REMOVED lines=14> */
.L_x_342:
[----:B------:R-:W-:Y:S01]  /*00e0*/  UISETP.GT.U32.AND UP0, UPT, UR4, 0x3ff, UPT ;  /* 0x000003ff0400788c */ /* 0x000fe2000bf04070 */
[----:B------:R-:W-:Y:S08]  /*00f0*/  BSSY.RECONVERGENT B0, `(.L_x_343) ;  /* 0x0000590000007945 */ /* 0x000ff00003800200 */
[----:B------:R-:W-:Y:S05]  /*0100*/  BRA.U UP0, `(.L_x_344) ;  /* 0x00000031000c7547 */ /* 0x000fea000b800000 */
[----:B------:R-:W0:Y:S01]  /*0110*/  S2R R11, SR_TID.X ;  /* 0x00000000000b7919 */ /* 0x000e220000002100 */
[----:B------:R-:W2:Y:S08]  /*0120*/  LDC.64 R2, c[0x0][0x380] ;  /* 0x0000e000ff027b82 */ /* 0x000eb00000000a00 */
[----:B------:R-:W3:Y:S01]  /*0130*/  LDC.64 R4, c[0x0][0x388] ;  /* 0x0000e200ff047b82 */ /* 0x000ee20000000a00 */
[----:B------:R-:W-:Y:S01]  /*0140*/  IMAD.MOV.U32 R20, RZ, RZ, RZ ;  /* 0x000000ffff147224 */ /* 0x000fe200078e00ff */
        /* <DEDUP_REMOVED lines=10> */
[----:B------:R-:W-:Y:S01]  /*01f0*/  BSSY.RECONVERGENT B1, `(.L_x_345) ;  /* 0x0000121000017945 */ /* 0x000fe20003800200 */
[----:B------:R-:W-:-:S03]  /*0200*/  IMAD.MOV.U32 R27, RZ, RZ, RZ ;  /* 0x000000ffff1b7224 */ /* 0x000fc600078e00ff */
[----:B------:R-:W-:Y:S02]  /*0210*/  ISETP.GE.U32.AND P2, PT, R13, UR4, PT ;  /* 0x000000040d007c0c */ /* 0x000fe4000bf46070 */
        /* <DEDUP_REMOVED lines=18> */
.L_x_349:
        /* <DEDUP_REMOVED lines=18> */
[----:B------:R-:W-:Y:S01]  /*0460*/  LOP3.LUT P5, RZ, R28, 0xff, RZ, 0xc0, !PT ;  /* 0x000000ff1cff7812 */ /* 0x000fe200078ac0ff */
[----:B------:R-:W-:Y:S01]  /*0470*/  VIADD R14, R14, 0x8 ;  /* 0x000000080e0e7836 */ /* 0x000fe20000000000 */
[C---:B------:R-:W-:Y:S01]  /*0480*/  IADD3 R19, P3, PT, R13.reuse, UR6, RZ ;  /* 0x000000060d137c10 */ /* 0x040fe2000ff7e0ff */
[----:B------:R-:W-:Y:S01]  /*0490*/  VIADD R13, R13, 0x800 ;  /* 0x000008000d0d7836 */ /* 0x000fe20000000000 */
[----:B--2---:R-:W-:-:S02]  /*04a0*/  FSETP.NEU.AND P0, PT, R22, R31, PT ;  /* 0x0000001f1600720b */ /* 0x004fc40003f0d000 */
[----:B------:R-:W-:Y:S01]  /*04b0*/  FSETP.NEU.AND P2, PT, R22, R31, P5 ;  /* 0x0000001f1600720b */ /* 0x000fe20002f4d000 */
[----:B------:R-:W-:-:S06]  /*04c0*/  IMAD.X R22, RZ, RZ, UR7, P3 ;  /* 0x00000007ff167e24 */ /* 0x000fcc00098e06ff */
        /* <DEDUP_REMOVED lines=8> */
[----:B------:R-:W-:Y:S02]  /*0550*/  @!P2 SEL R9, R19, R20, !P5 ;  /* 0x000000141309a207 */ /* 0x000fe40006800000 */
[CC--:B------:R-:W-:Y:S02]  /*0560*/  SEL R20, R22.reuse, R27.reuse, P0 ;  /* 0x0000001b16147207 */ /* 0x0c0fe40000000000 */
        /* <DEDUP_REMOVED lines=11> */
[CC--:B------:R-:W-:Y:S02]  /*0620*/  SEL R8, R7.reuse, R20.reuse, P0 ;  /* 0x0000001407087207 */ /* 0x0c0fe40000000000 */
        /* <DEDUP_REMOVED lines=10> */
[CC--:B------:R-:W-:Y:S02]  /*06d0*/  ISETP.LT.AND.EX P0, PT, R7.reuse, R8.reuse, PT, P0 ;  /* 0x000000080700720c */ /* 0x0c0fe40003f01300 */
[----:B------:R-:W-:Y:S02]  /*06e0*/  @!P3 SEL R28, RZ, 0x1, !P6 ;  /* 0x00000001ff1cb807 */ /* 0x000fe40007000000 */
[-C--:B------:R-:W-:Y:S02]  /*06f0*/  SEL R9, R6, R27.reuse, P0 ;  /* 0x0000001b06097207 */ /* 0x080fe40000000000 */
        /* <DEDUP_REMOVED lines=27> */
[----:B------:R-:W-:Y:S02]  /*08b0*/  @!P3 SEL R28, RZ, 0x1, !P0 ;  /* 0x00000001ff1cb807 */ /* 0x000fe40004000000 */
[----:B------:R-:W-:-:S02]  /*08c0*/  IADD3 R6, P6, PT, R19, 0x500, RZ ;  /* 0x0000050013067810 */ /* 0x000fc40007fde0ff */
[----:B------:R-:W-:Y:S02]  /*08d0*/  SEL R28, R28, 0x1, !P4 ;  /* 0x000000011c1c7807 */ /* 0x000fe40006000000 */
[----:B------:R-:W-:Y:S01]  /*08e0*/  @!P5 SEL R26, R7, R8, !P2 ;  /* 0x00000008071ad207 */ /* 0x000fe20005000000 */
[----:B------:R-:W-:Y:S01]  /*08f0*/  IMAD.X R7, RZ, RZ, R22, P6 ;  /* 0x000000ffff077224 */ /* 0x000fe200030e0616 */
[----:B------:R-:W-:Y:S02]  /*0900*/  ISETP.LT.U32.AND P0, PT, R6, R9, PT ;  /* 0x000000090600720c */ /* 0x000fe40003f01070 */
[----:B------:R-:W-:Y:S02]  /*0910*/  LOP3.LUT P2, RZ, R28, 0xff, RZ, 0xc0, !PT ;  /* 0x000000ff1cff7812 */ /* 0x000fe4000784c0ff */
[----:B------:R-:W-:-:S04]  /*0920*/  ISETP.LT.AND.EX P0, PT, R7, R26, PT, P0 ;  /* 0x0000001a0700720c */ /* 0x000fc80003f01300 */
[CC--:B------:R-:W-:Y:S02]  /*0930*/  SEL R21, R6.reuse, R9.reuse, P0 ;  /* 0x0000000906157207 */ /* 0x0c0fe40000000000 */
[CC--:B------:R-:W-:Y:S02]  /*0940*/  SEL R20, R7.reuse, R26.reuse, P0 ;  /* 0x0000001a07147207 */ /* 0x0c0fe40000000000 */
[----:B------:R-:W-:Y:S02]  /*0950*/  @!P4 SEL R21, R6, R9, !P3 ;  /* 0x000000090615c207 */ /* 0x000fe40005800000 */
[----:B------:R-:W-:Y:S02]  /*0960*/  @!P4 SEL R20, R7, R26, !P3 ;  /* 0x0000001a0714c207 */ /* 0x000fe40005800000 */
[----:B------:R-:W-:Y:S02]  /*0970*/  IADD3 R8, P0, PT, R19, 0x600, RZ ;  /* 0x0000060013087810 */ /* 0x000fe40007f1e0ff */
[----:B------:R-:W-:-:S02]  /*0980*/  FSETP.NEU.AND P3, PT, R17, R18, PT ;  /* 0x000000121100720b */ /* 0x000fc40003f6d000 */
[----:B------:R-:W-:Y:S01]  /*0990*/  FSETP.NEU.AND P4, PT, R17, R18, P2 ;  /* 0x000000121100720b */ /* 0x000fe2000178d000 */
[----:B------:R-:W-:Y:S01]  /*09a0*/  IMAD.X R9, RZ, RZ, R22, P0 ;  /* 0x000000ffff097224 */ /* 0x000fe200000e0616 */
[----:B------:R-:W-:Y:S02]  /*09b0*/  @!P2 SEL R28, RZ, 0x1, !P3 ;  /* 0x00000001ff1ca807 */ /* 0x000fe40005800000 */
[----:B------:R-:W-:Y:S02]  /*09c0*/  ISETP.LT.U32.AND P0, PT, R8, R21, PT ;  /* 0x000000150800720c */ /* 0x000fe40003f01070 */
[----:B------:R-:W-:Y:S02]  /*09d0*/  SEL R28, R28, 0x1, !P4 ;  /* 0x000000011c1c7807 */ /* 0x000fe40006000000 */
[----:B------:R-:W-:Y:S02]  /*09e0*/  IADD3 R19, P5, PT, R19, 0x700, RZ ;  /* 0x0000070013137810 */ /* 0x000fe40007fbe0ff */
[----:B------:R-:W-:-:S02]  /*09f0*/  ISETP.LT.AND.EX P0, PT, R9, R20, PT, P0 ;  /* 0x000000140900720c */ /* 0x000fc40003f01300 */
[----:B------:R-:W-:Y:S01]  /*0a00*/  LOP3.LUT P3, RZ, R28, 0xff, RZ, 0xc0, !PT ;  /* 0x000000ff1cff7812 */ /* 0x000fe2000786c0ff */
[----:B------:R-:W-:Y:S01]  /*0a10*/  IMAD.X R22, RZ, RZ, R22, P5 ;  /* 0x000000ffff167224 */ /* 0x000fe200028e0616 */
[-C--:B------:R-:W-:Y:S02]  /*0a20*/  SEL R6, R8, R21.reuse, P0 ;  /* 0x0000001508067207 */ /* 0x080fe40000000000 */
[CC--:B------:R-:W-:Y:S02]  /*0a30*/  SEL R7, R9.reuse, R20.reuse, P0 ;  /* 0x0000001409077207 */ /* 0x0c0fe40000000000 */
[----:B------:R-:W-:Y:S02]  /*0a40*/  ISETP.NE.AND P5, PT, R14, RZ, PT ;  /* 0x000000ff0e00720c */ /* 0x000fe40003fa5270 */
[----:B------:R-:W-:Y:S02]  /*0a50*/  @!P4 SEL R6, R8, R21, !P2 ;  /* 0x000000150806c207 */ /* 0x000fe40005000000 */
[----:B------:R-:W-:-:S02]  /*0a60*/  @!P4 SEL R7, R9, R20, !P2 ;  /* 0x000000140907c207 */ /* 0x000fc40005000000 */
[----:B------:R-:W-:Y:S02]  /*0a70*/  FSETP.NEU.AND P4, PT, R15, R16, P3 ;  /* 0x000000100f00720b */ /* 0x000fe40001f8d000 */
        /* <DEDUP_REMOVED lines=8> */
[----:B------:R-:W-:Y:S01]  /*0b00*/  @!P4 SEL R27, R22, R7, !P3 ;  /* 0x00000007161bc207 */ /* 0x000fe20005800000 */
[----:B------:R-:W-:Y:S06]  /*0b10*/  @P5 BRA `(.L_x_349) ;  /* 0xfffffff800085947 */ /* 0x000fec000383ffff */
.L_x_348:
[----:B------:R-:W-:Y:S05]  /*0b20*/  BSYNC.RECONVERGENT B2 ;  /* 0x0000000000027941 */ /* 0x000fea0003800200 */
.L_x_347:
        /* <DEDUP_REMOVED lines=16> */
[----:B------:R0:W5:Y:S04]  /*0c30*/  LDG.E R14, desc[UR8][R2.64+0xc00] ;  /* 0x000c0008020e7981 */ /* 0x000168000c1e1900 */
[----:B------:R1:W5:Y:S01]  /*0c40*/  LDG.E R17, desc[UR8][R4.64+0xc00] ;  /* 0x000c000804117981 */ /* 0x000362000c1e1900 */
[----:B------:R-:W-:-:S02]  /*0c50*/  LOP3.LUT P3, RZ, R28, 0xff, RZ, 0xc0, !PT ;  /* 0x000000ff1cff7812 */ /* 0x000fc4000786c0ff */
[----:B--2---:R-:W-:-:S05]  /*0c60*/  IADD3 R19, P2, PT, R13, UR10, RZ ;  /* 0x0000000a0d137c10 */ /* 0x004fca000ff5e0ff */
[----:B------:R-:W-:Y:S02]  /*0c70*/  IMAD.X R16, RZ, RZ, UR11, P2 ;  /* 0x0000000bff107e24 */ /* 0x000fe400090e06ff */
[----:B0-----:R-:W-:-:S05]  /*0c80*/  VIADD R2, R13, 0x100 ;  /* 0x000001000d027836 */ /* 0x001fca0000000000 */
[----:B------:R-:W-:-:S05]  /*0c90*/  IADD3 R3, P5, PT, R2, UR10, RZ ;  /* 0x0000000a02037c10 */ /* 0x000fca000ffbe0ff */
[----:B-1----:R-:W-:Y:S02]  /*0ca0*/  IMAD.X R4, RZ, RZ, UR11, P5 ;  /* 0x0000000bff047e24 */ /* 0x002fe4000a8e06ff */
[----:B------:R-:W-:Y:S01]  /*0cb0*/  VIADD R2, R13, 0x200 ;  /* 0x000002000d027836 */ /* 0x000fe20000000000 */
[CC--:B----4-:R-:W-:Y:S02]  /*0cc0*/  FSETP.NEU.AND P0, PT, R6.reuse, R7.reuse, PT ;  /* 0x000000070600720b */ /* 0x0d0fe40003f0d000 */
[----:B------:R-:W-:Y:S02]  /*0cd0*/  FSETP.NEU.AND P4, PT, R6, R7, P3 ;  /* 0x000000070600720b */ /* 0x000fe40001f8d000 */
[----:B------:R-:W-:-:S04]  /*0ce0*/  @!P3 SEL R28, RZ, 0x1, !P0 ;  /* 0x00000001ff1cb807 */ /* 0x000fc80004000000 */
[----:B------:R-:W-:Y:S02]  /*0cf0*/  SEL R28, R28, 0x1, !P4 ;  /* 0x000000011c1c7807 */ /* 0x000fe40006000000 */
[----:B------:R-:W-:Y:S02]  /*0d00*/  ISETP.LT.U32.AND P0, PT, R19, R20, PT ;  /* 0x000000141300720c */ /* 0x000fe40003f01070 */
[----:B------:R-:W-:Y:S02]  /*0d10*/  LOP3.LUT P2, RZ, R28, 0xff, RZ, 0xc0, !PT ;  /* 0x000000ff1cff7812 */ /* 0x000fe4000784c0ff */
[----:B------:R-:W-:-:S04]  /*0d20*/  ISETP.LT.AND.EX P0, PT, R16, R27, PT, P0 ;  /* 0x0000001b1000720c */ /* 0x000fc80003f01300 */
[CC--:B------:R-:W-:Y:S02]  /*0d30*/  SEL R6, R19.reuse, R20.reuse, P0 ;  /* 0x0000001413067207 */ /* 0x0c0fe40000000000 */
[----:B------:R-:W-:Y:S02]  /*0d40*/  SEL R5, R16, R27, P0 ;  /* 0x0000001b10057207 */ /* 0x000fe40000000000 */
[----:B---3--:R-:W-:Y:S02]  /*0d50*/  FSETP.NEU.AND P0, PT, R8, R9, PT ;  /* 0x000000090800720b */ /* 0x008fe40003f0d000 */
[----:B------:R-:W-:Y:S02]  /*0d60*/  @!P4 SEL R6, R19, R20, !P3 ;  /* 0x000000141306c207 */ /* 0x000fe40005800000 */
[----:B------:R-:W-:Y:S02]  /*0d70*/  @!P4 SEL R5, R16, R27, !P3 ;  /* 0x0000001b1005c207 */ /* 0x000fe40005800000 */
[----:B------:R-:W-:-:S02]  /*0d80*/  FSETP.NEU.AND P4, PT, R8, R9, P2 ;  /* 0x000000090800720b */ /* 0x000fc4000178d000 */
[----:B------:R-:W-:-:S04]  /*0d90*/  @!P2 SEL R28, RZ, 0x1, !P0 ;  /* 0x00000001ff1ca807 */ /* 0x000fc80004000000 */
        /* <DEDUP_REMOVED lines=27> */
[-C--:B------:R-:W-:Y:S02]  /*0f50*/  ISETP.LT.AND.EX P0, PT, R3, R4.reuse, PT, P0 ;  /* 0x000000040300720c */ /* 0x080fe40003f01300 */
[----:B------:R-:W-:Y:S01]  /*0f60*/  @!P2 SEL R28, RZ, 0x1, !P3 ;  /* 0x00000001ff1ca807 */ /* 0x000fe20005800000 */
[----:B------:R-:W-:Y:S01]  /*0f70*/  VIADD R13, R13, 0x400 ;  /* 0x000004000d0d7836 */ /* 0x000fe20000000000 */
[----:B------:R-:W-:Y:S02]  /*0f80*/  SEL R20, R2, R5, P0 ;  /* 0x0000000502147207 */ /* 0x000fe40000000000 */
[----:B------:R-:W-:Y:S02]  /*0f90*/  SEL R27, R3, R4, P0 ;  /* 0x00000004031b7207 */ /* 0x000fe40000000000 */
[----:B------:R-:W-:-:S02]  /*0fa0*/  SEL R28, R28, 0x1, !P4 ;  /* 0x000000011c1c7807 */ /* 0x000fc40006000000 */
[----:B------:R-:W-:Y:S02]  /*0fb0*/  @!P4 SEL R20, R2, R5, !P2 ;  /* 0x000000050214c207 */ /* 0x000fe40005000000 */
[----:B------:R-:W-:-:S07]  /*0fc0*/  @!P4 SEL R27, R3, R4, !P2 ;  /* 0x00000004031bc207 */ /* 0x000fce0005000000 */
.L_x_351:
[----:B------:R-:W-:Y:S05]  /*0fd0*/  BSYNC.RECONVERGENT B2 ;  /* 0x0000000000027941 */ /* 0x000fea0003800200 */
.L_x_350:
        /* <DEDUP_REMOVED lines=42> */
.L_x_353:
[----:B------:R-:W-:Y:S05]  /*1280*/  BSYNC.RECONVERGENT B2 ;  /* 0x0000000000027941 */ /* 0x000fea0003800200 */
.L_x_352:
        /* <DEDUP_REMOVED lines=23> */
.L_x_346:
[----:B------:R-:W-:Y:S05]  /*1400*/  BSYNC.RECONVERGENT B1 ;  /* 0x0000000000017941 */ /* 0x000fea0003800200 */
.L_x_345:
[----:B------:R-:W-:-:S09]  /*1410*/  UISETP.GE.U32.AND UP0, UPT, UR4, 0x100, UPT ;  /* 0x000001000400788c */ /* 0x000fd2000bf06070 */
        /* <DEDUP_REMOVED lines=25> */
.L_x_356:
[----:B------:R-:W-:Y:S05]  /*15b0*/  BSYNC.RECONVERGENT B1 ;  /* 0x0000000000017941 */ /* 0x000fea0003800200 */
.L_x_355:
        /* <DEDUP_REMOVED lines=23> */
.L_x_358:
[----:B------:R-:W-:Y:S05]  /*1730*/  BSYNC.RECONVERGENT B1 ;  /* 0x0000000000017941 */ /* 0x000fea0003800200 */
.L_x_357:
        /* <DEDUP_REMOVED lines=20> */
.L_x_360:
[----:B------:R-:W-:Y:S05]  /*1880*/  BSYNC.RECONVERGENT B1 ;  /* 0x0000000000017941 */ /* 0x000fea0003800200 */
.L_x_359:
        /* <DEDUP_REMOVED lines=20> */
.L_x_362:
[----:B------:R-:W-:Y:S05]  /*19d0*/  BSYNC.RECONVERGENT B1 ;  /* 0x0000000000017941 */ /* 0x000fea0003800200 */
.L_x_361:
        /* <DEDUP_REMOVED lines=20> */
.L_x_364:
[----:B------:R-:W-:Y:S05]  /*1b20*/  BSYNC.RECONVERGENT B1 ;  /* 0x0000000000017941 */ /* 0x000fea0003800200 */
.L_x_363:
[----:B------:R-:W-:Y:S04]  /*1b30*/  BSSY.RECONVERGENT B1, `(.L_x_365) ;  /* 0x000000b000017945 */ /* 0x000fe80003800200 */
[----:B------:R-:W-:Y:S05]  /*1b40*/  @P1 BRA `(.L_x_366) ;  /* 0x0000000000241947 */ /* 0x000fea0003800000 */
[----:B--2---:R-:W2:Y:S01]  /*1b50*/  S2R R4, SR_CgaCtaId ;  /* 0x0000000000047919 */ /* 0x004ea20000008800 */
[----:B0-----:R-:W-:Y:S01]  /*1b60*/  MOV R3, 0x400 ;  /* 0x0000040000037802 */ /* 0x001fe20000000f00 */
[----:B------:R-:W-:Y:S01]  /*1b70*/  IMAD.MOV.U32 R21, RZ, RZ, R27 ;  /* 0x000000ffff157224 */ /* 0x000fe200078e001b */
[----:B------:R-:W-:-:S04]  /*1b80*/  SHF.R.U32.HI R2, RZ, 0x1, R11 ;  /* 0x00000001ff027819 */ /* 0x000fc8000001160b */
[----:B------:R-:W-:Y:S02]  /*1b90*/  LOP3.LUT R2, R2, 0x1f0, RZ, 0xc0, !PT ;  /* 0x000001f002027812 */ /* 0x000fe400078ec0ff */
[----:B--2---:R-:W-:-:S05]  /*1ba0*/  LEA R3, R4, R3, 0x18 ;  /* 0x0000000304037211 */ /* 0x004fca00078ec0ff */
[----:B------:R-:W-:-:S05]  /*1bb0*/  IMAD.IADD R3, R2, 0x1, R3 ;  /* 0x0000000102037824 */ /* 0x000fca00078e0203 */
[----:B------:R0:W-:Y:S04]  /*1bc0*/  STS.64 [R3+0x10], R20 ;  /* 0x0000101403007388 */ /* 0x0001e80000000a00 */
[----:B------:R0:W-:Y:S02]  /*1bd0*/  STS.U8 [R3+0x8], R28 ;  /* 0x0000081c03007388 */ /* 0x0001e40000000000 */
.L_x_366:
[----:B------:R-:W-:Y:S05]  /*1be0*/  BSYNC.RECONVERGENT B1 ;  /* 0x0000000000017941 */ /* 0x000fea0003800200 */
.L_x_365:
        /* <DEDUP_REMOVED lines=15> */
[----:B-----5:R-:W-:-:S04]  /*1ce0*/  ISETP.NE.AND P2, PT, R10, RZ, PT ;  /* 0x000000ff0a00720c */ /* 0x020fc80003f45270 */
[----:B------:R-:W-:Y:S02]  /*1cf0*/  @P4 SEL R10, R28, 0x1, !P2 ;  /* 0x000000011c0a4807 */ /* 0x000fe40005000000 */
[-C--:B--2---:R-:W-:Y:S01]  /*1d00*/  ISETP.LT.U32.AND P0, PT, R4, R20.reuse, PT ;  /* 0x000000140400720c */ /* 0x084fe20003f01070 */
[----:B------:R-:W-:Y:S01]  /*1d10*/  LDS.U8 R28, [UR5+0x78] ;  /* 0x00007805ff1c7984 */ /* 0x000fe20008000000 */
[----:B------:R-:W-:Y:S02]  /*1d20*/  LOP3.LUT P3, RZ, R10, 0xff, RZ, 0xc0, !PT ;  /* 0x000000ff0aff7812 */ /* 0x000fe4000786c0ff */
[----:B------:R-:W-:Y:S02]  /*1d30*/  ISETP.LT.AND.EX P0, PT, R5, R27, PT, P0 ;  /* 0x0000001b0500720c */ /* 0x000fe40003f01300 */
[----:B----4-:R-:W-:Y:S02]  /*1d40*/  ISETP.NE.AND P5, PT, R12, RZ, PT ;  /* 0x000000ff0c00720c */ /* 0x010fe40003fa5270 */
[----:B-1-3--:R-:W-:-:S02]  /*1d50*/  @P2 SEL R20, R4, R20, P0 ;  /* 0x0000001404142207 */ /* 0x00afc40000000000 */
[C---:B------:R-:W-:Y:S02]  /*1d60*/  @P2 SEL R27, R5.reuse, R27, P0 ;  /* 0x0000001b051b2207 */ /* 0x040fe40000000000 */
[----:B------:R-:W-:Y:S02]  /*1d70*/  SEL R11, R4, R20, !P4 ;  /* 0x00000014040b7207 */ /* 0x000fe40006000000 */
[----:B------:R-:W-:Y:S02]  /*1d80*/  SEL R13, R5, R27, !P4 ;  /* 0x0000001b050d7207 */ /* 0x000fe40006000000 */
[----:B------:R-:W-:Y:S01]  /*1d90*/  ISETP.LT.U32.AND P0, PT, R6, R11, PT ;  /* 0x0000000b0600720c */ /* 0x000fe20003f01070 */
[----:B------:R-:W-:Y:S01]  /*1da0*/  LDS.64 R4, [UR5+0x60] ;  /* 0x00006005ff047984 */ /* 0x000fe20008000a00 */
[----:B------:R-:W-:Y:S02]  /*1db0*/  @P3 SEL R12, R10, 0x1, !P5 ;  /* 0x000000010a0c3807 */ /* 0x000fe40006800000 */
[----:B------:R-:W-:Y:S01]  /*1dc0*/  ISETP.LT.AND.EX P0, PT, R7, R13, PT, P0 ;  /* 0x0000000d0700720c */ /* 0x000fe20003f01300 */
[----:B------:R-:W1:Y:S01]  /*1dd0*/  LDS.U8 R10, [UR5+0x58] ;  /* 0x00005805ff0a7984 */ /* 0x000e620008000000 */
[----:B------:R-:W-:-:S02]  /*1de0*/  LOP3.LUT P2, RZ, R12, 0xff, RZ, 0xc0, !PT ;  /* 0x000000ff0cff7812 */ /* 0x000fc4000784c0ff */
[----:B------:R-:W-:Y:S02]  /*1df0*/  @P5 SEL R11, R6, R11, P0 ;  /* 0x0000000b060b5207 */ /* 0x000fe40000000000 */
[----:B------:R-:W-:Y:S02]  /*1e00*/  ISETP.NE.AND P4, PT, R14, RZ, PT ;  /* 0x000000ff0e00720c */ /* 0x000fe40003f85270 */
[C---:B------:R-:W-:Y:S02]  /*1e10*/  @P5 SEL R13, R7.reuse, R13, P0 ;  /* 0x0000000d070d5207 */ /* 0x040fe40000000000 */
[----:B------:R-:W-:Y:S02]  /*1e20*/  SEL R11, R6, R11, !P3 ;  /* 0x0000000b060b7207 */ /* 0x000fe40005800000 */
[----:B------:R-:W-:Y:S02]  /*1e30*/  SEL R13, R7, R13, !P3 ;  /* 0x0000000d070d7207 */ /* 0x000fe40005800000 */
[----:B------:R-:W-:Y:S01]  /*1e40*/  ISETP.LT.U32.AND P0, PT, R8, R11, PT ;  /* 0x0000000b0800720c */ /* 0x000fe20003f01070 */
[----:B------:R-:W-:Y:S01]  /*1e50*/  LDS.64 R6, [UR5+0x70] ;  /* 0x00007005ff067984 */ /* 0x000fe20008000a00 */
[----:B------:R-:W-:-:S02]  /*1e60*/  @P2 SEL R14, R12, 0x1, !P4 ;  /* 0x000000010c0e2807 */ /* 0x000fc40006000000 */
[----:B------:R-:W-:Y:S01]  /*1e70*/  ISETP.LT.AND.EX P0, PT, R9, R13, PT, P0 ;  /* 0x0000000d0900720c */ /* 0x000fe20003f01300 */
[----:B------:R-:W2:Y:S01]  /*1e80*/  LDS.U8 R12, [UR5+0x68] ;  /* 0x00006805ff0c7984 */ /* 0x000ea20008000000 */
[----:B------:R-:W-:Y:S02]  /*1e90*/  ISETP.NE.AND P3, PT, R15, RZ, PT ;  /* 0x000000ff0f00720c */ /* 0x000fe40003f65270 */
[----:B------:R-:W-:Y:S02]  /*1ea0*/  @P4 SEL R11, R8, R11, P0 ;  /* 0x0000000b080b4207 */ /* 0x000fe40000000000 */
[----:B------:R-:W-:Y:S02]  /*1eb0*/  LOP3.LUT P5, RZ, R14, 0xff, RZ, 0xc0, !PT ;  /* 0x000000ff0eff7812 */ /* 0x000fe400078ac0ff */
[----:B------:R-:W-:Y:S02]  /*1ec0*/  @P4 SEL R13, R9, R13, P0 ;  /* 0x0000000d090d4207 */ /* 0x000fe40000000000 */
[----:B------:R-:W-:-:S02]  /*1ed0*/  SEL R11, R8, R11, !P2 ;  /* 0x0000000b080b7207 */ /* 0x000fc40005000000 */
[----:B------:R-:W-:Y:S02]  /*1ee0*/  SEL R13, R9, R13, !P2 ;  /* 0x0000000d090d7207 */ /* 0x000fe40005000000 */
[----:B0-----:R-:W-:Y:S01]  /*1ef0*/  ISETP.LT.U32.AND P0, PT, R2, R11, PT ;  /* 0x0000000b0200720c */ /* 0x001fe20003f01070 */
[----:B------:R-:W0:Y:S03]  /*1f00*/  LDS.64 R8, [UR5+0x80] ;  /* 0x00008005ff087984 */ /* 0x000e260008000a00 */
[----:B------:R-:W-:Y:S02]  /*1f10*/  ISETP.LT.AND.EX P0, PT, R3, R13, PT, P0 ;  /* 0x0000000d0300720c */ /* 0x000fe40003f01300 */
[----:B------:R-:W-:Y:S02]  /*1f20*/  @P5 SEL R15, R14, 0x1, !P3 ;  /* 0x000000010e0f5807 */ /* 0x000fe40005800000 */
[----:B------:R-:W-:-:S02]  /*1f30*/  @P3 SEL R11, R2, R11, P0 ;  /* 0x0000000b020b3207 */ /* 0x000fc40000000000 */
[----:B-1----:R-:W-:Y:S02]  /*1f40*/  ISETP.NE.AND P2, PT, R10, RZ, PT ;  /* 0x000000ff0a00720c */ /* 0x002fe40003f45270 */
[----:B------:R-:W-:Y:S02]  /*1f50*/  @P3 SEL R13, R3, R13, P0 ;  /* 0x0000000d030d3207 */ /* 0x000fe40000000000 */
[----:B------:R-:W-:Y:S02]  /*1f60*/  SEL R11, R2, R11, !P5 ;  /* 0x0000000b020b7207 */ /* 0x000fe40006800000 */
[----:B------:R-:W-:Y:S02]  /*1f70*/  LOP3.LUT P4, RZ, R15, 0xff, RZ, 0xc0, !PT ;  /* 0x000000ff0fff7812 */ /* 0x000fe4000788c0ff */
[----:B------:R-:W-:Y:S02]  /*1f80*/  SEL R13, R3, R13, !P5 ;  /* 0x0000000d030d7207 */ /* 0x000fe40006800000 */
[----:B------:R-:W-:-:S04]  /*1f90*/  ISETP.LT.U32.AND P0, PT, R4, R11, PT ;  /* 0x0000000b0400720c */ /* 0x000fc80003f01070 */
[----:B------:R-:W-:Y:S02]  /*1fa0*/  ISETP.LT.AND.EX P0, PT, R5, R13, PT, P0 ;  /* 0x0000000d0500720c */ /* 0x000fe40003f01300 */
[----:B--2---:R-:W-:Y:S02]  /*1fb0*/  ISETP.NE.AND P3, PT, R12, RZ, PT ;  /* 0x000000ff0c00720c */ /* 0x004fe40003f65270 */
[C---:B------:R-:W-:Y:S02]  /*1fc0*/  @P2 SEL R11, R4.reuse, R11, P0 ;  /* 0x0000000b040b2207 */ /* 0x040fe40000000000 */
[----:B------:R-:W-:Y:S02]  /*1fd0*/  @P4 SEL R10, R15, 0x1, !P2 ;  /* 0x000000010f0a4807 */ /* 0x000fe40005000000 */
[----:B------:R-:W-:Y:S02]  /*1fe0*/  @P2 SEL R13, R5, R13, P0 ;  /* 0x0000000d050d2207 */ /* 0x000fe40000000000 */
[----:B------:R-:W-:-:S02]  /*1ff0*/  SEL R3, R4, R11, !P4 ;  /* 0x0000000b04037207 */ /* 0x000fc40006000000 */
[----:B------:R-:W-:Y:S02]  /*2000*/  LOP3.LUT P5, RZ, R10, 0xff, RZ, 0xc0, !PT ;  /* 0x000000ff0aff7812 */ /* 0x000fe400078ac0ff */
[----:B------:R-:W-:Y:S02]  /*2010*/  SEL R5, R5, R13, !P4 ;  /* 0x0000000d05057207 */ /* 0x000fe40006000000 */
[----:B------:R-:W-:Y:S02]  /*2020*/  ISETP.LT.U32.AND P0, PT, R6, R3, PT ;  /* 0x000000030600720c */ /* 0x000fe40003f01070 */
        /* <DEDUP_REMOVED lines=16> */
.L_x_354:
        /* <DEDUP_REMOVED lines=36> */
.L_x_369:
[----:B------:R-:W-:Y:S05]  /*2370*/  BSYNC.RECONVERGENT B1 ;  /* 0x0000000000017941 */ /* 0x000fea0003800200 */
.L_x_368:
        /* <DEDUP_REMOVED lines=21> */
.L_x_371:
[----:B------:R-:W-:Y:S05]  /*24d0*/  BSYNC.RECONVERGENT B1 ;  /* 0x0000000000017941 */ /* 0x000fea0003800200 */
.L_x_370:
        /* <DEDUP_REMOVED lines=20> */
.L_x_373:
[----:B------:R-:W-:Y:S05]  /*2620*/  BSYNC.RECONVERGENT B1 ;  /* 0x0000000000017941 */ /* 0x000fea0003800200 */
.L_x_372:
        /* <DEDUP_REMOVED lines=20> */
.L_x_375:
[----:B------:R-:W-:Y:S05]  /*2770*/  BSYNC.RECONVERGENT B1 ;  /* 0x0000000000017941 */ /* 0x000fea0003800200 */
.L_x_374:
        /* <DEDUP_REMOVED lines=20> */
.L_x_377:
[----:B------:R-:W-:Y:S05]  /*28c0*/  BSYNC.RECONVERGENT B1 ;  /* 0x0000000000017941 */ /* 0x000fea0003800200 */
.L_x_376:
[----:B------:R-:W-:Y:S04]  /*28d0*/  BSSY.RECONVERGENT B1, `(.L_x_378) ;  /* 0x000000b000017945 */ /* 0x000fe80003800200 */
[----:B------:R-:W-:Y:S05]  /*28e0*/  @P1 BRA `(.L_x_379) ;  /* 0x0000000000241947 */ /* 0x000fea0003800000 */
[----:B0-----:R-:W0:Y:S01]  /*28f0*/  S2R R4, SR_CgaCtaId ;  /* 0x0000000000047919 */ /* 0x001e220000008800 */
[----:B------:R-:W-:Y:S01]  /*2900*/  MOV R3, 0x400 ;  /* 0x0000040000037802 */ /* 0x000fe20000000f00 */
[----:B------:R-:W-:Y:S01]  /*2910*/  IMAD.MOV.U32 R21, RZ, RZ, R27 ;  /* 0x000000ffff157224 */ /* 0x000fe200078e001b */
[----:B--234-:R-:W-:-:S04]  /*2920*/  SHF.R.U32.HI R2, RZ, 0x1, R11 ;  /* 0x00000001ff027819 */ /* 0x01cfc8000001160b */
[----:B------:R-:W-:Y:S02]  /*2930*/  LOP3.LUT R2, R2, 0x1f0, RZ, 0xc0, !PT ;  /* 0x000001f002027812 */ /* 0x000fe400078ec0ff */
[----:B0-----:R-:W-:-:S05]  /*2940*/  LEA R3, R4, R3, 0x18 ;  /* 0x0000000304037211 */ /* 0x001fca00078ec0ff */
[----:B------:R-:W-:-:S05]  /*2950*/  IMAD.IADD R3, R2, 0x1, R3 ;  /* 0x0000000102037824 */ /* 0x000fca00078e0203 */
[----:B------:R0:W-:Y:S04]  /*2960*/  STS.64 [R3+0x10], R20 ;  /* 0x0000101403007388 */ /* 0x0001e80000000a00 */
[----:B------:R0:W-:Y:S02]  /*2970*/  STS.U8 [R3+0x8], R28 ;  /* 0x0000081c03007388 */ /* 0x0001e40000000000 */
.L_x_379:
[----:B------:R-:W-:Y:S05]  /*2980*/  BSYNC.RECONVERGENT B1 ;  /* 0x0000000000017941 */ /* 0x000fea0003800200 */
.L_x_378:
[----:B------:R-:W-:Y:S01]  /*2990*/  BAR.SYNC.DEFER_BLOCKING 0x0 ;  /* 0x0000000000007b1d */ /* 0x000fe20000010000 */
[----:B------:R-:W-:-:S13]  /*29a0*/  ISETP.NE.AND P1, PT, R11, RZ, PT ;  /* 0x000000ff0b00720c */ /* 0x000fda0003f25270 */
[----:B------:R-:W-:Y:S05]  /*29b0*/  @P1 BRA `(.L_x_367) ;  /* 0x00000030000c1947 */ /* 0x000fea0003800000 */
[----:B------:R-:W-:Y:S02]  /*29c0*/  UISETP.GE.U32.AND UP0, UPT, UR4, 0x21, UPT ;  /* 0x000000210400788c */ /* 0x000fe4000bf06070 */
[----:B------:R-:W-:Y:S02]  /*29d0*/  UISETP.GE.U32.AND UP1, UPT, UR4, 0x41, UPT ;  /* 0x000000410400788c */ /* 0x000fe4000bf26070 */
[----:B------:R-:W-:Y:S02]  /*29e0*/  UISETP.GE.U32.AND UP2, UPT, UR4, 0x61, UPT ;  /* 0x000000610400788c */ /* 0x000fe4000bf46070 */
[----:B------:R-:W-:Y:S02]  /*29f0*/  UISETP.GE.U32.AND UP3, UPT, UR4, 0x81, UPT ;  /* 0x000000810400788c */ /* 0x000fe4000bf66070 */
[----:B------:R-:W-:Y:S02]  /*2a00*/  UISETP.GE.U32.AND UP4, UPT, UR4, 0xa1, UPT ;  /* 0x000000a10400788c */ /* 0x000fe4000bf86070 */
[----:B------:R-:W-:-:S02]  /*2a10*/  UISETP.GE.U32.AND UP5, UPT, UR4, 0xc1, UPT ;  /* 0x000000c10400788c */ /* 0x000fc4000bfa6070 */
[----:B------:R-:W-:Y:S01]  /*2a20*/  UISETP.GE.U32.AND UP6, UPT, UR4, 0xe1, UPT ;  /* 0x000000e10400788c */ /* 0x000fe2000bfc6070 */
        /* <DEDUP_REMOVED lines=16> */
.L_x_380:
        /* <DEDUP_REMOVED lines=16> */
.L_x_381:
        /* <DEDUP_REMOVED lines=16> */
.L_x_382:
        /* <DEDUP_REMOVED lines=16> */
.L_x_383:
        /* <DEDUP_REMOVED lines=16> */
.L_x_384:
        /* <DEDUP_REMOVED lines=16> */
.L_x_385:
        /* <DEDUP_REMOVED lines=17> */
.L_x_344:
        /* <DEDUP_REMOVED lines=15> */
[----:B------:R-:W-:Y:S01]  /*3230*/  UIADD3 UR5, UPT, UPT, UR4, -0x400, URZ ;  /* 0xfffffc0004057890 */ /* 0x000fe2000fffe0ff */
[----:B------:R-:W-:-:S03]  /*3240*/  IMAD.MOV.U32 R22, RZ, RZ, 0x400 ;  /* 0x00000400ff167424 */ /* 0x000fc600078e00ff */
[----:B------:R-:W-:Y:S01]  /*3250*/  UISETP.GE.U32.AND UP0, UPT, UR5, 0x400, UPT ;  /* 0x000004000500788c */ /* 0x000fe2000bf06070 */
[----:B---3--:R-:W-:Y:S01]  /*3260*/  FSETP.NEU.AND P0, PT, R6, R7, PT ;  /* 0x000000070600720b */ /* 0x008fe20003f0d000 */
[----:B------:R-:W-:-:S03]  /*3270*/  VIADD R6, R21, 0x200 ;  /* 0x0000020015067836 */ /* 0x000fc60000000000 */
[----:B------:R-:W-:Y:S02]  /*3280*/  SEL R20, R20, R21, !P0 ;  /* 0x0000001514147207 */ /* 0x000fe40004000000 */
[----:B--2---:R-:W-:Y:S02]  /*3290*/  IADD3 R15, P1, PT, R6, UR6, RZ ;  /* 0x00000006060f7c10 */ /* 0x004fe4000ff3e0ff */
[----:B------:R-:W-:Y:S02]  /*32a0*/  IADD3 R20, P3, PT, R20, UR6, RZ ;  /* 0x0000000614147c10 */ /* 0x000fe4000ff7e0ff */
[----:B----4-:R-:W-:Y:S01]  /*32b0*/  FSETP.NEU.AND P2, PT, R10, R11, PT ;  /* 0x0000000b0a00720b */ /* 0x010fe20003f4d000 */
[----:B------:R-:W-:Y:S01]  /*32c0*/  IMAD.X R6, RZ, RZ, UR7, P1 ;  /* 0x00000007ff067e24 */ /* 0x000fe200088e06ff */
[C---:B------:R-:W-:Y:S01]  /*32d0*/  ISETP.LT.U32.AND P1, PT, R15.reuse, R20, PT ;  /* 0x000000140f00720c */ /* 0x040fe20003f21070 */
[----:B------:R-:W-:Y:S01]  /*32e0*/  IMAD.X R27, RZ, RZ, UR7, P3 ;  /* 0x00000007ff1b7e24 */ /* 0x000fe200098e06ff */
[----:B------:R-:W-:-:S02]  /*32f0*/  IADD3 R7, P3, PT, R15, 0x100, RZ ;  /* 0x000001000f077810 */ /* 0x000fc40007f7e0ff */
[----:B-----5:R-:W-:Y:S02]  /*3300*/  FSETP.EQ.AND P0, PT, R8, R9, !P0 ;  /* 0x000000090800720b */ /* 0x020fe40004702000 */
[----:B------:R-:W-:-:S05]  /*3310*/  ISETP.LT.AND.EX P1, PT, R6, R27, PT, P1 ;  /* 0x0000001b0600720c */ /* 0x000fca0003f21310 */
        /* <DEDUP_REMOVED lines=8> */
[----:B------:R-:W-:Y:S02]  /*33a0*/  ISETP.LT.AND.EX P1, PT, R6, R27, PT, P1 ;  /* 0x0000001b0600720c */ /* 0x000fe40003f21310 */
[----:B------:R-:W-:Y:S02]  /*33b0*/  FSETP.NEU.OR P3, PT, R12, R13, !P0 ;  /* 0x0000000d0c00720b */ /* 0x000fe4000476d400 */
[----:B------:R-:W-:Y:S02]  /*33c0*/  @P2 SEL R20, R7, R20, P1 ;  /* 0x0000001407142207 */ /* 0x000fe40000800000 */
[----:B------:R-:W-:Y:S02]  /*33d0*/  @P2 SEL R27, R6, R27, P1 ;  /* 0x0000001b061b2207 */ /* 0x000fe40000800000 */
[----:B------:R-:W-:-:S02]  /*33e0*/  SEL R28, RZ, 0x1, !P3 ;  /* 0x00000001ff1c7807 */ /* 0x000fc40005800000 */
[----:B------:R-:W-:Y:S02]  /*33f0*/  SEL R20, R7, R20, P0 ;  /* 0x0000001407147207 */ /* 0x000fe40000000000 */
[----:B------:R-:W-:Y:S01]  /*3400*/  SEL R27, R6, R27, P0 ;  /* 0x0000001b061b7207 */ /* 0x000fe20000000000 */
[----:B------:R-:W-:Y:S06]  /*3410*/  BRA.U !UP0, `(.L_x_386) ;  /* 0x00000005082c7547 */ /* 0x000fec000b800000 */
[----:B------:R-:W-:Y:S01]  /*3420*/  IMAD.MOV.U32 R22, RZ, RZ, 0x400 ;  /* 0x00000400ff167424 */ /* 0x000fe200078e00ff */
[----:B------:R-:W0:Y:S01]  /*3430*/  LDCU UR4, c[0x0][0x3b0] ;  /* 0x00007600ff0477ac */ /* 0x000e220008000800 */
[----:B------:R-:W2:Y:S05]  /*3440*/  LDCU.64 UR6, c[0x0][0x3a0] ;  /* 0x00007400ff0677ac */ /* 0x000eaa0008000a00 */
.L_x_391:
[----:B------:R-:W-:-:S04]  /*3450*/  IMAD.WIDE.U32 R6, R22, 0x4, R2 ;  /* 0x0000000416067825 */ /* 0x000fc800078e0002 */
[----:B------:R-:W-:Y:S01]  /*3460*/  IMAD.WIDE.U32 R8, R22, 0x4, R4 ;  /* 0x0000000416087825 */ /* 0x000fe200078e0004 */
        /* <DEDUP_REMOVED lines=10> */
[----:B--2---:R-:W-:-:S04]  /*3510*/  IADD3 R11, P0, P1, R21, UR6, R22 ;  /* 0x00000006150b7c10 */ /* 0x004fc8000f91e016 */
[----:B------:R-:W-:-:S07]  /*3520*/  IADD3.X R10, PT, PT, RZ, UR7, RZ, P0, P1 ;  /* 0x00000007ff0a7c10 */ /* 0x000fce00087e24ff */
        /* <DEDUP_REMOVED lines=9> */
.L_x_388:
[----:B-----5:R-:W-:Y:S01]  /*35c0*/  FSETP.NEU.AND P0, PT, R12, R13, PT ;  /* 0x0000000d0c00720b */ /* 0x020fe20003f0d000 */
[----:B------:R-:W-:Y:S02]  /*35d0*/  IMAD.MOV.U32 R20, RZ, RZ, R11 ;  /* 0x000000ffff147224 */ /* 0x000fe400078e000b */
[----:B------:R-:W-:Y:S01]  /*35e0*/  IMAD.MOV.U32 R27, RZ, RZ, R10 ;  /* 0x000000ffff1b7224 */ /* 0x000fe200078e000a */
[----:B------:R-:W-:-:S09]  /*35f0*/  SEL R28, RZ, 0x1, !P0 ;  /* 0x00000001ff1c7807 */ /* 0x000fd20004000000 */
.L_x_389:
[----:B0-----:R-:W-:Y:S05]  /*3600*/  BSYNC.RECONVERGENT B1 ;  /* 0x0000000000017941 */ /* 0x001fea0003800200 */
.L_x_387:
[----:B------:R-:W-:Y:S01]  /*3610*/  IMAD.MOV.U32 R7, RZ, RZ, R20 ;  /* 0x000000ffff077224 */ /* 0x000fe200078e0014 */
[----:B------:R-:W-:Y:S01]  /*3620*/  IADD3 R20, P1, PT, R11, 0x100, RZ ;  /* 0x000001000b147810 */ /* 0x000fe20007f3e0ff */
[----:B------:R-:W-:Y:S01]  /*3630*/  IMAD.MOV.U32 R6, RZ, RZ, R27 ;  /* 0x000000ffff067224 */ /* 0x000fe200078e001b */
[----:B------:R-:W-:Y:S02]  /*3640*/  FSETP.NEU.AND P3, PT, R14, R15, PT ;  /* 0x0000000f0e00720b */ /* 0x000fe40003f6d000 */
[----:B------:R-:W-:Y:S01]  /*3650*/  LOP3.LUT P2, RZ, R28, 0xff, RZ, 0xc0, !PT ;  /* 0x000000ff1cff7812 */ /* 0x000fe2000784c0ff */
[----:B------:R-:W-:Y:S01]  /*3660*/  IMAD.X R27, RZ, RZ, R10, P1 ;  /* 0x000000ffff1b7224 */ /* 0x000fe200008e060a */
[----:B------:R-:W-:Y:S02]  /*3670*/  ISETP.LT.U32.AND P0, PT, R20, R7, PT ;  /* 0x000000071400720c */ /* 0x000fe40003f01070 */
[----:B------:R-:W-:Y:S02]  /*3680*/  SEL R28, R28, 0x1, !P3 ;  /* 0x000000011c1c7807 */ /* 0x000fe40005800000 */
[----:B------:R-:W-:-:S02]  /*3690*/  ISETP.LT.AND.EX P0, PT, R27, R6, PT, P0 ;  /* 0x000000061b00720c */ /* 0x000fc40003f01300 */
[----:B------:R-:W-:Y:S02]  /*36a0*/  FSETP.NEU.AND P1, PT, R16, R17, PT ;  /* 0x000000111000720b */ /* 0x000fe40003f2d000 */
[----:B------:R-:W-:Y:S02]  /*36b0*/  IADD3 R8, PT, PT, -R22, UR4, RZ ;  /* 0x0000000416087c10 */ /* 0x000fe4000fffe1ff */
[----:B------:R-:W-:Y:S02]  /*36c0*/  @P3 SEL R7, R20, R7, P0 ;  /* 0x0000000714073207 */ /* 0x000fe40000000000 */
[----:B------:R-:W-:Y:S02]  /*36d0*/  @P3 SEL R6, R27, R6, P0 ;  /* 0x000000061b063207 */ /* 0x000fe40000000000 */
[----:B------:R-:W-:Y:S02]  /*36e0*/  @!P2 SEL R28, RZ, 0x1, !P3 ;  /* 0x00000001ff1ca807 */ /* 0x000fe40005800000 */
[----:B------:R-:W-:-:S02]  /*36f0*/  IADD3 R9, P0, PT, R11, 0x200, RZ ;  /* 0x000002000b097810 */ /* 0x000fc40007f1e0ff */
[----:B------:R-:W-:Y:S02]  /*3700*/  SEL R20, R20, R7, !P2 ;  /* 0x0000000714147207 */ /* 0x000fe40005000000 */
[C---:B------:R-:W-:Y:S02]  /*3710*/  LOP3.LUT P3, RZ, R28.reuse, 0xff, RZ, 0xc0, !PT ;  /* 0x000000ff1cff7812 */ /* 0x040fe4000786c0ff */
[----:B------:R-:W-:Y:S01]  /*3720*/  SEL R27, R27, R6, !P2 ;  /* 0x000000061b1b7207 */ /* 0x000fe20005000000 */
[----:B------:R-:W-:Y:S01]  /*3730*/  IMAD.X R6, RZ, RZ, R10, P0 ;  /* 0x000000ffff067224 */ /* 0x000fe200000e060a */
[----:B------:R-:W-:Y:S02]  /*3740*/  ISETP.LT.U32.AND P0, PT, R9, R20, PT ;  /* 0x000000140900720c */ /* 0x000fe40003f01070 */
[----:B------:R-:W-:Y:S02]  /*3750*/  SEL R28, R28, 0x1, !P1 ;  /* 0x000000011c1c7807 */ /* 0x000fe40004800000 */
[----:B------:R-:W-:-:S02]  /*3760*/  ISETP.LT.AND.EX P0, PT, R6, R27, PT, P0 ;  /* 0x0000001b0600720c */ /* 0x000fc40003f01300 */
[----:B------:R-:W-:Y:S02]  /*3770*/  FSETP.NEU.AND P2, PT, R18, R19, PT ;  /* 0x000000131200720b */ /* 0x000fe40003f4d000 */
[----:B------:R-:W-:Y:S02]  /*3780*/  @P1 SEL R20, R9, R20, P0 ;  /* 0x0000001409141207 */ /* 0x000fe40000000000 */
[----:B------:R-:W-:Y:S02]  /*3790*/  @P1 SEL R27, R6, R27, P0 ;  /* 0x0000001b061b1207 */ /* 0x000fe40000000000 */
[----:B------:R-:W-:Y:S02]  /*37a0*/  IADD3 R7, P0, PT, R11, 0x300, RZ ;  /* 0x000003000b077810 */ /* 0x000fe40007f1e0ff */
[----:B------:R-:W-:Y:S02]  /*37b0*/  @!P3 SEL R28, RZ, 0x1, !P1 ;  /* 0x00000001ff1cb807 */ /* 0x000fe40004800000 */
[----:B------:R-:W-:-:S02]  /*37c0*/  SEL R20, R9, R20, !P3 ;  /* 0x0000001409147207 */ /* 0x000fc40005800000 */
[----:B------:R-:W-:Y:S01]  /*37d0*/  SEL R27, R6, R27, !P3 ;  /* 0x0000001b061b7207 */ /* 0x000fe20005800000 */
[----:B------:R-:W-:Y:S01]  /*37e0*/  IMAD.X R6, RZ, RZ, R10, P0 ;  /* 0x000000ffff067224 */ /* 0x000fe200000e060a */
[----:B------:R-:W-:Y:S02]  /*37f0*/  ISETP.GE.U32.AND P3, PT, R8, 0x400, PT ;  /* 0x000004000800780c */ /* 0x000fe40003f66070 */
        /* <DEDUP_REMOVED lines=10> */
[----:B------:R-:W-:-:S05]  /*38a0*/  VIADD R22, R22, 0x400 ;  /* 0x0000040016167836 */ /* 0x000fca0000000000 */
[----:B------:R-:W-:-:S13]  /*38b0*/  ISETP.GT.U32.AND P0, PT, R22, UR5, PT ;  /* 0x0000000516007c0c */ /* 0x000fda000bf04070 */
[----:B------:R-:W-:Y:S05]  /*38c0*/  @!P0 BRA `(.L_x_391) ;  /* 0xfffffff800e08947 */ /* 0x000fea000383ffff */
.L_x_386:
[----:B------:R-:W-:Y:S01]  /*38d0*/  IADD3 R2, PT, PT, -R22, UR4, RZ ;  /* 0x0000000416027c10 */ /* 0x000fe2000fffe1ff */
[----:B------:R-:W-:Y:S03]  /*38e0*/  BSSY.RECONVERGENT B1, `(.L_x_390) ;  /* 0x0000141000017945 */ /* 0x000fe60003800200 */
[----:B------:R-:W-:-:S04]  /*38f0*/  ISETP.GE.AND P0, PT, R21, R2, PT ;  /* 0x000000021500720c */ /* 0x000fc80003f06270 */
[----:B------:R-:W-:-:S13]  /*3900*/  ISETP.GE.U32.OR P0, PT, R22, UR4, P0 ;  /* 0x0000000416007c0c */ /* 0x000fda0008706470 */
[----:B------:R-:W-:Y:S05]  /*3910*/  @P0 BRA `(.L_x_392) ;  /* 0x0000001000f40947 */ /* 0x000fea0003800000 */
[----:B------:R-:W-:Y:S01]  /*3920*/  LOP3.LUT R23, RZ, R21, RZ, 0x33, !PT ;  /* 0x00000015ff177212 */ /* 0x000fe200078e33ff */
[----:B------:R-:W-:Y:S01]  /*3930*/  BSSY.RECONVERGENT B2, `(.L_x_393) ;  /* 0x00000a5000027945 */ /* 0x000fe20003800200 */
[----:B------:R-:W-:Y:S02]  /*3940*/  IMAD.MOV.U32 R3, RZ, RZ, R21 ;  /* 0x000000ffff037224 */ /* 0x000fe400078e0015 */
[----:B------:R-:W-:-:S04]  /*3950*/  IADD3 R23, PT, PT, -R22, UR4, R23 ;  /* 0x0000000416177c10 */ /* 0x000fc8000fffe117 */
[C---:B------:R-:W-:Y:S02]  /*3960*/  ISETP.GE.U32.AND P0, PT, R23.reuse, 0x700, PT ;  /* 0x000007001700780c */ /* 0x040fe40003f06070 */
[----:B------:R-:W-:-:S04]  /*3970*/  LEA.HI R24, R23, 0x1, RZ, 0x18 ;  /* 0x0000000117187811 */ /* 0x000fc800078fc0ff */
[----:B------:R-:W-:-:S07]  /*3980*/  LOP3.LUT R34, R24, 0x7, RZ, 0xc0, !PT ;  /* 0x0000000718227812 */ /* 0x000fce00078ec0ff */
[----:B------:R-:W-:Y:S05]  /*3990*/  @!P0 BRA `(.L_x_394) ;  /* 0x0000000800788947 */ /* 0x000fea0003800000 */
[----:B------:R-:W0:Y:S01]  /*39a0*/  LDC.64 R4, c[0x0][0x380] ;  /* 0x0000e000ff047b82 */ /* 0x000e220000000a00 */
[----:B------:R-:W-:Y:S01]  /*39b0*/  LOP3.LUT R29, R24, 0x1fffff8, RZ, 0xc0, !PT ;  /* 0x01fffff8181d7812 */ /* 0x000fe200078ec0ff */
[----:B------:R-:W-:Y:S01]  /*39c0*/  BSSY.RECONVERGENT B3, `(.L_x_395) ;  /* 0x000009a000037945 */ /* 0x000fe20003800200 */
[C---:B------:R-:W-:Y:S01]  /*39d0*/  LOP3.LUT R26, R21.reuse, 0x400, RZ, 0xfc, !PT ;  /* 0x00000400151a7812 */ /* 0x040fe200078efcff */
[----:B------:R-:W-:Y:S02]  /*39e0*/  IMAD.IADD R25, R21, 0x1, R22 ;  /* 0x0000000115197824 */ /* 0x000fe400078e0216 */
[----:B------:R-:W-:Y:S02]  /*39f0*/  IMAD.MOV R29, RZ, RZ, -R29 ;  /* 0x000000ffff1d7224 */ /* 0x000fe400078e0a1d */
[----:B------:R-:W2:Y:S05]  /*3a00*/  LDC.64 R2, c[0x0][0x388] ;  /* 0x0000e200ff027b82 */ /* 0x000eaa0000000a00 */
.L_x_396:
[----:B0-----:R-:W-:-:S04]  /*3a10*/  IMAD.WIDE.U32 R6, R25, 0x4, R4 ;  /* 0x0000000419067825 */ /* 0x001fc800078e0004 */
[C---:B--2---:R-:W-:Y:S01]  /*3a20*/  IMAD.WIDE.U32 R8, R25.reuse, 0x4, R2 ;  /* 0x0000000419087825 */ /* 0x044fe200078e0002 */
[----:B------:R0:W2:Y:S04]  /*3a30*/  LDG.E R32, desc[UR8][R6.64] ;  /* 0x0000000806207981 */ /* 0x0000a8000c1e1900 */
[----:B------:R3:W2:Y:S01]  /*3a40*/  LDG.E R37, desc[UR8][R8.64] ;  /* 0x0000000808257981 */ /* 0x0006a2000c1e1900 */
[----:B------:R-:W-:-:S04]  /*3a50*/  VIADD R33, R25, 0x100 ;  /* 0x0000010019217836 */ /* 0x000fc80000000000 */
[----:B------:R-:W-:-:S04]  /*3a60*/  IMAD.WIDE.U32 R10, R33, 0x4, R4 ;  /* 0x00000004210a7825 */ /* 0x000fc800078e0004 */
[----:B------:R-:W-:Y:S01]  /*3a70*/  IMAD.WIDE.U32 R12, R33, 0x4, R2 ;  /* 0x00000004210c7825 */ /* 0x000fe200078e0002 */
[----:B------:R4:W5:Y:S04]  /*3a80*/  LDG.E R31, desc[UR8][R10.64] ;  /* 0x000000080a1f7981 */ /* 0x000968000c1e1900 */
[----:B------:R1:W5:Y:S01]  /*3a90*/  LDG.E R18, desc[UR8][R12.64] ;  /* 0x000000080c127981 */ /* 0x000362000c1e1900 */
[----:B------:R-:W-:-:S04]  /*3aa0*/  VIADD R35, R25, 0x200 ;  /* 0x0000020019237836 */ /* 0x000fc80000000000 */
[----:B------:R-:W-:-:S04]  /*3ab0*/  IMAD.WIDE.U32 R16, R35, 0x4, R4 ;  /* 0x0000000423107825 */ /* 0x000fc800078e0004 */
[----:B------:R-:W-:Y:S01]  /*3ac0*/  IMAD.WIDE.U32 R14, R35, 0x4, R2 ;  /* 0x00000004230e7825 */ /* 0x000fe200078e0002 */
[----:B------:R-:W5:Y:S04]  /*3ad0*/  LDG.E R30, desc[UR8][R16.64] ;  /* 0x00000008101e7981 */ /* 0x000f68000c1e1900 */
[----:B------:R1:W5:Y:S01]  /*3ae0*/  LDG.E R39, desc[UR8][R14.64] ;  /* 0x000000080e277981 */ /* 0x000362000c1e1900 */
[----:B------:R-:W-:-:S04]  /*3af0*/  VIADD R19, R25, 0x300 ;  /* 0x0000030019137836 */ /* 0x000fc80000000000 */
[----:B0-----:R-:W-:-:S04]  /*3b00*/  IMAD.WIDE.U32 R6, R19, 0x4, R4 ;  /* 0x0000000413067825 */ /* 0x001fc800078e0004 */
[----:B---3--:R-:W-:Y:S01]  /*3b10*/  IMAD.WIDE.U32 R8, R19, 0x4, R2 ;  /* 0x0000000413087825 */ /* 0x008fe200078e0002 */
[----:B------:R0:W3:Y:S04]  /*3b20*/  LDG.E R36, desc[UR8][R6.64] ;  /* 0x0000000806247981 */ /* 0x0000e8000c1e1900 */
[----:B------:R0:W3:Y:S01]  /*3b30*/  LDG.E R43, desc[UR8][R8.64] ;  /* 0x00000008082b7981 */ /* 0x0000e2000c1e1900 */
[----:B------:R-:W-:-:S04]  /*3b40*/  VIADD R41, R25, 0x400 ;  /* 0x0000040019297836 */ /* 0x000fc80000000000 */
[----:B----4-:R-:W-:-:S04]  /*3b50*/  IMAD.WIDE.U32 R10, R41, 0x4, R4 ;  /* 0x00000004290a7825 */ /* 0x010fc800078e0004 */
[----:B-1----:R-:W-:Y:S01]  /*3b60*/  IMAD.WIDE.U32 R12, R41, 0x4, R2 ;  /* 0x00000004290c7825 */ /* 0x002fe200078e0002 */
[----:B------:R1:W4:Y:S04]  /*3b70*/  LDG.E R38, desc[UR8][R10.64] ;  /* 0x000000080a267981 */ /* 0x000328000c1e1900 */
[----:B------:R1:W4:Y:S01]  /*3b80*/  LDG.E R45, desc[UR8][R12.64] ;  /* 0x000000080c2d7981 */ /* 0x000322000c1e1900 */
[----:B------:R-:W-:-:S04]  /*3b90*/  VIADD R40, R25, 0x500 ;  /* 0x0000050019287836 */ /* 0x000fc80000000000 */
[----:B------:R-:W-:-:S04]  /*3ba0*/  IMAD.WIDE.U32 R14, R40, 0x4, R4 ;  /* 0x00000004280e7825 */ /* 0x000fc800078e0004 */
[----:B------:R-:W-:Y:S02]  /*3bb0*/  IMAD.WIDE.U32 R16, R40, 0x4, R2 ;  /* 0x0000000428107825 */ /* 0x000fe400078e0002 */
[----:B------:R1:W4:Y:S04]  /*3bc0*/  LDG.E R14, desc[UR8][R14.64] ;  /* 0x000000080e0e7981 */ /* 0x000328000c1e1900 */
[----:B------:R-:W4:Y:S01]  /*3bd0*/  LDG.E R17, desc[UR8][R16.64] ;  /* 0x0000000810117981 */ /* 0x000f22000c1e1900 */
[----:B------:R-:W-:-:S04]  /*3be0*/  VIADD R42, R25, 0x600 ;  /* 0x00000600192a7836 */ /* 0x000fc80000000000 */
[----:B0-----:R-:W-:-:S04]  /*3bf0*/  IMAD.WIDE.U32 R6, R42, 0x4, R4 ;  /* 0x000000042a067825 */ /* 0x001fc800078e0004 */
[----:B------:R-:W-:Y:S02]  /*3c00*/  IMAD.WIDE.U32 R8, R42, 0x4, R2 ;  /* 0x000000042a087825 */ /* 0x000fe400078e0002 */
[----:B------:R-:W4:Y:S04]  /*3c10*/  LDG.E R6, desc[UR8][R6.64] ;  /* 0x0000000806067981 */ /* 0x000f28000c1e1900 */
[----:B------:R0:W4:Y:S01]  /*3c20*/  LDG.E R9, desc[UR8][R8.64] ;  /* 0x0000000808097981 */ /* 0x000122000c1e1900 */
[----:B------:R-:W-:-:S04]  /*3c30*/  VIADD R44, R25, 0x700 ;  /* 0x00000700192c7836 */ /* 0x000fc80000000000 */
[----:B-1----:R-:W-:-:S04]  /*3c40*/  IMAD.WIDE.U32 R10, R44, 0x4, R4 ;  /* 0x000000042c0a7825 */ /* 0x002fc800078e0004 */
[----:B------:R-:W-:Y:S02]  /*3c50*/  IMAD.WIDE.U32 R12, R44, 0x4, R2 ;  /* 0x000000042c0c7825 */ /* 0x000fe400078e0002 */
[----:B------:R1:W4:Y:S04]  /*3c60*/  LDG.E R10, desc[UR8][R10.64] ;  /* 0x000000080a0a7981 */ /* 0x000328000c1e1900 */
[----:B------:R1:W4:Y:S01]  /*3c70*/  LDG.E R13, desc[UR8][R12.64] ;  /* 0x000000080c0d7981 */ /* 0x000322000c1e1900 */
[----:B------:R-:W-:Y:S01]  /*3c80*/  LOP3.LUT P3, RZ, R28, 0xff, RZ, 0xc0, !PT ;  /* 0x000000ff1cff7812 */ /* 0x000fe2000786c0ff */
[----:B------:R-:W-:Y:S01]  /*3c90*/  VIADD R29, R29, 0x8 ;  /* 0x000000081d1d7836 */ /* 0x000fe20000000000 */
[----:B------:R-:W-:Y:S01]  /*3ca0*/  IADD3 R15, P2, PT, R25, UR6, RZ ;  /* 0x00000006190f7c10 */ /* 0x000fe2000ff5e0ff */
[----:B------:R-:W-:-:S02]  /*3cb0*/  VIADD R26, R26, 0x800 ;  /* 0x000008001a1a7836 */ /* 0x000fc40000000000 */
[----:B------:R-:W-:Y:S02]  /*3cc0*/  VIADD R25, R25, 0x800 ;  /* 0x0000080019197836 */ /* 0x000fe40000000000 */
[----:B0-----:R-:W-:Y:S01]  /*3cd0*/  IMAD.X R8, RZ, RZ, UR7, P2 ;  /* 0x00000007ff087e24 */ /* 0x001fe200090e06ff */
[CC--:B--2---:R-:W-:Y:S02]  /*3ce0*/  FSETP.NEU.AND P0, PT, R32.reuse, R37.reuse, PT ;  /* 0x000000252000720b */ /* 0x0c4fe40003f0d000 */
[----:B------:R-:W-:-:S03]  /*3cf0*/  FSETP.NEU.AND P1, PT, R32, R37, P3 ;  /* 0x000000252000720b */ /* 0x000fc60001f2d000 */
[----:B------:R-:W-:Y:S02]  /*3d00*/  @!P3 SEL R28, RZ, 0x1, !P0 ;  /* 0x00000001ff1cb807 */ /* 0x000fe40004000000 */
[----:B------:R-:W-:Y:S02]  /*3d10*/  ISETP.LT.U32.AND P0, PT, R15, R20, PT ;  /* 0x000000140f00720c */ /* 0x000fe40003f01070 */
[----:B------:R-:W-:Y:S02]  /*3d20*/  SEL R7, R28, 0x1, !P1 ;  /* 0x000000011c077807 */ /* 0x000fe40004800000 */
[----:B------:R-:W-:Y:S02]  /*3d30*/  ISETP.LT.AND.EX P0, PT, R8, R27, PT, P0 ;  /* 0x0000001b0800720c */ /* 0x000fe40003f01300 */
[----:B------:R-:W-:Y:S02]  /*3d40*/  LOP3.LUT P2, RZ, R7, 0xff, RZ, 0xc0, !PT ;  /* 0x000000ff07ff7812 */ /* 0x000fe4000784c0ff */
[----:B-----5:R-:W-:-:S02]  /*3d50*/  FSETP.NEU.AND P5, PT, R31, R18, PT ;  /* 0x000000121f00720b */ /* 0x020fc40003fad000 */
[----:B------:R-:W-:Y:S02]  /*3d60*/  FSETP.NEU.AND P4, PT, R31, R18, P2 ;  /* 0x000000121f00720b */ /* 0x000fe4000178d000 */
[CC--:B------:R-:W-:Y:S02]  /*3d70*/  SEL R16, R15.reuse, R20.reuse, P0 ;  /* 0x000000140f107207 */ /* 0x0c0fe40000000000 */
[CC--:B-1----:R-:W-:Y:S02]  /*3d80*/  SEL R11, R8.reuse, R27.reuse, P0 ;  /* 0x0000001b080b7207 */ /* 0x0c2fe40000000000 */
[----:B------:R-:W-:Y:S02]  /*3d90*/  @!P1 SEL R16, R15, R20, !P3 ;  /* 0x000000140f109207 */ /* 0x000fe40005800000 */
[----:B------:R-:W-:Y:S02]  /*3da0*/  @!P1 SEL R11, R8, R27, !P3 ;  /* 0x0000001b080b9207 */ /* 0x000fe40005800000 */
[----:B------:R-:W-:-:S02]  /*3db0*/  @!P2 SEL R7, RZ, 0x1, !P5 ;  /* 0x00000001ff07a807 */ /* 0x000fc40006800000 */
[----:B------:R-:W-:Y:S02]  /*3dc0*/  IADD3 R33, P0, PT, R33, UR6, RZ ;  /* 0x0000000621217c10 */ /* 0x000fe4000ff1e0ff */
[----:B------:R-:W-:Y:S02]  /*3dd0*/  SEL R7, R7, 0x1, !P4 ;  /* 0x0000000107077807 */ /* 0x000fe40006000000 */
[CC--:B------:R-:W-:Y:S01]  /*3de0*/  FSETP.NEU.AND P5, PT, R30.reuse, R39.reuse, PT ;  /* 0x000000271e00720b */ /* 0x0c0fe20003fad000 */
[----:B------:R-:W-:Y:S01]  /*3df0*/  IMAD.X R8, RZ, RZ, UR7, P0 ;  /* 0x00000007ff087e24 */ /* 0x000fe200080e06ff */
        /* <DEDUP_REMOVED lines=11> */
[----:B------:R-:W-:Y:S02]  /*3eb0*/  IADD3 R35, P0, PT, R35, UR6, RZ ;  /* 0x0000000623237c10 */ /* 0x000fe4000ff1e0ff */
[CC--:B---3--:R-:W-:Y:S02]  /*3ec0*/  FSETP.NEU.AND P5, PT, R36.reuse, R43.reuse, PT ;  /* 0x0000002b2400720b */ /* 0x0c8fe40003fad000 */
[----:B------:R-:W-:Y:S01]  /*3ed0*/  FSETP.NEU.AND P4, PT, R36, R43, P2 ;  /* 0x0000002b2400720b */ /* 0x000fe2000178d000 */
[----:B------:R-:W-:Y:S01]  /*3ee0*/  IMAD.X R8, RZ, RZ, UR7, P0 ;  /* 0x00000007ff087e24 */ /* 0x000fe200080e06ff */
[----:B------:R-:W-:-:S04]  /*3ef0*/  ISETP.LT.U32.AND P0, PT, R35, R12, PT ;  /* 0x0000000c2300720c */ /* 0x000fc80003f01070 */
[CC--:B------:R-:W-:Y:S02]  /*3f00*/  ISETP.LT.AND.EX P0, PT, R8.reuse, R15.reuse, PT, P0 ;  /* 0x0000000f0800720c */ /* 0x0c0fe40003f01300 */
[----:B------:R-:W-:Y:S02]  /*3f10*/  @!P2 SEL R7, RZ, 0x1, !P5 ;  /* 0x00000001ff07a807 */ /* 0x000fe40006800000 */
[-C--:B------:R-:W-:Y:S02]  /*3f20*/  SEL R16, R35, R12.reuse, P0 ;  /* 0x0000000c23107207 */ /* 0x080fe40000000000 */
[----:B------:R-:W-:Y:S02]  /*3f30*/  SEL R7, R7, 0x1, !P4 ;  /* 0x0000000107077807 */ /* 0x000fe40006000000 */
[----:B------:R-:W-:Y:S02]  /*3f40*/  SEL R11, R8, R15, P0 ;  /* 0x0000000f080b7207 */ /* 0x000fe40000000000 */
[----:B------:R-:W-:-:S02]  /*3f50*/  @!P3 SEL R16, R35, R12, !P1 ;  /* 0x0000000c2310b207 */ /* 0x000fc40004800000 */
[----:B------:R-:W-:Y:S02]  /*3f60*/  @!P3 SEL R11, R8, R15, !P1 ;  /* 0x0000000f080bb207 */ /* 0x000fe40004800000 */
[----:B------:R-:W-:Y:S02]  /*3f70*/  IADD3 R19, P0, PT, R19, UR6, RZ ;  /* 0x0000000613137c10 */ /* 0x000fe4000ff1e0ff */
[----:B------:R-:W-:Y:S02]  /*3f80*/  LOP3.LUT P1, RZ, R7, 0xff, RZ, 0xc0, !PT ;  /* 0x000000ff07ff7812 */ /* 0x000fe4000782c0ff */
[CC--:B----4-:R-:W-:Y:S01]  /*3f90*/  FSETP.NEU.AND P5, PT, R38.reuse, R45.reuse, PT ;  /* 0x0000002d2600720b */ /* 0x0d0fe20003fad000 */
[----:B------:R-:W-:Y:S01]  /*3fa0*/  IMAD.X R8, RZ, RZ, UR7, P0 ;  /* 0x00000007ff087e24 */ /* 0x000fe200080e06ff */
[----:B------:R-:W-:Y:S02]  /*3fb0*/  ISETP.LT.U32.AND P0, PT, R19, R16, PT ;  /* 0x000000101300720c */ /* 0x000fe40003f01070 */
[----:B------:R-:W-:-:S02]  /*3fc0*/  FSETP.NEU.AND P3, PT, R38, R45, P1 ;  /* 0x0000002d2600720b */ /* 0x000fc40000f6d000 */
[----:B------:R-:W-:-:S04]  /*3fd0*/  ISETP.LT.AND.EX P0, PT, R8, R11, PT, P0 ;  /* 0x0000000b0800720c */ /* 0x000fc80003f01300 */
[-C--:B------:R-:W-:Y:S02]  /*3fe0*/  SEL R12, R19, R16.reuse, P0 ;  /* 0x00000010130c7207 */ /* 0x080fe40000000000 */
[----:B------:R-:W-:Y:S02]  /*3ff0*/  @!P1 SEL R7, RZ, 0x1, !P5 ;  /* 0x00000001ff079807 */ /* 0x000fe40006800000 */
[----:B------:R-:W-:Y:S02]  /*4000*/  SEL R15, R8, R11, P0 ;  /* 0x0000000b080f7207 */ /* 0x000fe40000000000 */
[----:B------:R-:W-:Y:S02]  /*4010*/  IADD3 R41, P0, PT, R41, UR6, RZ ;  /* 0x0000000629297c10 */ /* 0x000fe4000ff1e0ff */
[----:B------:R-:W-:Y:S02]  /*4020*/  @!P4 SEL R12, R19, R16, !P2 ;  /* 0x00000010130cc207 */ /* 0x000fe40005000000 */
[----:B------:R-:W-:-:S02]  /*4030*/  SEL R7, R7, 0x1, !P3 ;  /* 0x0000000107077807 */ /* 0x000fc40005800000 */
[----:B------:R-:W-:Y:S01]  /*4040*/  @!P4 SEL R15, R8, R11, !P2 ;  /* 0x0000000b080fc207 */ /* 0x000fe20005000000 */
[----:B------:R-:W-:Y:S01]  /*4050*/  IMAD.X R8, RZ, RZ, UR7, P0 ;  /* 0x00000007ff087e24 */ /* 0x000fe200080e06ff */
[-C--:B------:R-:W-:Y:S02]  /*4060*/  ISETP.LT.U32.AND P0, PT, R41, R12.reuse, PT ;  /* 0x0000000c2900720c */ /* 0x080fe40003f01070 */
[----:B------:R-:W-:Y:S02]  /*4070*/  LOP3.LUT P2, RZ, R7, 0xff, RZ, 0xc0, !PT ;  /* 0x000000ff07ff7812 */ /* 0x000fe4000784c0ff */
[----:B------:R-:W-:Y:S02]  /*4080*/  ISETP.LT.AND.EX P0, PT, R8, R15, PT, P0 ;  /* 0x0000000f0800720c */ /* 0x000fe40003f01300 */
[----:B------:R-:W-:Y:S02]  /*4090*/  IADD3 R40, P4, PT, R40, UR6, RZ ;  /* 0x0000000628287c10 */ /* 0x000fe4000ff9e0ff */
[----:B------:R-:W-:-:S02]  /*40a0*/  SEL R11, R41, R12, P0 ;  /* 0x0000000c290b7207 */ /* 0x000fc40000000000 */
[----:B------:R-:W-:Y:S02]  /*40b0*/  SEL R19, R8, R15, P0 ;  /* 0x0000000f08137207 */ /* 0x000fe40000000000 */
[----:B------:R-:W-:Y:S02]  /*40c0*/  FSETP.NEU.AND P0, PT, R14, R17, PT ;  /* 0x000000110e00720b */ /* 0x000fe40003f0d000 */
[----:B------:R-:W-:Y:S02]  /*40d0*/  @!P3 SEL R11, R41, R12, !P1 ;  /* 0x0000000c290bb207 */ /* 0x000fe40004800000 */
[----:B------:R-:W-:Y:S01]  /*40e0*/  @!P3 SEL R19, R8, R15, !P1 ;  /* 0x0000000f0813b207 */ /* 0x000fe20004800000 */
[----:B------:R-:W-:Y:S01]  /*40f0*/  IMAD.X R8, RZ, RZ, UR7, P4 ;  /* 0x00000007ff087e24 */ /* 0x000fe2000a0e06ff */
[----:B------:R-:W-:Y:S02]  /*4100*/  FSETP.NEU.AND P3, PT, R14, R17, P2 ;  /* 0x000000110e00720b */ /* 0x000fe4000176d000 */
[----:B------:R-:W-:-:S02]  /*4110*/  @!P2 SEL R7, RZ, 0x1, !P0 ;  /* 0x00000001ff07a807 */ /* 0x000fc40004000000 */
[----:B------:R-:W-:Y:S02]  /*4120*/  ISETP.LT.U32.AND P0, PT, R40, R11, PT ;  /* 0x0000000b2800720c */ /* 0x000fe40003f01070 */
[----:B------:R-:W-:Y:S02]  /*4130*/  SEL R7, R7, 0x1, !P3 ;  /* 0x0000000107077807 */ /* 0x000fe40005800000 */
[----:B------:R-:W-:Y:S02]  /*4140*/  ISETP.LT.AND.EX P0, PT, R8, R19, PT, P0 ;  /* 0x000000130800720c */ /* 0x000fe40003f01300 */
[----:B------:R-:W-:Y:S02]  /*4150*/  LOP3.LUT P1, RZ, R7, 0xff, RZ, 0xc0, !PT ;  /* 0x000000ff07ff7812 */ /* 0x000fe4000782c0ff */
[----:B------:R-:W-:Y:S02]  /*4160*/  SEL R15, R40, R11, P0 ;  /* 0x0000000b280f7207 */ /* 0x000fe40000000000 */
[----:B------:R-:W-:-:S02]  /*4170*/  SEL R17, R8, R19, P0 ;  /* 0x0000001308117207 */ /* 0x000fc40000000000 */
[----:B------:R-:W-:Y:S02]  /*4180*/  IADD3 R42, P0, PT, R42, UR6, RZ ;  /* 0x000000062a2a7c10 */ /* 0x000fe4000ff1e0ff */
[----:B------:R-:W-:Y:S02]  /*4190*/  @!P3 SEL R15, R40, R11, !P2 ;  /* 0x0000000b280fb207 */ /* 0x000fe40005000000 */
[----:B------:R-:W-:Y:S02]  /*41a0*/  @!P3 SEL R17, R8, R19, !P2 ;  /* 0x000000130811b207 */ /* 0x000fe40005000000 */
[CC--:B------:R-:W-:Y:S02]  /*41b0*/  FSETP.NEU.AND P2, PT, R6.reuse, R9.reuse, PT ;  /* 0x000000090600720b */ /* 0x0c0fe40003f4d000 */
[----:B------:R-:W-:Y:S01]  /*41c0*/  FSETP.NEU.AND P3, PT, R6, R9, P1 ;  /* 0x000000090600720b */ /* 0x000fe20000f6d000 */
[----:B------:R-:W-:Y:S01]  /*41d0*/  IMAD.X R6, RZ, RZ, UR7, P0 ;  /* 0x00000007ff067e24 */ /* 0x000fe200080e06ff */
[----:B------:R-:W-:-:S02]  /*41e0*/  ISETP.LT.U32.AND P0, PT, R42, R15, PT ;  /* 0x0000000f2a00720c */ /* 0x000fc40003f01070 */
[----:B------:R-:W-:Y:S02]  /*41f0*/  @!P1 SEL R7, RZ, 0x1, !P2 ;  /* 0x00000001ff079807 */ /* 0x000fe40005000000 */
[----:B------:R-:W-:Y:S02]  /*4200*/  ISETP.LT.AND.EX P0, PT, R6, R17, PT, P0 ;  /* 0x000000110600720c */ /* 0x000fe40003f01300 */
[----:B------:R-:W-:Y:S02]  /*4210*/  SEL R7, R7, 0x1, !P3 ;  /* 0x0000000107077807 */ /* 0x000fe40005800000 */
[----:B------:R-:W-:Y:S02]  /*4220*/  SEL R9, R42, R15, P0 ;  /* 0x0000000f2a097207 */ /* 0x000fe40000000000 */
[----:B------:R-:W-:Y:S02]  /*4230*/  SEL R11, R6, R17, P0 ;  /* 0x00000011060b7207 */ /* 0x000fe40000000000 */
[----:B------:R-:W-:-:S02]  /*4240*/  IADD3 R44, P0, PT, R44, UR6, RZ ;  /* 0x000000062c2c7c10 */ /* 0x000fc4000ff1e0ff */
[----:B------:R-:W-:Y:S02]  /*4250*/  @!P3 SEL R9, R42, R15, !P1 ;  /* 0x0000000f2a09b207 */ /* 0x000fe40004800000 */
[----:B------:R-:W-:Y:S01]  /*4260*/  @!P3 SEL R11, R6, R17, !P1 ;  /* 0x00000011060bb207 */ /* 0x000fe20004800000 */
[----:B------:R-:W-:Y:S01]  /*4270*/  IMAD.X R6, RZ, RZ, UR7, P0 ;  /* 0x00000007ff067e24 */ /* 0x000fe200080e06ff */
[----:B------:R-:W-:Y:S02]  /*4280*/  ISETP.LT.U32.AND P0, PT, R44, R9, PT ;  /* 0x000000092c00720c */ /* 0x000fe40003f01070 */
[----:B------:R-:W-:Y:S02]  /*4290*/  LOP3.LUT P2, RZ, R7, 0xff, RZ, 0xc0, !PT ;  /* 0x000000ff07ff7812 */ /* 0x000fe4000784c0ff */
[----:B------:R-:W-:Y:S02]  /*42a0*/  ISETP.LT.AND.EX P0, PT, R6, R11, PT, P0 ;  /* 0x0000000b0600720c */ /* 0x000fe40003f01300 */
[----:B------:R-:W-:-:S02]  /*42b0*/  FSETP.NEU.AND P3, PT, R10, R13, P2 ;  /* 0x0000000d0a00720b */ /* 0x000fc4000176d000 */
[----:B------:R-:W-:Y:S02]  /*42c0*/  SEL R20, R44, R9, P0 ;  /* 0x000000092c147207 */ /* 0x000fe40000000000 */
[----:B------:R-:W-:Y:S02]  /*42d0*/  SEL R27, R6, R11, P0 ;  /* 0x0000000b061b7207 */ /* 0x000fe40000000000 */
[----:B------:R-:W-:Y:S02]  /*42e0*/  ISETP.NE.AND P0, PT, R29, RZ, PT ;  /* 0x000000ff1d00720c */ /* 0x000fe40003f05270 */
[----:B------:R-:W-:-:S04]  /*42f0*/  FSETP.NEU.AND P1, PT, R10, R13, PT ;  /* 0x0000000d0a00720b */ /* 0x000fc80003f2d000 */
[----:B------:R-:W-:Y:S02]  /*4300*/  @!P2 SEL R7, RZ, 0x1, !P1 ;  /* 0x00000001ff07a807 */ /* 0x000fe40004800000 */
[----:B------:R-:W-:Y:S02]  /*4310*/  @!P3 SEL R20, R44, R9, !P2 ;  /* 0x000000092c14b207 */ /* 0x000fe40005000000 */
[----:B------:R-:W-:Y:S02]  /*4320*/  SEL R7, R7, 0x1, !P3 ;  /* 0x0000000107077807 */ /* 0x000fe40005800000 */
[----:B------:R-:W-:Y:S02]  /*4330*/  @!P3 SEL R27, R6, R11, !P2 ;  /* 0x0000000b061bb207 */ /* 0x000fe40005000000 */
[----:B------:R-:W-:Y:S01]  /*4340*/  PRMT R28, R7, 0x7610, R28 ;  /* 0x00007610071c7816 */ /* 0x000fe2000000001c */
[----:B------:R-:W-:Y:S06]  /*4350*/  @P0 BRA `(.L_x_396) ;  /* 0xfffffff400ac0947 */ /* 0x000fec000383ffff */
[----:B------:R-:W-:Y:S05]  /*4360*/  BSYNC.RECONVERGENT B3 ;  /* 0x0000000000037941 */ /* 0x000fea0003800200 */
.L_x_395:
[----:B------:R-:W-:-:S07]  /*4370*/  VIADD R3, R26, 0xfffffc00 ;  /* 0xfffffc001a037836 */ /* 0x000fce0000000000 */
.L_x_394:
[----:B------:R-:W-:Y:S05]  /*4380*/  BSYNC.RECONVERGENT B2 ;  /* 0x0000000000027941 */ /* 0x000fea0003800200 */
.L_x_393:
        /* <DEDUP_REMOVED lines=8> */
[----:B------:R-:W2:Y:S01]  /*4410*/  LDC.64 R4, c[0x0][0x388] ;  /* 0x0000e200ff047b82 */ /* 0x000ea20000000a00 */
[----:B0-----:R-:W-:-:S06]  /*4420*/  IMAD.WIDE.U32 R8, R25, 0x4, R6 ;  /* 0x0000000419087825 */ /* 0x001fcc00078e0006 */
[----:B------:R0:W3:Y:S01]  /*4430*/  LDG.E R8, desc[UR8][R8.64] ;  /* 0x0000000808087981 */ /* 0x0000e2000c1e1900 */
[----:B--2---:R-:W-:-:S06]  /*4440*/  IMAD.WIDE.U32 R10, R25, 0x4, R4 ;  /* 0x00000004190a7825 */ /* 0x004fcc00078e0004 */
[----:B------:R-:W3:Y:S01]  /*4450*/  LDG.E R11, desc[UR8][R10.64] ;  /* 0x000000080a0b7981 */ /* 0x000ee2000c1e1900 */
[----:B------:R-:W-:-:S04]  /*4460*/  VIADD R29, R25, 0x100 ;  /* 0x00000100191d7836 */ /* 0x000fc80000000000 */
[----:B------:R-:W-:-:S04]  /*4470*/  IMAD.WIDE.U32 R12, R29, 0x4, R6 ;  /* 0x000000041d0c7825 */ /* 0x000fc800078e0006 */
[----:B------:R-:W-:Y:S02]  /*4480*/  IMAD.WIDE.U32 R14, R29, 0x4, R4 ;  /* 0x000000041d0e7825 */ /* 0x000fe400078e0004 */
[----:B------:R-:W2:Y:S04]  /*4490*/  LDG.E R12, desc[UR8][R12.64] ;  /* 0x000000080c0c7981 */ /* 0x000ea8000c1e1900 */
[----:B------:R-:W2:Y:S01]  /*44a0*/  LDG.E R15, desc[UR8][R14.64] ;  /* 0x000000080e0f7981 */ /* 0x000ea2000c1e1900 */
[----:B------:R-:W-:-:S04]  /*44b0*/  VIADD R31, R25, 0x200 ;  /* 0x00000200191f7836 */ /* 0x000fc80000000000 */
[----:B------:R-:W-:-:S04]  /*44c0*/  IMAD.WIDE.U32 R16, R31, 0x4, R6 ;  /* 0x000000041f107825 */ /* 0x000fc800078e0006 */
[----:B------:R-:W-:Y:S02]  /*44d0*/  IMAD.WIDE.U32 R18, R31, 0x4, R4 ;  /* 0x000000041f127825 */ /* 0x000fe400078e0004 */
[----:B------:R-:W4:Y:S04]  /*44e0*/  LDG.E R16, desc[UR8][R16.64] ;  /* 0x0000000810107981 */ /* 0x000f28000c1e1900 */
[----:B------:R-:W4:Y:S01]  /*44f0*/  LDG.E R19, desc[UR8][R18.64] ;  /* 0x0000000812137981 */ /* 0x000f22000c1e1900 */
[----:B0-----:R-:W-:-:S04]  /*4500*/  VIADD R9, R25, 0x300 ;  /* 0x0000030019097836 */ /* 0x001fc80000000000 */
[----:B------:R-:W-:-:S04]  /*4510*/  IMAD.WIDE.U32 R6, R9, 0x4, R6 ;  /* 0x0000000409067825 */ /* 0x000fc800078e0006 */
[----:B------:R-:W-:Y:S02]  /*4520*/  IMAD.WIDE.U32 R4, R9, 0x4, R4 ;  /* 0x0000000409047825 */ /* 0x000fe400078e0004 */
[----:B------:R-:W5:Y:S04]  /*4530*/  LDG.E R6, desc[UR8][R6.64] ;  /* 0x0000000806067981 */ /* 0x000f68000c1e1900 */
[----:B------:R0:W5:Y:S01]  /*4540*/  LDG.E R5, desc[UR8][R4.64] ;  /* 0x0000000804057981 */ /* 0x000162000c1e1900 */
[----:B------:R-:W-:Y:S02]  /*4550*/  LOP3.LUT P3, RZ, R28, 0xff, RZ, 0xc0, !PT ;  /* 0x000000ff1cff7812 */ /* 0x000fe4000786c0ff */
[----:B------:R-:W-:-:S05]  /*4560*/  IADD3 R25, P2, PT, R25, UR6, RZ ;  /* 0x0000000619197c10 */ /* 0x000fca000ff5e0ff */
[----:B------:R-:W-:Y:S01]  /*4570*/  IMAD.X R2, RZ, RZ, UR7, P2 ;  /* 0x00000007ff027e24 */ /* 0x000fe200090e06ff */
        /* <DEDUP_REMOVED lines=9> */
[CC--:B0-----:R-:W-:Y:S02]  /*4610*/  SEL R4, R25.reuse, R20.reuse, P0 ;  /* 0x0000001419047207 */ /* 0x0c1fe40000000000 */
[----:B------:R-:W-:Y:S02]  /*4620*/  SEL R7, R2, R27, P0 ;  /* 0x0000001b02077207 */ /* 0x000fe40000000000 */
        /* <DEDUP_REMOVED lines=28> */
[----:B-----5:R-:W-:Y:S01]  /*47f0*/  FSETP.NEU.AND P4, PT, R6, R5, P2 ;  /* 0x000000050600720b */ /* 0x020fe2000178d000 */
[----:B------:R-:W-:Y:S01]  /*4800*/  IMAD.X R2, RZ, RZ, UR7, P5 ;  /* 0x00000007ff027e24 */ /* 0x000fe2000a8e06ff */
        /* <DEDUP_REMOVED lines=9> */
.L_x_398:
[----:B------:R-:W-:Y:S05]  /*48a0*/  BSYNC.RECONVERGENT B2 ;  /* 0x0000000000027941 */ /* 0x000fea0003800200 */
.L_x_397:
[----:B------:R-:W-:Y:S05]  /*48b0*/  @!P1 BRA `(.L_x_392) ;  /* 0x00000004000c9947 */ /* 0x000fea0003800000 */
[----:B------:R-:W-:Y:S01]  /*48c0*/  ISETP.NE.AND P0, PT, R24, 0x1, PT ;  /* 0x000000011800780c */ /* 0x000fe20003f05270 */
[----:B------:R-:W-:Y:S01]  /*48d0*/  BSSY.RECONVERGENT B2, `(.L_x_399) ;  /* 0x000002a000027945 */ /* 0x000fe20003800200 */
[----:B------:R-:W-:-:S11]  /*48e0*/  LOP3.LUT P1, RZ, R23, 0x100, RZ, 0xc0, !PT ;  /* 0x0000010017ff7812 */ /* 0x000fd6000782c0ff */
[----:B------:R-:W-:Y:S05]  /*48f0*/  @!P0 BRA `(.L_x_400) ;  /* 0x00000000009c8947 */ /* 0x000fea0003800000 */
[----:B------:R-:W0:Y:S01]  /*4900*/  LDC.64 R4, c[0x0][0x380] ;  /* 0x0000e000ff047b82 */ /* 0x000e220000000a00 */
[----:B------:R-:W-:-:S07]  /*4910*/  IMAD.IADD R13, R3, 0x1, R22 ;  /* 0x00000001030d7824 */ /* 0x000fce00078e0216 */
        /* <DEDUP_REMOVED lines=11> */
[----:B------:R-:W-:-:S04]  /*49d0*/  IADD3 R13, P4, PT, R13, UR6, RZ ;  /* 0x000000060d0d7c10 */ /* 0x000fc8000ff9e0ff */
        /* <DEDUP_REMOVED lines=25> */
.L_x_400:
[----:B------:R-:W-:Y:S05]  /*4b70*/  BSYNC.RECONVERGENT B2 ;  /* 0x0000000000027941 */ /* 0x000fea0003800200 */
.L_x_399:
[----:B------:R-:W-:Y:S05]  /*4b80*/  @P1 BRA `(.L_x_392) ;  /* 0x0000000000581947 */ /* 0x000fea0003800000 */
[----:B------:R-:W0:Y:S01]  /*4b90*/  LDC.64 R4, c[0x0][0x380] ;  /* 0x0000e000ff047b82 */ /* 0x000e220000000a00 */
[----:B------:R-:W-:-:S07]  /*4ba0*/  IMAD.IADD R9, R3, 0x1, R22 ;  /* 0x0000000103097824 */ /* 0x000fce00078e0216 */
[----:B------:R-:W2:Y:S01]  /*4bb0*/  LDC.64 R6, c[0x0][0x388] ;  /* 0x0000e200ff067b82 */ /* 0x000ea20000000a00 */
[----:B0-----:R-:W-:-:S06]  /*4bc0*/  IMAD.WIDE.U32 R2, R9, 0x4, R4 ;  /* 0x0000000409027825 */ /* 0x001fcc00078e0004 */
[----:B------:R-:W3:Y:S01]  /*4bd0*/  LDG.E R2, desc[UR8][R2.64] ;  /* 0x0000000802027981 */ /* 0x000ee2000c1e1900 */
[----:B--2---:R-:W-:-:S06]  /*4be0*/  IMAD.WIDE.U32 R4, R9, 0x4, R6 ;  /* 0x0000000409047825 */ /* 0x004fcc00078e0006 */
[----:B------:R-:W3:Y:S01]  /*4bf0*/  LDG.E R5, desc[UR8][R4.64] ;  /* 0x0000000804057981 */ /* 0x000ee2000c1e1900 */
[----:B------:R-:W-:Y:S02]  /*4c00*/  LOP3.LUT P3, RZ, R28, 0xff, RZ, 0xc0, !PT ;  /* 0x000000ff1cff7812 */ /* 0x000fe4000786c0ff */
[----:B------:R-:W-:-:S04]  /*4c10*/  IADD3 R9, P1, PT, R9, UR6, RZ ;  /* 0x0000000609097c10 */ /* 0x000fc8000ff3e0ff */
[----:B------:R-:W-:Y:S01]  /*4c20*/  ISETP.LT.U32.AND P0, PT, R9, R20, PT ;  /* 0x000000140900720c */ /* 0x000fe20003f01070 */
[----:B------:R-:W-:-:S05]  /*4c30*/  IMAD.X R8, RZ, RZ, UR7, P1 ;  /* 0x00000007ff087e24 */ /* 0x000fca00088e06ff */
        /* <DEDUP_REMOVED lines=11> */
.L_x_392:
[----:B------:R-:W-:Y:S05]  /*4cf0*/  BSYNC.RECONVERGENT B1 ;  /* 0x0000000000017941 */ /* 0x000fea0003800200 */
.L_x_390:
        /* <DEDUP_REMOVED lines=24> */
.L_x_402:
[----:B------:R-:W-:Y:S05]  /*4e80*/  BSYNC.RECONVERGENT B1 ;  /* 0x0000000000017941 */ /* 0x000fea0003800200 */
.L_x_401:
        /* <DEDUP_REMOVED lines=23> */
.L_x_404:
[----:B------:R-:W-:Y:S05]  /*5000*/  BSYNC.RECONVERGENT B1 ;  /* 0x0000000000017941 */ /* 0x000fea0003800200 */
.L_x_403:
        /* <DEDUP_REMOVED lines=20> */
.L_x_406:
[----:B------:R-:W-:Y:S05]  /*5150*/  BSYNC.RECONVERGENT B1 ;  /* 0x0000000000017941 */ /* 0x000fea0003800200 */
.L_x_405:
        /* <DEDUP_REMOVED lines=20> */
.L_x_408:
[----:B------:R-:W-:Y:S05]  /*52a0*/  BSYNC.RECONVERGENT B1 ;  /* 0x0000000000017941 */ /* 0x000fea0003800200 */
.L_x_407:
        /* <DEDUP_REMOVED lines=20> */
.L_x_410:
[----:B------:R-:W-:Y:S05]  /*53f0*/  BSYNC.RECONVERGENT B1 ;  /* 0x0000000000017941 */ /* 0x000fea0003800200 */
.L_x_409:
        /* <DEDUP_REMOVED lines=11> */
.L_x_412:
[----:B------:R-:W-:Y:S05]  /*54b0*/  BSYNC.RECONVERGENT B1 ;  /* 0x0000000000017941 */ /* 0x000fea0003800200 */
.L_x_411:
        /* <DEDUP_REMOVED lines=83> */
.L_x_367:
[----:B------:R-:W-:Y:S05]  /*59f0*/  BSYNC.RECONVERGENT B0 ;  /* 0x0000000000007941 */ /* 0x000fea0003800200 */
.L_x_343:
        /* <DEDUP_REMOVED lines=16> */
.L_x_413:
        /* <DEDUP_REMOVED lines=16> */
.L_x_499:


//--------------------- .text._ZN3cub18CUB_300001_SM_10006detail8for_each13static_kernelINS2_12policy_hub_t12policy_500_tElN6thrust24THRUST_300001_SM_1000_NS8cuda_cub6__fill7functorINS7_6detail15normal_iteratorINS7_10device_ptrIfEEEEfEEEEvT0_T1_ --------------------------
	.section	.text._ZN3cub18CUB_300001_SM_10006detail8for_each13static_kernelINS2_12policy_hub_t12policy_500_tElN6thrust24THRUST_300001_SM_1000_NS8cuda_cub6__fill7functorINS7_6detail15normal_iteratorINS7_10device_ptrIfEEEEfEEEEvT0_T1_,"ax",@progbits
	.align	128
        .global         _ZN3cub18CUB_300001_SM_10006detail8for_each13static_kernelINS2_12policy_hub_t12policy_500_tElN6thrust24THRUST_300001_SM_1000_NS8cuda_cub6__fill7functorINS7_6detail15normal_iteratorINS7_10device_ptrIfEEEEfEEEEvT0_T1_
        .type           _ZN3cub18CUB_300001_SM_10006detail8for_each13static_kernelINS2_12policy_hub_t12policy_500_tElN6thrust24THRUST_300001_SM_1000_NS8cuda_cub6__fill7functorINS7_6detail15normal_iteratorINS7_10device_ptrIfEEEEfEEEEvT0_T1_,@function
        .size           _ZN3cub18CUB_300001_SM_10006detail8for_each13static_kernelINS2_12policy_hub_t12policy_500_tElN6thrust24THRUST_300001_SM_1000_NS8cuda_cub6__fill7functorINS7_6detail15normal_iteratorINS7_10device_ptrIfEEEEfEEEEvT0_T1_,(.L_x_500 - _ZN3cub18CUB_300001_SM_10006detail8for_each13static_kernelINS2_12policy_hub_t12policy_500_tElN6thrust24THRUST_300001_SM_1000_NS8cuda_cub6__fill7functorINS7_6detail15normal_iteratorINS7_10device_ptrIfEEEEfEEEEvT0_T1_)
        .other          _ZN3cub18CUB_300001_SM_10006detail8for_each13static_kernelINS2_12policy_hub_t12policy_500_tElN6thrust24THRUST_300001_SM_1000_NS8cuda_cub6__fill7functorINS7_6detail15normal_iteratorINS7_10device_ptrIfEEEEfEEEEvT0_T1_,@"STO_CUDA_ENTRY STV_DEFAULT"
_ZN3cub18CUB_300001_SM_10006detail8for_each13static_kernelINS2_12policy_hub_t12policy_500_tElN6thrust24THRUST_300001_SM_1000_NS8cuda_cub6__fill7functorINS7_6detail15normal_iteratorINS7_10device_ptrIfEEEEfEEEEvT0_T1_:
.text._ZN3cub18CUB_300001_SM_10006detail8for_each13static_kernelINS2_12policy_hub_t12policy_500_tElN6thrust24THRUST_300001_SM_1000_NS8cuda_cub6__fill7functorINS7_6detail15normal_iteratorINS7_10device_ptrIfEEEEfEEEEvT0_T1_:
[----:B------:R-:W-:Y:S08]  /*0000*/  LDC R1, c[0x0][0x37c] ;  /* 0x0000df00ff017b82 */ /* 0x000ff00000000800 */
[----:B------:R-:W0:Y:S01]  /*0010*/  S2UR UR4, SR_CTAID.X ;  /* 0x00000000000479c3 */ /* 0x000e220000002500 */
[----:B------:R-:W1:Y:S01]  /*0020*/  LDCU.64 UR6, c[0x0][0x380] ;  /* 0x00007000ff0677ac */ /* 0x000e620008000a00 */
[----:B------:R-:W2:Y:S01]  /*0030*/  LDCU.64 UR8, c[0x0][0x358] ;  /* 0x00006b00ff0877ac */ /* 0x000ea20008000a00 */
[----:B0-----:R-:W-:-:S04]  /*0040*/  UIMAD.WIDE.U32 UR4, UR4, 0x200, URZ ;  /* 0x00000200040478a5 */ /* 0x001fc8000f8e00ff */
[----:B-1----:R-:W-:-:S04]  /*0050*/  UIADD3 UR6, UP0, UPT, -UR4, UR6, URZ ;  /* 0x0000000604067290 */ /* 0x002fc8000ff1e1ff */
[----:B------:R-:W-:Y:S02]  /*0060*/  UIADD3.X UR7, UPT, UPT, ~UR5, UR7, URZ, UP0, !UPT ;  /* 0x0000000705077290 */ /* 0x000fe400087fe5ff */
[----:B------:R-:W-:-:S04]  /*0070*/  UISETP.GE.U32.AND UP0, UPT, UR6, 0x200, UPT ;  /* 0x000002000600788c */ /* 0x000fc8000bf06070 */
[----:B------:R-:W-:-:S09]  /*0080*/  UISETP.GE.AND.EX UP0, UPT, UR7, URZ, UPT, UP0 ;  /* 0x000000ff0700728c */ /* 0x000fd2000bf06300 */
[----:B--2---:R-:W-:Y:S05]  /*0090*/  BRA.U !UP0, `(.L_x_414) ;  /* 0x0000000108287547 */ /* 0x004fea000b800000 */
[----:B------:R-:W0:Y:S01]  /*00a0*/  S2R R0, SR_TID.X ;  /* 0x0000000000007919 */ /* 0x000e220000002100 */
[----:B------:R-:W1:Y:S01]  /*00b0*/  LDCU.64 UR6, c[0x0][0x388] ;  /* 0x00007100ff0677ac */ /* 0x000e620008000a00 */
[----:B------:R-:W2:Y:S01]  /*00c0*/  LDC R5, c[0x0][0x390] ;  /* 0x0000e400ff057b82 */ /* 0x000ea20000000800 */
[----:B0-----:R-:W-:-:S05]  /*00d0*/  IADD3 R0, P0, PT, R0, UR4, RZ ;  /* 0x0000000400007c10 */ /* 0x001fca000ff1e0ff */
[----:B------:R-:W-:Y:S01]  /*00e0*/  IMAD.X R3, RZ, RZ, UR5, P0 ;  /* 0x00000005ff037e24 */ /* 0x000fe200080e06ff */
[----:B-1----:R-:W-:-:S04]  /*00f0*/  LEA R2, P0, R0, UR6, 0x2 ;  /* 0x0000000600027c11 */ /* 0x002fc8000f8010ff */
[----:B------:R-:W-:-:S05]  /*0100*/  LEA.HI.X R3, R0, UR7, R3, 0x2, P0 ;  /* 0x0000000700037c11 */ /* 0x000fca00080f1403 */
[----:B--2---:R-:W-:Y:S04]  /*0110*/  STG.E desc[UR8][R2.64], R5 ;  /* 0x0000000502007986 */ /* 0x004fe8000c101908 */
[----:B------:R-:W-:Y:S01]  /*0120*/  STG.E desc[UR8][R2.64+0x400], R5 ;  /* 0x0004000502007986 */ /* 0x000fe2000c101908 */
[----:B------:R-:W-:Y:S05]  /*0130*/  EXIT ;  /* 0x000000000000794d */ /* 0x000fea0003800000 */
.L_x_414:
[----:B------:R-:W0:Y:S01]  /*0140*/  S2R R0, SR_TID.X ;  /* 0x0000000000007919 */ /* 0x000e220000002100 */
[----:B------:R-:W-:Y:S01]  /*0150*/  USHF.R.S32.HI UR7, URZ, 0x1f, UR6 ;  /* 0x0000001fff077899 */ /* 0x000fe20008011406 */
[----:B------:R-:W1:Y:S05]  /*0160*/  LDCU.64 UR10, c[0x0][0x388] ;  /* 0x00007100ff0a77ac */ /* 0x000e6a0008000a00 */
[----:B------:R-:W-:Y:S02]  /*0170*/  IMAD.U32 R2, RZ, RZ, UR7 ;  /* 0x00000007ff027e24 */ /* 0x000fe4000f8e00ff */
[----:B------:R-:W-:Y:S01]  /*0180*/  IMAD.U32 R4, RZ, RZ, UR7 ;  /* 0x00000007ff047e24 */ /* 0x000fe2000f8e00ff */
[----:B0-----:R-:W-:-:S04]  /*0190*/  ISETP.LT.U32.AND P0, PT, R0, UR6, PT ;  /* 0x0000000600007c0c */ /* 0x001fc8000bf01070 */
[----:B------:R-:W-:Y:S01]  /*01a0*/  ISETP.GT.AND.EX P0, PT, R2, RZ, PT, P0 ;  /* 0x000000ff0200720c */ /* 0x000fe20003f04300 */
[C---:B------:R-:W-:Y:S01]  /*01b0*/  VIADD R2, R0.reuse, 0x100 ;  /* 0x0000010000027836 */ /* 0x040fe20000000000 */
[----:B------:R-:W-:-:S04]  /*01c0*/  IADD3 R0, P2, PT, R0, UR4, RZ ;  /* 0x0000000400007c10 */ /* 0x000fc8000ff5e0ff */
[----:B------:R-:W-:Y:S01]  /*01d0*/  ISETP.LT.U32.AND P1, PT, R2, UR6, PT ;  /* 0x0000000602007c0c */ /* 0x000fe2000bf21070 */
[----:B------:R-:W-:Y:S01]  /*01e0*/  IMAD.X R3, RZ, RZ, UR5, P2 ;  /* 0x00000005ff037e24 */ /* 0x000fe200090e06ff */
[----:B-1----:R-:W-:Y:S02]  /*01f0*/  LEA R2, P2, R0, UR10, 0x2 ;  /* 0x0000000a00027c11 */ /* 0x002fe4000f8410ff */
[----:B------:R-:W-:Y:S02]  /*0200*/  ISETP.GT.AND.EX P1, PT, R4, RZ, PT, P1 ;  /* 0x000000ff0400720c */ /* 0x000fe40003f24310 */
[----:B------:R-:W-:Y:S01]  /*0210*/  LEA.HI.X R3, R0, UR11, R3, 0x2, P2 ;  /* 0x0000000b00037c11 */ /* 0x000fe200090f1403 */
[----:B------:R-:W0:Y:S04]  /*0220*/  @P0 LDC R5, c[0x0][0x390] ;  /* 0x0000e400ff050b82 */ /* 0x000e280000000800 */
[----:B0-----:R0:W-:Y:S06]  /*0230*/  @P0 STG.E desc[UR8][R2.64], R5 ;  /* 0x0000000502000986 */ /* 0x0011ec000c101908 */
[----:B------:R-:W-:Y:S05]  /*0240*/  @!P1 EXIT ;  /* 0x000000000000994d */ /* 0x000fea0003800000 */
[----:B0-----:R-:W0:Y:S02]  /*0250*/  LDC R5, c[0x0][0x390] ;  /* 0x0000e400ff057b82 */ /* 0x001e240000000800 */
[----:B0-----:R-:W-:Y:S01]  /*0260*/  STG.E desc[UR8][R2.64+0x400], R5 ;  /* 0x0004000502007986 */ /* 0x001fe2000c101908 */
[----:B------:R-:W-:Y:S05]  /*0270*/  EXIT ;  /* 0x000000000000794d */ /* 0x000fea0003800000 */
.L_x_415:
        /* <DEDUP_REMOVED lines=16> */
.L_x_500:


//--------------------- .text._ZN3cub18CUB_300001_SM_10006detail8for_each13static_kernelINS2_12policy_hub_t12policy_500_tElN6thrust24THRUST_300001_SM_1000_NS8cuda_cub10__tabulate7functorINS7_6detail15normal_iteratorINS7_10device_ptrIfEEEENS7_6system6detail7generic6detail22compute_sequence_valueIfvEElEEEEvT0_T1_ --------------------------
	.section	.text._ZN3cub18CUB_300001_SM_10006detail8for_each13static_kernelINS2_12policy_hub_t12policy_500_tElN6thrust24THRUST_300001_SM_1000_NS8cuda_cub10__tabulate7functorINS7_6detail15normal_iteratorINS7_10device_ptrIfEEEENS7_6system6detail7generic6detail22compute_sequence_valueIfvEElEEEEvT0_T1_,"ax",@progbits
	.align	128
        .global         _ZN3cub18CUB_300001_SM_10006detail8for_each13static_kernelINS2_12policy_hub_t12policy_500_tElN6thrust24THRUST_300001_SM_1000_NS8cuda_cub10__tabulate7functorINS7_6detail15normal_iteratorINS7_10device_ptrIfEEEENS7_6system6detail7generic6detail22compute_sequence_valueIfvEElEEEEvT0_T1_
        .type           _ZN3cub18CUB_300001_SM_10006detail8for_each13static_kernelINS2_12policy_hub_t12policy_500_tElN6thrust24THRUST_300001_SM_1000_NS8cuda_cub10__tabulate7functorINS7_6detail15normal_iteratorINS7_10device_ptrIfEEEENS7_6system6detail7generic6detail22compute_sequence_valueIfvEElEEEEvT0_T1_,@function
        .size           _ZN3cub18CUB_300001_SM_10006detail8for_each13static_kernelINS2_12policy_hub_t12policy_500_tElN6thrust24THRUST_300001_SM_1000_NS8cuda_cub10__tabulate7functorINS7_6detail15normal_iteratorINS7_10device_ptrIfEEEENS7_6system6detail7generic6detail22compute_sequence_valueIfvEElEEEEvT0_T1_,(.L_x_501 - _ZN3cub18CUB_300001_SM_10006detail8for_each13static_kernelINS2_12policy_hub_t12policy_500_tElN6thrust24THRUST_300001_SM_1000_NS8cuda_cub10__tabulate7functorINS7_6detail15normal_iteratorINS7_10device_ptrIfEEEENS7_6system6detail7generic6detail22compute_sequence_valueIfvEElEEEEvT0_T1_)
        .other          _ZN3cub18CUB_300001_SM_10006detail8for_each13static_kernelINS2_12policy_hub_t12policy_500_tElN6thrust24THRUST_300001_SM_1000_NS8cuda_cub10__tabulate7functorINS7_6detail15normal_iteratorINS7_10device_ptrIfEEEENS7_6system6detail7generic6detail22compute_sequence_valueIfvEElEEEEvT0_T1_,@"STO_CUDA_ENTRY STV_DEFAULT"
_ZN3cub18CUB_300001_SM_10006detail8for_each13static_kernelINS2_12policy_hub_t12policy_500_tElN6thrust24THRUST_300001_SM_1000_NS8cuda_cub10__tabulate7functorINS7_6detail15normal_iteratorINS7_10device_ptrIfEEEENS7_6system6detail7generic6detail22compute_sequence_valueIfvEElEEEEvT0_T1_:
.text._ZN3cub18CUB_300001_SM_10006detail8for_each13static_kernelINS2_12policy_hub_t12policy_500_tElN6thrust24THRUST_300001_SM_1000_NS8cuda_cub10__tabulate7functorINS7_6detail15normal_iteratorINS7_10device_ptrIfEEEENS7_6system6detail7generic6detail22compute_sequence_valueIfvEElEEEEvT0_T1_:
        /* <DEDUP_REMOVED lines=11> */
[----:B------:R-:W1:Y:S01]  /*00b0*/  LDC.64 R10, c[0x0][0x390] ;  /* 0x0000e400ff0a7b82 */ /* 0x000e620000000a00 */
[----:B------:R-:W2:Y:S01]  /*00c0*/  LDCU.64 UR10, c[0x0][0x388] ;  /* 0x00007100ff0a77ac */ /* 0x000ea20008000a00 */
[----:B0-----:R-:W-:-:S05]  /*00d0*/  IADD3 R4, P0, PT, R4, UR4, RZ ;  /* 0x0000000404047c10 */ /* 0x001fca000ff1e0ff */
[----:B------:R-:W-:Y:S01]  /*00e0*/  IMAD.X R5, RZ, RZ, UR5, P0 ;  /* 0x00000005ff057e24 */ /* 0x000fe200080e06ff */
[----:B------:R-:W-:-:S03]  /*00f0*/  IADD3 R6, P0, PT, R4, 0x100, RZ ;  /* 0x0000010004067810 */ /* 0x000fc60007f1e0ff */
[----:B------:R-:W1:Y:S02]  /*0100*/  I2F.U64 R9, R4 ;  /* 0x0000000400097312 */ /* 0x000e640000301000 */
[----:B------:R-:W-:Y:S01]  /*0110*/  IMAD.X R7, RZ, RZ, R5, P0 ;  /* 0x000000ffff077224 */ /* 0x000fe200000e0605 */
[----:B--2---:R-:W-:-:S04]  /*0120*/  LEA R2, P0, R4, UR10, 0x2 ;  /* 0x0000000a04027c11 */ /* 0x004fc8000f8010ff */
[----:B------:R-:W-:Y:S01]  /*0130*/  LEA.HI.X R3, R4, UR11, R5, 0x2, P0 ;  /* 0x0000000b04037c11 */ /* 0x000fe200080f1405 */
[----:B------:R-:W0:Y:S01]  /*0140*/  I2F.U64 R7, R6 ;  /* 0x0000000600077312 */ /* 0x000e220000301000 */
[----:B-1----:R-:W-:-:S05]  /*0150*/  FFMA R9, R9, R11, R10 ;  /* 0x0000000b09097223 */ /* 0x002fca000000000a */
[----:B------:R-:W-:Y:S01]  /*0160*/  STG.E desc[UR8][R2.64], R9 ;  /* 0x0000000902007986 */ /* 0x000fe2000c101908 */
[----:B0-----:R-:W-:-:S05]  /*0170*/  FFMA R11, R7, R11, R10 ;  /* 0x0000000b070b7223 */ /* 0x001fca000000000a */
[----:B------:R-:W-:Y:S01]  /*0180*/  STG.E desc[UR8][R2.64+0x400], R11 ;  /* 0x0004000b02007986 */ /* 0x000fe2000c101908 */
[----:B------:R-:W-:Y:S05]  /*0190*/  EXIT ;  /* 0x000000000000794d */ /* 0x000fea0003800000 */
.L_x_416:
[----:B------:R-:W0:Y:S01]  /*01a0*/  S2R R2, SR_TID.X ;  /* 0x0000000000027919 */ /* 0x000e220000002100 */
[----:B------:R-:W-:Y:S01]  /*01b0*/  USHF.R.S32.HI UR7, URZ, 0x1f, UR6 ;  /* 0x0000001fff077899 */ /* 0x000fe20008011406 */
[----:B------:R-:W-:Y:S05]  /*01c0*/  BSSY.RECONVERGENT B0, `(.L_x_417) ;  /* 0x0000012000007945 */ /* 0x000fea0003800200 */
[----:B------:R-:W-:Y:S02]  /*01d0*/  IMAD.U32 R3, RZ, RZ, UR7 ;  /* 0x00000007ff037e24 */ /* 0x000fe4000f8e00ff */
[----:B------:R-:W-:Y:S01]  /*01e0*/  IMAD.U32 R4, RZ, RZ, UR7 ;  /* 0x00000007ff047e24 */ /* 0x000fe2000f8e00ff */
[C---:B0-----:R-:W-:Y:S01]  /*01f0*/  ISETP.LT.U32.AND P0, PT, R2.reuse, UR6, PT ;  /* 0x0000000602007c0c */ /* 0x041fe2000bf01070 */
[----:B------:R-:W-:-:S03]  /*0200*/  VIADD R0, R2, 0x100 ;  /* 0x0000010002007836 */ /* 0x000fc60000000000 */
[----:B------:R-:W-:Y:S02]  /*0210*/  ISETP.GT.AND.EX P0, PT, R3, RZ, PT, P0 ;  /* 0x000000ff0300720c */ /* 0x000fe40003f04300 */
[----:B------:R-:W-:-:S04]  /*0220*/  ISETP.LT.U32.AND P1, PT, R0, UR6, PT ;  /* 0x0000000600007c0c */ /* 0x000fc8000bf21070 */
[----:B------:R-:W-:-:S07]  /*0230*/  ISETP.GT.AND.EX P1, PT, R4, RZ, PT, P1 ;  /* 0x000000ff0400720c */ /* 0x000fce0003f24310 */
[----:B------:R-:W-:Y:S06]  /*0240*/  @!P0 BRA `(.L_x_418) ;  /* 0x0000000000248947 */ /* 0x000fec0003800000 */
[----:B------:R-:W-:Y:S01]  /*0250*/  IADD3 R2, P0, PT, R2, UR4, RZ ;  /* 0x0000000402027c10 */ /* 0x000fe2000ff1e0ff */
[----:B------:R-:W0:Y:S01]  /*0260*/  LDC.64 R8, c[0x0][0x390] ;  /* 0x0000e400ff087b82 */ /* 0x000e220000000a00 */
[----:B------:R-:W1:Y:S03]  /*0270*/  LDCU.64 UR10, c[0x0][0x388] ;  /* 0x00007100ff0a77ac */ /* 0x000e660008000a00 */
[----:B------:R-:W-:-:S04]  /*0280*/  IMAD.X R3, RZ, RZ, UR5, P0 ;  /* 0x00000005ff037e24 */ /* 0x000fc800080e06ff */
[----:B------:R-:W0:Y:S01]  /*0290*/  I2F.U64 R7, R2 ;  /* 0x0000000200077312 */ /* 0x000e220000301000 */
[----:B-1----:R-:W-:-:S04]  /*02a0*/  LEA R4, P0, R2, UR10, 0x2 ;  /* 0x0000000a02047c11 */ /* 0x002fc8000f8010ff */
[----:B------:R-:W-:Y:S01]  /*02b0*/  LEA.HI.X R5, R2, UR11, R3, 0x2, P0 ;  /* 0x0000000b02057c11 */ /* 0x000fe200080f1403 */
[----:B0-----:R-:W-:-:S05]  /*02c0*/  FFMA R7, R7, R9, R8 ;  /* 0x0000000907077223 */ /* 0x001fca0000000008 */
[----:B------:R0:W-:Y:S03]  /*02d0*/  STG.E desc[UR8][R4.64], R7 ;  /* 0x0000000704007986 */ /* 0x0001e6000c101908 */
.L_x_418:
[----:B------:R-:W-:Y:S05]  /*02e0*/  BSYNC.RECONVERGENT B0 ;  /* 0x0000000000007941 */ /* 0x000fea0003800200 */
.L_x_417:
[----:B------:R-:W-:Y:S05]  /*02f0*/  @!P1 EXIT ;  /* 0x000000000000994d */ /* 0x000fea0003800000 */
[----:B------:R-:W-:Y:S01]  /*0300*/  IADD3 R2, P0, PT, R0, UR4, RZ ;  /* 0x0000000400027c10 */ /* 0x000fe2000ff1e0ff */
[----:B------:R-:W1:Y:S01]  /*0310*/  LDC.64 R8, c[0x0][0x390] ;  /* 0x0000e400ff087b82 */ /* 0x000e620000000a00 */
[----:B------:R-:W2:Y:S03]  /*0320*/  LDCU.64 UR6, c[0x0][0x388] ;  /* 0x00007100ff0677ac */ /* 0x000ea60008000a00 */
[----:B------:R-:W-:-:S04]  /*0330*/  IMAD.X R3, RZ, RZ, UR5, P0 ;  /* 0x00000005ff037e24 */ /* 0x000fc800080e06ff */
[----:B0-----:R-:W1:Y:S01]  /*0340*/  I2F.U64 R7, R2 ;  /* 0x0000000200077312 */ /* 0x001e620000301000 */
[----:B--2---:R-:W-:-:S04]  /*0350*/  LEA R4, P0, R2, UR6, 0x2 ;  /* 0x0000000602047c11 */ /* 0x004fc8000f8010ff */
[----:B------:R-:W-:Y:S01]  /*0360*/  LEA.HI.X R5, R2, UR7, R3, 0x2, P0 ;  /* 0x0000000702057c11 */ /* 0x000fe200080f1403 */
[----:B-1----:R-:W-:-:S05]  /*0370*/  FFMA R7, R7, R9, R8 ;  /* 0x0000000907077223 */ /* 0x002fca0000000008 */
[----:B------:R-:W-:Y:S01]  /*0380*/  STG.E desc[UR8][R4.64], R7 ;  /* 0x0000000704007986 */ /* 0x000fe2000c101908 */
[----:B------:R-:W-:Y:S05]  /*0390*/  EXIT ;  /* 0x000000000000794d */ /* 0x000fea0003800000 */
.L_x_419:
        /* <DEDUP_REMOVED lines=14> */
.L_x_501:


//--------------------- .text._ZN3cub18CUB_300001_SM_10006detail8for_each13static_kernelINS2_12policy_hub_t12policy_500_tElN6thrust24THRUST_300001_SM_1000_NS8cuda_cub6__fill7functorINS7_6detail15normal_iteratorINS7_10device_ptrIfEEEEiEEEEvT0_T1_ --------------------------
	.section	.text._ZN3cub18CUB_300001_SM_10006detail8for_each13static_kernelINS2_12policy_hub_t12policy_500_tElN6thrust24THRUST_300001_SM_1000_NS8cuda_cub6__fill7functorINS7_6detail15normal_iteratorINS7_10device_ptrIfEEEEiEEEEvT0_T1_,"ax",@progbits
	.align	128
        .global         _ZN3cub18CUB_300001_SM_10006detail8for_each13static_kernelINS2_12policy_hub_t12policy_500_tElN6thrust24THRUST_300001_SM_1000_NS8cuda_cub6__fill7functorINS7_6detail15normal_iteratorINS7_10device_ptrIfEEEEiEEEEvT0_T1_
        .type           _ZN3cub18CUB_300001_SM_10006detail8for_each13static_kernelINS2_12policy_hub_t12policy_500_tElN6thrust24THRUST_300001_SM_1000_NS8cuda_cub6__fill7functorINS7_6detail15normal_iteratorINS7_10device_ptrIfEEEEiEEEEvT0_T1_,@function
        .size           _ZN3cub18CUB_300001_SM_10006detail8for_each13static_kernelINS2_12policy_hub_t12policy_500_tElN6thrust24THRUST_300001_SM_1000_NS8cuda_cub6__fill7functorINS7_6detail15normal_iteratorINS7_10device_ptrIfEEEEiEEEEvT0_T1_,(.L_x_502 - _ZN3cub18CUB_300001_SM_10006detail8for_each13static_kernelINS2_12policy_hub_t12policy_500_tElN6thrust24THRUST_300001_SM_1000_NS8cuda_cub6__fill7functorINS7_6detail15normal_iteratorINS7_10device_ptrIfEEEEiEEEEvT0_T1_)
        .other          _ZN3cub18CUB_300001_SM_10006detail8for_each13static_kernelINS2_12policy_hub_t12policy_500_tElN6thrust24THRUST_300001_SM_1000_NS8cuda_cub6__fill7functorINS7_6detail15normal_iteratorINS7_10device_ptrIfEEEEiEEEEvT0_T1_,@"STO_CUDA_ENTRY STV_DEFAULT"
_ZN3cub18CUB_300001_SM_10006detail8for_each13static_kernelINS2_12policy_hub_t12policy_500_tElN6thrust24THRUST_300001_SM_1000_NS8cuda_cub6__fill7functorINS7_6detail15normal_iteratorINS7_10device_ptrIfEEEEiEEEEvT0_T1_:
.text._ZN3cub18CUB_300001_SM_10006detail8for_each13static_kernelINS2_12policy_hub_t12policy_500_tElN6thrust24THRUST_300001_SM_1000_NS8cuda_cub6__fill7functorINS7_6detail15normal_iteratorINS7_10device_ptrIfEEEEiEEEEvT0_T1_:
        /* <DEDUP_REMOVED lines=12> */
[----:B------:R-:W2:Y:S02]  /*00c0*/  LDCU UR6, c[0x0][0x390] ;  /* 0x00007200ff0677ac */ /* 0x000ea40008000800 */
[----:B--2---:R-:W-:Y:S02]  /*00d0*/  I2FP.F32.S32 R5, UR6 ;  /* 0x0000000600057c45 */ /* 0x004fe40008201400 */
[----:B0-----:R-:W-:-:S05]  /*00e0*/  IADD3 R0, P0, PT, R0, UR4, RZ ;  /* 0x0000000400007c10 */ /* 0x001fca000ff1e0ff */
[----:B------:R-:W-:Y:S01]  /*00f0*/  IMAD.X R3, RZ, RZ, UR5, P0 ;  /* 0x00000005ff037e24 */ /* 0x000fe200080e06ff */
[----:B-1----:R-:W-:-:S04]  /*0100*/  LEA R2, P0, R0, UR10, 0x2 ;  /* 0x0000000a00027c11 */ /* 0x002fc8000f8010ff */
[----:B------:R-:W-:-:S05]  /*0110*/  LEA.HI.X R3, R0, UR11, R3, 0x2, P0 ;  /* 0x0000000b00037c11 */ /* 0x000fca00080f1403 */
[----:B------:R-:W-:Y:S04]  /*0120*/  STG.E desc[UR8][R2.64], R5 ;  /* 0x0000000502007986 */ /* 0x000fe8000c101908 */
[----:B------:R-:W-:Y:S01]  /*0130*/  STG.E desc[UR8][R2.64+0x400], R5 ;  /* 0x0004000502007986 */ /* 0x000fe2000c101908 */
[----:B------:R-:W-:Y:S05]  /*0140*/  EXIT ;  /* 0x000000000000794d */ /* 0x000fea0003800000 */
.L_x_420:
[----:B------:R-:W0:Y:S01]  /*0150*/  S2R R0, SR_TID.X ;  /* 0x0000000000007919 */ /* 0x000e220000002100 */
[----:B------:R-:W1:Y:S01]  /*0160*/  LDCU.64 UR12, c[0x0][0x388] ;  /* 0x00007100ff0c77ac */ /* 0x000e620008000a00 */
[----:B------:R-:W-:Y:S01]  /*0170*/  USHF.R.S32.HI UR7, URZ, 0x1f, UR6 ;  /* 0x0000001fff077899 */ /* 0x000fe20008011406 */
[----:B------:R-:W2:Y:S05]  /*0180*/  LDCU UR10, c[0x0][0x390] ;  /* 0x00007200ff0a77ac */ /* 0x000eaa0008000800 */
[----:B------:R-:W-:Y:S02]  /*0190*/  IMAD.U32 R3, RZ, RZ, UR7 ;  /* 0x00000007ff037e24 */ /* 0x000fe4000f8e00ff */
[----:B------:R-:W-:Y:S01]  /*01a0*/  IMAD.U32 R4, RZ, RZ, UR7 ;  /* 0x00000007ff047e24 */ /* 0x000fe2000f8e00ff */
[----:B--2---:R-:W-:Y:S01]  /*01b0*/  I2FP.F32.S32 R5, UR10 ;  /* 0x0000000a00057c45 */ /* 0x004fe20008201400 */
[C---:B0-----:R-:W-:Y:S01]  /*01c0*/  VIADD R2, R0.reuse, 0x100 ;  /* 0x0000010000027836 */ /* 0x041fe20000000000 */
[----:B------:R-:W-:-:S02]  /*01d0*/  ISETP.LT.U32.AND P0, PT, R0, UR6, PT ;  /* 0x0000000600007c0c */ /* 0x000fc4000bf01070 */
[----:B------:R-:W-:Y:S02]  /*01e0*/  IADD3 R0, P2, PT, R0, UR4, RZ ;  /* 0x0000000400007c10 */ /* 0x000fe4000ff5e0ff */
[----:B------:R-:W-:Y:S02]  /*01f0*/  ISETP.LT.U32.AND P1, PT, R2, UR6, PT ;  /* 0x0000000602007c0c */ /* 0x000fe4000bf21070 */
[----:B------:R-:W-:Y:S01]  /*0200*/  ISETP.GT.AND.EX P0, PT, R3, RZ, PT, P0 ;  /* 0x000000ff0300720c */ /* 0x000fe20003f04300 */
[----:B------:R-:W-:Y:S01]  /*0210*/  IMAD.X R3, RZ, RZ, UR5, P2 ;  /* 0x00000005ff037e24 */ /* 0x000fe200090e06ff */
[----:B------:R-:W-:Y:S02]  /*0220*/  ISETP.GT.AND.EX P1, PT, R4, RZ, PT, P1 ;  /* 0x000000ff0400720c */ /* 0x000fe40003f24310 */
[----:B-1----:R-:W-:-:S04]  /*0230*/  LEA R2, P2, R0, UR12, 0x2 ;  /* 0x0000000c00027c11 */ /* 0x002fc8000f8410ff */
[----:B------:R-:W-:-:S05]  /*0240*/  LEA.HI.X R3, R0, UR13, R3, 0x2, P2 ;  /* 0x0000000d00037c11 */ /* 0x000fca00090f1403 */
[----:B------:R0:W-:Y:S02]  /*0250*/  @P0 STG.E desc[UR8][R2.64], R5 ;  /* 0x0000000502000986 */ /* 0x0001e4000c101908 */
[----:B------:R-:W-:Y:S05]  /*0260*/  @!P1 EXIT ;  /* 0x000000000000994d */ /* 0x000fea0003800000 */
[----:B------:R-:W-:Y:S01]  /*0270*/  STG.E desc[UR8][R2.64+0x400], R5 ;  /* 0x0004000502007986 */ /* 0x000fe2000c101908 */
[----:B------:R-:W-:Y:S05]  /*0280*/  EXIT ;  /* 0x000000000000794d */ /* 0x000fea0003800000 */
.L_x_421:
        /* <DEDUP_REMOVED lines=15> */
.L_x_502:


//--------------------- .text._ZN3cub18CUB_300001_SM_10006detail8for_each13static_kernelINS2_12policy_hub_t12policy_500_tEmN6thrust24THRUST_300001_SM_1000_NS8cuda_cub20__uninitialized_fill7functorINS7_10device_ptrIfEEfEEEEvT0_T1_ --------------------------
	.section	.text._ZN3cub18CUB_300001_SM_10006detail8for_each13static_kernelINS2_12policy_hub_t12policy_500_tEmN6thrust24THRUST_300001_SM_1000_NS8cuda_cub20__uninitialized_fill7functorINS7_10device_ptrIfEEfEEEEvT0_T1_,"ax",@progbits
	.align	128
        .global         _ZN3cub18CUB_300001_SM_10006detail8for_each13static_kernelINS2_12policy_hub_t12policy_500_tEmN6thrust24THRUST_300001_SM_1000_NS8cuda_cub20__uninitialized_fill7functorINS7_10device_ptrIfEEfEEEEvT0_T1_
        .type           _ZN3cub18CUB_300001_SM_10006detail8for_each13static_kernelINS2_12policy_hub_t12policy_500_tEmN6thrust24THRUST_300001_SM_1000_NS8cuda_cub20__uninitialized_fill7functorINS7_10device_ptrIfEEfEEEEvT0_T1_,@function
        .size           _ZN3cub18CUB_300001_SM_10006detail8for_each13static_kernelINS2_12policy_hub_t12policy_500_tEmN6thrust24THRUST_300001_SM_1000_NS8cuda_cub20__uninitialized_fill7functorINS7_10device_ptrIfEEfEEEEvT0_T1_,(.L_x_503 - _ZN3cub18CUB_300001_SM_10006detail8for_each13static_kernelINS2_12policy_hub_t12policy_500_tEmN6thrust24THRUST_300001_SM_1000_NS8cuda_cub20__uninitialized_fill7functorINS7_10device_ptrIfEEfEEEEvT0_T1_)
        .other          _ZN3cub18CUB_300001_SM_10006detail8for_each13static_kernelINS2_12policy_hub_t12policy_500_tEmN6thrust24THRUST_300001_SM_1000_NS8cuda_cub20__uninitialized_fill7functorINS7_10device_ptrIfEEfEEEEvT0_T1_,@"STO_CUDA_ENTRY STV_DEFAULT"
_ZN3cub18CUB_300001_SM_10006detail8for_each13static_kernelINS2_12policy_hub_t12policy_500_tEmN6thrust24THRUST_300001_SM_1000_NS8cuda_cub20__uninitialized_fill7functorINS7_10device_ptrIfEEfEEEEvT0_T1_:
.text._ZN3cub18CUB_300001_SM_10006detail8for_each13static_kernelINS2_12policy_hub_t12policy_500_tEmN6thrust24THRUST_300001_SM_1000_NS8cuda_cub20__uninitialized_fill7functorINS7_10device_ptrIfEEfEEEEvT0_T1_:
        /* <DEDUP_REMOVED lines=8> */
[----:B------:R-:W-:-:S09]  /*0080*/  UISETP.GE.U32.AND.EX UP0, UPT, UR7, URZ, UPT, UP0 ;  /* 0x000000ff0700728c */ /* 0x000fd2000bf06100 */
        /* <DEDUP_REMOVED lines=11> */
.L_x_422:
[----:B------:R-:W0:Y:S01]  /*0140*/  S2R R0, SR_TID.X ;  /* 0x0000000000007919 */ /* 0x000e220000002100 */
[----:B------:R-:W-:Y:S01]  /*0150*/  IMAD.U32 R2, RZ, RZ, UR7 ;  /* 0x00000007ff027e24 */ /* 0x000fe2000f8e00ff */
[----:B------:R-:W1:Y:S01]  /*0160*/  LDCU.64 UR10, c[0x0][0x388] ;  /* 0x00007100ff0a77ac */ /* 0x000e620008000a00 */
[----:B------:R-:W-:Y:S01]  /*0170*/  IMAD.U32 R4, RZ, RZ, UR7 ;  /* 0x00000007ff047e24 */ /* 0x000fe2000f8e00ff */
[----:B0-----:R-:W-:-:S04]  /*0180*/  ISETP.LT.U32.AND P0, PT, R0, UR6, PT ;  /* 0x0000000600007c0c */ /* 0x001fc8000bf01070 */
[----:B------:R-:W-:Y:S01]  /*0190*/  ISETP.GT.U32.AND.EX P0, PT, R2, RZ, PT, P0 ;  /* 0x000000ff0200720c */ /* 0x000fe20003f04100 */
[C---:B------:R-:W-:Y:S01]  /*01a0*/  VIADD R2, R0.reuse, 0x100 ;  /* 0x0000010000027836 */ /* 0x040fe20000000000 */
[----:B------:R-:W-:-:S04]  /*01b0*/  IADD3 R0, P2, PT, R0, UR4, RZ ;  /* 0x0000000400007c10 */ /* 0x000fc8000ff5e0ff */
[----:B------:R-:W-:Y:S01]  /*01c0*/  ISETP.LT.U32.AND P1, PT, R2, UR6, PT ;  /* 0x0000000602007c0c */ /* 0x000fe2000bf21070 */
[----:B------:R-:W-:Y:S01]  /*01d0*/  IMAD.X R3, RZ, RZ, UR5, P2 ;  /* 0x00000005ff037e24 */ /* 0x000fe200090e06ff */
[----:B-1----:R-:W-:Y:S02]  /*01e0*/  LEA R2, P2, R0, UR10, 0x2 ;  /* 0x0000000a00027c11 */ /* 0x002fe4000f8410ff */
[----:B------:R-:W-:Y:S02]  /*01f0*/  ISETP.GT.U32.AND.EX P1, PT, R4, RZ, PT, P1 ;  /* 0x000000ff0400720c */ /* 0x000fe40003f24110 */
[----:B------:R-:W-:Y:S01]  /*0200*/  LEA.HI.X R3, R0, UR11, R3, 0x2, P2 ;  /* 0x0000000b00037c11 */ /* 0x000fe200090f1403 */
[----:B------:R-:W0:Y:S04]  /*0210*/  @P0 LDC R5, c[0x0][0x390] ;  /* 0x0000e400ff050b82 */ /* 0x000e280000000800 */
[----:B0-----:R0:W-:Y:S06]  /*0220*/  @P0 STG.E desc[UR8][R2.64], R5 ;  /* 0x0000000502000986 */ /* 0x0011ec000c101908 */
[----:B------:R-:W-:Y:S05]  /*0230*/  @!P1 EXIT ;  /* 0x000000000000994d */ /* 0x000fea0003800000 */
[----:B0-----:R-:W0:Y:S02]  /*0240*/  LDC R5, c[0x0][0x390] ;  /* 0x0000e400ff057b82 */ /* 0x001e240000000800 */
[----:B0-----:R-:W-:Y:S01]  /*0250*/  STG.E desc[UR8][R2.64+0x400], R5 ;  /* 0x0004000502007986 */ /* 0x001fe2000c101908 */
[----:B------:R-:W-:Y:S05]  /*0260*/  EXIT ;  /* 0x000000000000794d */ /* 0x000fea0003800000 */
.L_x_423:
        /* <DEDUP_REMOVED lines=9> */
.L_x_503:


//--------------------- .text._ZN3cub18CUB_300001_SM_10006detail11EmptyKernelIvEEvv --------------------------
	.section	.text._ZN3cub18CUB_300001_SM_10006detail11EmptyKernelIvEEvv,"ax",@progbits
	.align	128
        .global         _ZN3cub18CUB_300001_SM_10006detail11EmptyKernelIvEEvv
        .type           _ZN3cub18CUB_300001_SM_10006detail11EmptyKernelIvEEvv,@function
        .size           _ZN3cub18CUB_300001_SM_10006detail11EmptyKernelIvEEvv,(.L_x_504 - _ZN3cub18CUB_300001_SM_10006detail11EmptyKernelIvEEvv)
        .other          _ZN3cub18CUB_300001_SM_10006detail11EmptyKernelIvEEvv,@"STO_CUDA_ENTRY STV_DEFAULT"
_ZN3cub18CUB_300001_SM_10006detail11EmptyKernelIvEEvv:
.text._ZN3cub18CUB_300001_SM_10006detail11EmptyKernelIvEEvv:
[----:B------:R-:W-:Y:S01]  /*0000*/  LDC R1, c[0x0][0x37c] ;  /* 0x0000df00ff017b82 */ /* 0x000fe20000000800 */
[----:B------:R-:W-:Y:S05]  /*0010*/  EXIT ;  /* 0x000000000000794d */ /* 0x000fea0003800000 */
.L_x_424:
        /* <DEDUP_REMOVED lines=14> */
.L_x_504:


//--------------------- .text._Z26scan_conflict_free_swizzleILi256EEvPfPKfiS0_ --------------------------
	.section	.text._Z26scan_conflict_free_swizzleILi256EEvPfPKfiS0_,"ax",@progbits
	.align	128
        .global         _Z26scan_conflict_free_swizzleILi256EEvPfPKfiS0_
        .type           _Z26scan_conflict_free_swizzleILi256EEvPfPKfiS0_,@function
        .size           _Z26scan_conflict_free_swizzleILi256EEvPfPKfiS0_,(.L_x_505 - _Z26scan_conflict_free_swizzleILi256EEvPfPKfiS0_)
        .other          _Z26scan_conflict_free_swizzleILi256EEvPfPKfiS0_,@"STO_CUDA_ENTRY STV_DEFAULT"
_Z26scan_conflict_free_swizzleILi256EEvPfPKfiS0_:
.text._Z26scan_conflict_free_swizzleILi256EEvPfPKfiS0_:
[----:B------:R-:W-:Y:S01]  /*0000*/  LDC R1, c[0x0][0x37c] ;  /* 0x0000df00ff017b82 */ /* 0x000fe20000000800 */
[----:B------:R-:W0:Y:S01]  /*0010*/  S2R R0, SR_CTAID.X ;  /* 0x0000000000007919 */ /* 0x000e220000002500 */
[----:B------:R-:W0:Y:S06]  /*0020*/  LDCU UR4, c[0x0][0x360] ;  /* 0x00006c00ff0477ac */ /* 0x000e2c0008000800 */
[----:B------:R-:W1:Y:S01]  /*0030*/  LDC.64 R8, c[0x0][0x388] ;  /* 0x0000e200ff087b82 */ /* 0x000e620000000a00 */
[----:B------:R-:W2:Y:S01]  /*0040*/  S2R R3, SR_TID.X ;  /* 0x0000000000037919 */ /* 0x000ea20000002100 */
[----:B------:R-:W3:Y:S01]  /*0050*/  LDCU UR5, c[0x0][0x390] ;  /* 0x00007200ff0577ac */ /* 0x000ee20008000800 */
[----:B------:R-:W4:Y:S01]  /*0060*/  LDCU.64 UR6, c[0x0][0x358] ;  /* 0x00006b00ff0677ac */ /* 0x000f220008000a00 */
[----:B0-----:R-:W-:-:S02]  /*0070*/  IMAD R6, R0, UR4, RZ ;  /* 0x0000000400067c24 */ /* 0x001fc4000f8e02ff */
[----:B--2---:R-:W-:Y:S02]  /*0080*/  IMAD.SHL.U32 R4, R3, 0x2, RZ ;  /* 0x0000000203047824 */ /* 0x004fe400078e00ff */
[----:B------:R-:W-:Y:S02]  /*0090*/  IMAD.IADD R2, R6, 0x1, R3 ;  /* 0x0000000106027824 */ /* 0x000fe400078e0203 */
[----:B------:R-:W-:Y:S02]  /*00a0*/  VIADD R5, R4, 0x1 ;  /* 0x0000000104057836 */ /* 0x000fe40000000000 */
[----:B------:R-:W-:Y:S02]  /*00b0*/  IMAD.SHL.U32 R2, R2, 0x2, RZ ;  /* 0x0000000202027824 */ /* 0x000fe400078e00ff */
[----:B------:R-:W-:Y:S02]  /*00c0*/  IMAD R6, R6, 0x2, R5 ;  /* 0x0000000206067824 */ /* 0x000fe400078e0205 */
[C---:B-1----:R-:W-:Y:S01]  /*00d0*/  IMAD.WIDE.U32 R8, R2.reuse, 0x4, R8 ;  /* 0x0000000402087825 */ /* 0x042fe200078e0008 */
[----:B---3--:R-:W-:-:S02]  /*00e0*/  ISETP.GE.U32.AND P0, PT, R2, UR5, PT ;  /* 0x0000000502007c0c */ /* 0x008fc4000bf06070 */
[----:B------:R-:W-:-:S11]  /*00f0*/  ISETP.GE.U32.AND P1, PT, R6, UR5, PT ;  /* 0x0000000506007c0c */ /* 0x000fd6000bf26070 */
[----:B----4-:R-:W2:Y:S04]  /*0100*/  @!P0 LDG.E R11, desc[UR6][R8.64] ;  /* 0x00000006080b8981 */ /* 0x010ea8000c1e1900 */
[----:B------:R-:W3:Y:S01]  /*0110*/  @!P1 LDG.E R12, desc[UR6][R8.64+0x4] ;  /* 0x00000406080c9981 */ /* 0x000ee2000c1e1900 */
[----:B------:R-:W0:Y:S01]  /*0120*/  S2UR UR5, SR_CgaCtaId ;  /* 0x00000000000579c3 */ /* 0x000e220000008800 */
[----:B------:R-:W-:Y:S01]  /*0130*/  UMOV UR4, 0x400 ;  /* 0x0000040000047882 */ /* 0x000fe20000000000 */
[----:B------:R-:W-:Y:S01]  /*0140*/  SHF.R.U32.HI R7, RZ, 0x3, R3 ;  /* 0x00000003ff077819 */ /* 0x000fe20000011603 */
[----:B------:R-:W-:Y:S01]  /*0150*/  BSSY.RECONVERGENT B0, `(.L_x_425) ;  /* 0x0000027000007945 */ /* 0x000fe20003800200 */
[----:B------:R-:W-:Y:S02]  /*0160*/  SHF.R.U32.HI R10, RZ, 0x4, R5 ;  /* 0x00000004ff0a7819 */ /* 0x000fe40000011605 */
[----:B------:R-:W-:-:S02]  /*0170*/  LOP3.LUT R6, R4, R7, RZ, 0x3c, !PT ;  /* 0x0000000704067212 */ /* 0x000fc400078e3cff */
[----:B------:R-:W-:Y:S02]  /*0180*/  LOP3.LUT R7, R10, R5, RZ, 0x3c, !PT ;  /* 0x000000050a077212 */ /* 0x000fe400078e3cff */
[C---:B------:R-:W-:Y:S02]  /*0190*/  ISETP.GT.U32.AND P2, PT, R3.reuse, 0xff, PT ;  /* 0x000000ff0300780c */ /* 0x040fe40003f44070 */
[C---:B------:R-:W-:Y:S02]  /*01a0*/  ISETP.GT.U32.AND P3, PT, R3.reuse, 0x7f, PT ;  /* 0x0000007f0300780c */ /* 0x040fe40003f64070 */
[C---:B------:R-:W-:Y:S02]  /*01b0*/  ISETP.GT.U32.AND P5, PT, R3.reuse, 0x1f, PT ;  /* 0x0000001f0300780c */ /* 0x040fe40003fa4070 */
[C---:B------:R-:W-:Y:S02]  /*01c0*/  ISETP.GT.U32.AND P6, PT, R3.reuse, 0x3f, PT ;  /* 0x0000003f0300780c */ /* 0x040fe40003fc4070 */
[----:B------:R-:W-:Y:S01]  /*01d0*/  ISETP.GT.U32.AND P4, PT, R3, 0xf, PT ;  /* 0x0000000f0300780c */ /* 0x000fe20003f84070 */
[----:B0-----:R-:W-:-:S06]  /*01e0*/  ULEA UR4, UR5, UR4, 0x18 ;  /* 0x0000000405047291 */ /* 0x001fcc000f8ec0ff */
[----:B------:R-:W-:Y:S02]  /*01f0*/  LEA R6, R6, UR4, 0x2 ;  /* 0x0000000406067c11 */ /* 0x000fe4000f8e10ff */
[----:B------:R-:W-:-:S03]  /*0200*/  LEA R7, R7, UR4, 0x2 ;  /* 0x0000000407077c11 */ /* 0x000fc6000f8e10ff */
[----:B--2---:R-:W-:Y:S04]  /*0210*/  @!P0 STS [R6], R11 ;  /* 0x0000000b06008388 */ /* 0x004fe80000000800 */
[----:B------:R-:W-:Y:S04]  /*0220*/  @P0 STS [R6], RZ ;  /* 0x000000ff06000388 */ /* 0x000fe80000000800 */
[----:B---3--:R-:W-:Y:S04]  /*0230*/  @!P1 STS [R7], R12 ;  /* 0x0000000c07009388 */ /* 0x008fe80000000800 */
[----:B------:R-:W-:Y:S01]  /*0240*/  @P1 STS [R7], RZ ;  /* 0x000000ff07001388 */ /* 0x000fe20000000800 */
[----:B------:R-:W-:Y:S06]  /*0250*/  BAR.SYNC.DEFER_BLOCKING 0x0 ;  /* 0x0000000000007b1d */ /* 0x000fec0000010000 */
[----:B------:R-:W-:Y:S04]  /*0260*/  @!P2 LDS R8, [R6] ;  /* 0x000000000608a984 */ /* 0x000fe80000000800 */
[----:B------:R-:W0:Y:S02]  /*0270*/  @!P2 LDS R9, [R7] ;  /* 0x000000000709a984 */ /* 0x000e240000000800 */
[----:B0-----:R-:W-:Y:S01]  /*0280*/  @!P2 FADD R8, R8, R9 ;  /* 0x000000090808a221 */ /* 0x001fe20000000000 */
[----:B------:R-:W-:-:S04]  /*0290*/  P2R R9, PR, RZ, 0x40 ;  /* 0x00000040ff097803 */ /* 0x000fc80000000000 */
[----:B------:R0:W-:Y:S02]  /*02a0*/  @!P2 STS [R7], R8 ;  /* 0x000000080700a388 */ /* 0x0001e40000000800 */
[----:B0-----:R-:W-:Y:S02]  /*02b0*/  P2R R8, PR, RZ, 0x20 ;  /* 0x00000020ff087803 */ /* 0x001fe40000000000 */
[----:B------:R-:W-:Y:S01]  /*02c0*/  P2R R8, PR, RZ, 0x10 ;  /* 0x00000010ff087803 */ /* 0x000fe20000000000 */
[----:B------:R-:W-:Y:S06]  /*02d0*/  BAR.SYNC.DEFER_BLOCKING 0x0 ;  /* 0x0000000000007b1d */ /* 0x000fec0000010000 */
[----:B------:R-:W-:Y:S05]  /*02e0*/  @P3 BRA `(.L_x_426) ;  /* 0x0000000000343947 */ /* 0x000fea0003800000 */
[----:B------:R-:W-:Y:S02]  /*02f0*/  IMAD.IADD R10, R4, 0x1, R5 ;  /* 0x00000001040a7824 */ /* 0x000fe400078e0205 */
[----:B------:R-:W-:-:S03]  /*0300*/  IMAD.SHL.U32 R8, R3, 0x4, RZ ;  /* 0x0000000403087824 */ /* 0x000fc600078e00ff */
[----:B------:R-:W-:Y:S01]  /*0310*/  SHF.R.U32.HI R11, RZ, 0x4, R10 ;  /* 0x00000004ff0b7819 */ /* 0x000fe2000001160a */
[----:B------:R-:W-:Y:S01]  /*0320*/  VIADD R9, R8, 0x3 ;  /* 0x0000000308097836 */ /* 0x000fe20000000000 */
[----:B------:R-:W-:Y:S02]  /*0330*/  SHF.R.U32.HI R8, RZ, 0x4, R8 ;  /* 0x00000004ff087819 */ /* 0x000fe40000011608 */
[----:B------:R-:W-:Y:S02]  /*0340*/  LOP3.LUT R11, R11, R10, RZ, 0x3c, !PT ;  /* 0x0000000a0b0b7212 */ /* 0x000fe400078e3cff */
[----:B------:R-:W-:Y:S02]  /*0350*/  LOP3.LUT R8, R8, R9, RZ, 0x3c, !PT ;  /* 0x0000000908087212 */ /* 0x000fe400078e3cff */
[----:B------:R-:W-:Y:S02]  /*0360*/  LEA R11, R11, UR4, 0x2 ;  /* 0x000000040b0b7c11 */ /* 0x000fe4000f8e10ff */
[----:B------:R-:W-:-:S04]  /*0370*/  LEA R8, R8, UR4, 0x2 ;  /* 0x0000000408087c11 */ /* 0x000fc8000f8e10ff */
[----:B------:R-:W-:Y:S04]  /*0380*/  LDS R11, [R11] ;  /* 0x000000000b0b7984 */ /* 0x000fe80000000800 */
[----:B------:R-:W0:Y:S02]  /*0390*/  LDS R10, [R8] ;  /* 0x00000000080a7984 */ /* 0x000e240000000800 */
[----:B0-----:R-:W-:-:S05]  /*03a0*/  FADD R9, R11, R10 ;  /* 0x0000000a0b097221 */ /* 0x001fca0000000000 */
[----:B------:R0:W-:Y:S02]  /*03b0*/  STS [R8], R9 ;  /* 0x0000000908007388 */ /* 0x0001e40000000800 */
.L_x_426:
[----:B------:R-:W-:Y:S05]  /*03c0*/  BSYNC.RECONVERGENT B0 ;  /* 0x0000000000007941 */ /* 0x000fea0003800200 */
.L_x_425:
[----:B------:R-:W-:Y:S06]  /*03d0*/  BAR.SYNC.DEFER_BLOCKING 0x0 ;  /* 0x0000000000007b1d */ /* 0x000fec0000010000 */
[----:B------:R-:W-:Y:S04]  /*03e0*/  BSSY.RECONVERGENT B0, `(.L_x_427) ;  /* 0x000000e000007945 */ /* 0x000fe80003800200 */
[----:B------:R-:W-:Y:S05]  /*03f0*/  @P6 BRA `(.L_x_428) ;  /* 0x0000000000306947 */ /* 0x000fea0003800000 */
[----:B0-----:R-:W-:-:S04]  /*0400*/  IMAD.SHL.U32 R8, R3, 0x8, RZ ;  /* 0x0000000803087824 */ /* 0x001fc800078e00ff */
[C---:B------:R-:W-:Y:S01]  /*0410*/  VIADD R9, R8.reuse, 0x3 ;  /* 0x0000000308097836 */ /* 0x040fe20000000000 */
[----:B------:R-:W-:Y:S01]  /*0420*/  SHF.R.U32.HI R10, RZ, 0x4, R8 ;  /* 0x00000004ff0a7819 */ /* 0x000fe20000011608 */
[----:B------:R-:W-:-:S03]  /*0430*/  VIADD R8, R8, 0x7 ;  /* 0x0000000708087836 */ /* 0x000fc60000000000 */
[C---:B------:R-:W-:Y:S02]  /*0440*/  LOP3.LUT R9, R10.reuse, R9, RZ, 0x3c, !PT ;  /* 0x000000090a097212 */ /* 0x040fe400078e3cff */
[----:B------:R-:W-:Y:S02]  /*0450*/  LOP3.LUT R8, R10, R8, RZ, 0x3c, !PT ;  /* 0x000000080a087212 */ /* 0x000fe400078e3cff */
[----:B------:R-:W-:Y:S02]  /*0460*/  LEA R9, R9, UR4, 0x2 ;  /* 0x0000000409097c11 */ /* 0x000fe4000f8e10ff */
[----:B------:R-:W-:-:S04]  /*0470*/  LEA R8, R8, UR4, 0x2 ;  /* 0x0000000408087c11 */ /* 0x000fc8000f8e10ff */
[----:B------:R-:W-:Y:S04]  /*0480*/  LDS R9, [R9] ;  /* 0x0000000009097984 */ /* 0x000fe80000000800 */
[----:B------:R-:W0:Y:S02]  /*0490*/  LDS R10, [R8] ;  /* 0x00000000080a7984 */ /* 0x000e240000000800 */
[----:B0-----:R-:W-:-:S05]  /*04a0*/  FADD R11, R9, R10 ;  /* 0x0000000a090b7221 */ /* 0x001fca0000000000 */
[----:B------:R1:W-:Y:S02]  /*04b0*/  STS [R8], R11 ;  /* 0x0000000b08007388 */ /* 0x0003e40000000800 */
.L_x_428:
[----:B------:R-:W-:Y:S05]  /*04c0*/  BSYNC.RECONVERGENT B0 ;  /* 0x0000000000007941 */ /* 0x000fea0003800200 */
.L_x_427:
[----:B------:R-:W-:Y:S06]  /*04d0*/  BAR.SYNC.DEFER_BLOCKING 0x0 ;  /* 0x0000000000007b1d */ /* 0x000fec0000010000 */
[----:B------:R-:W-:Y:S04]  /*04e0*/  BSSY.RECONVERGENT B0, `(.L_x_429) ;  /* 0x000000d000007945 */ /* 0x000fe80003800200 */
[----:B------:R-:W-:Y:S05]  /*04f0*/  @P5 BRA `(.L_x_430) ;  /* 0x00000000002c5947 */ /* 0x000fea0003800000 */
[----:B01----:R-:W-:-:S04]  /*0500*/  IMAD.SHL.U32 R8, R3, 0x10, RZ ;  /* 0x0000001003087824 */ /* 0x003fc800078e00ff */
[C---:B------:R-:W-:Y:S02]  /*0510*/  VIADD R10, R8.reuse, 0x7 ;  /* 0x00000007080a7836 */ /* 0x040fe40000000000 */
        /* <DEDUP_REMOVED lines=9> */
.L_x_430:
[----:B------:R-:W-:Y:S05]  /*05b0*/  BSYNC.RECONVERGENT B0 ;  /* 0x0000000000007941 */ /* 0x000fea0003800200 */
.L_x_429:
[----:B------:R-:W-:Y:S06]  /*05c0*/  BAR.SYNC.DEFER_BLOCKING 0x0 ;  /* 0x0000000000007b1d */ /* 0x000fec0000010000 */
[----:B------:R-:W-:Y:S04]  /*05d0*/  BSSY.RECONVERGENT B0, `(.L_x_431) ;  /* 0x000000f000007945 */ /* 0x000fe80003800200 */
[----:B------:R-:W-:Y:S05]  /*05e0*/  @P4 BRA `(.L_x_432) ;  /* 0x0000000000344947 */ /* 0x000fea0003800000 */
[----:B012---:R-:W-:-:S04]  /*05f0*/  IMAD.SHL.U32 R8, R3, 0x20, RZ ;  /* 0x0000002003087824 */ /* 0x007fc800078e00ff */
[C---:B------:R-:W-:Y:S01]  /*0600*/  VIADD R9, R8.reuse, 0x1f ;  /* 0x0000001f08097836 */ /* 0x040fe20000000000 */
[----:B------:R-:W-:Y:S01]  /*0610*/  SHF.R.U32.HI R11, RZ, 0x4, R8 ;  /* 0x00000004ff0b7819 */ /* 0x000fe20000011608 */
[----:B------:R-:W-:-:S03]  /*0620*/  VIADD R10, R8, 0xf ;  /* 0x0000000f080a7836 */ /* 0x000fc60000000000 */
        /* <DEDUP_REMOVED lines=9> */
.L_x_432:
[----:B------:R-:W-:Y:S05]  /*06c0*/  BSYNC.RECONVERGENT B0 ;  /* 0x0000000000007941 */ /* 0x000fea0003800200 */
.L_x_431:
[----:B------:R-:W-:Y:S01]  /*06d0*/  BAR.SYNC.DEFER_BLOCKING 0x0 ;  /* 0x0000000000007b1d */ /* 0x000fe20000010000 */
[----:B------:R-:W-:-:S04]  /*06e0*/  ISETP.GT.U32.AND P4, PT, R3, 0x7, PT ;  /* 0x000000070300780c */ /* 0x000fc80003f84070 */
[----:B0123--:R-:W-:Y:S01]  /*06f0*/  P2R R8, PR, RZ, 0x10 ;  /* 0x00000010ff087803 */ /* 0x00ffe20000000000 */
[----:B------:R-:W-:Y:S08]  /*0700*/  BSSY.RECONVERGENT B0, `(.L_x_433) ;  /* 0x000000f000007945 */ /* 0x000ff00003800200 */
[----:B------:R-:W-:Y:S05]  /*0710*/  @P4 BRA `(.L_x_434) ;  /* 0x0000000000344947 */ /* 0x000fea0003800000 */
[----:B------:R-:W-:-:S04]  /*0720*/  IMAD.SHL.U32 R8, R3, 0x40, RZ ;  /* 0x0000004003087824 */ /* 0x000fc800078e00ff */
[C---:B------:R-:W-:Y:S02]  /*0730*/  VIADD R9, R8.reuse, 0x1f ;  /* 0x0000001f08097836 */ /* 0x040fe40000000000 */
[----:B------:R-:W-:-:S03]  /*0740*/  VIADD R8, R8, 0x3f ;  /* 0x0000003f08087836 */ /* 0x000fc60000000000 */
[----:B------:R-:W-:Y:S02]  /*0750*/  SHF.R.U32.HI R10, RZ, 0x4, R9 ;  /* 0x00000004ff0a7819 */ /* 0x000fe40000011609 */
        /* <DEDUP_REMOVED lines=9> */
.L_x_434:
[----:B------:R-:W-:Y:S05]  /*07f0*/  BSYNC.RECONVERGENT B0 ;  /* 0x0000000000007941 */ /* 0x000fea0003800200 */
.L_x_433:
[----:B------:R-:W-:Y:S01]  /*0800*/  BAR.SYNC.DEFER_BLOCKING 0x0 ;  /* 0x0000000000007b1d */ /* 0x000fe20000010000 */
[----:B------:R-:W-:-:S05]  /*0810*/  ISETP.GT.U32.AND P4, PT, R3, 0x3, PT ;  /* 0x000000030300780c */ /* 0x000fca0003f84070 */
[----:B------:R-:W-:Y:S08]  /*0820*/  BSSY.RECONVERGENT B0, `(.L_x_435) ;  /* 0x000000f000007945 */ /* 0x000ff00003800200 */
[----:B------:R-:W-:Y:S05]  /*0830*/  @P4 BRA `(.L_x_436) ;  /* 0x0000000000344947 */ /* 0x000fea0003800000 */
[----:B0-----:R-:W-:-:S04]  /*0840*/  IMAD.SHL.U32 R8, R3, 0x80, RZ ;  /* 0x0000008003087824 */ /* 0x001fc800078e00ff */
        /* <DEDUP_REMOVED lines=12> */
.L_x_436:
[----:B------:R-:W-:Y:S05]  /*0910*/  BSYNC.RECONVERGENT B0 ;  /* 0x0000000000007941 */ /* 0x000fea0003800200 */
.L_x_435:
[----:B------:R-:W-:Y:S01]  /*0920*/  BAR.SYNC.DEFER_BLOCKING 0x0 ;  /* 0x0000000000007b1d */ /* 0x000fe20000010000 */
[----:B------:R-:W-:-:S05]  /*0930*/  ISETP.GT.U32.AND P6, PT, R3, 0x1, PT ;  /* 0x000000010300780c */ /* 0x000fca0003fc4070 */
[----:B------:R-:W-:Y:S08]  /*0940*/  BSSY.RECONVERGENT B0, `(.L_x_437) ;  /* 0x000000f000007945 */ /* 0x000ff00003800200 */
[----:B------:R-:W-:Y:S05]  /*0950*/  @P6 BRA `(.L_x_438) ;  /* 0x0000000000346947 */ /* 0x000fea0003800000 */
[----:B01----:R-:W-:-:S04]  /*0960*/  IMAD.SHL.U32 R8, R3, 0x100, RZ ;  /* 0x0000010003087824 */ /* 0x003fc800078e00ff */
        /* <DEDUP_REMOVED lines=12> */
.L_x_438:
[----:B------:R-:W-:Y:S05]  /*0a30*/  BSYNC.RECONVERGENT B0 ;  /* 0x0000000000007941 */ /* 0x000fea0003800200 */
.L_x_437:
[----:B------:R-:W-:Y:S01]  /*0a40*/  BAR.SYNC.DEFER_BLOCKING 0x0 ;  /* 0x0000000000007b1d */ /* 0x000fe20000010000 */
[----:B------:R-:W-:-:S05]  /*0a50*/  ISETP.NE.AND P5, PT, R3, RZ, PT ;  /* 0x000000ff0300720c */ /* 0x000fca0003fa5270 */
[----:B------:R-:W-:Y:S08]  /*0a60*/  BSSY.RECONVERGENT B0, `(.L_x_439) ;  /* 0x000001e000007945 */ /* 0x000ff00003800200 */
[----:B012---:R-:W-:Y:S04]  /*0a70*/  @!P5 LDS R8, [UR4+0x3c0] ;  /* 0x0003c004ff08d984 */ /* 0x007fe80008000800 */
[----:B------:R-:W0:Y:S02]  /*0a80*/  @!P5 LDS R9, [UR4+0x780] ;  /* 0x00078004ff09d984 */ /* 0x000e240008000800 */
[----:B0-----:R-:W-:-:S05]  /*0a90*/  @!P5 FADD R8, R8, R9 ;  /* 0x000000090808d221 */ /* 0x001fca0000000000 */
[----:B------:R-:W-:Y:S01]  /*0aa0*/  @!P5 STS [UR4+0x780], R8 ;  /* 0x00078008ff00d988 */ /* 0x000fe20008000804 */
[----:B------:R-:W-:Y:S06]  /*0ab0*/  BAR.SYNC.DEFER_BLOCKING 0x0 ;  /* 0x0000000000007b1d */ /* 0x000fec0000010000 */
[----:B------:R-:W0:Y:S04]  /*0ac0*/  @!P5 LDS R9, [UR4] ;  /* 0x00000004ff09d984 */ /* 0x000e280008000800 */
[----:B0-----:R-:W-:Y:S01]  /*0ad0*/  @!P5 STS [UR4+0x780], R9 ;  /* 0x00078009ff00d988 */ /* 0x001fe20008000804 */
[----:B------:R-:W-:Y:S06]  /*0ae0*/  BAR.SYNC.DEFER_BLOCKING 0x0 ;  /* 0x0000000000007b1d */ /* 0x000fec0000010000 */
[----:B------:R-:W0:Y:S04]  /*0af0*/  @!P5 LDS R10, [UR4+0x780] ;  /* 0x00078004ff0ad984 */ /* 0x000e280008000800 */
[----:B------:R-:W1:Y:S04]  /*0b00*/  @!P5 LDS R11, [UR4+0x3c0] ;  /* 0x0003c004ff0bd984 */ /* 0x000e680008000800 */
[----:B0-----:R0:W-:Y:S01]  /*0b10*/  @!P5 STS [UR4+0x3c0], R10 ;  /* 0x0003c00aff00d988 */ /* 0x0011e20008000804 */
[----:B-1----:R-:W-:-:S05]  /*0b20*/  @!P5 FADD R11, R10, R11 ;  /* 0x0000000b0a0bd221 */ /* 0x002fca0000000000 */
[----:B------:R0:W-:Y:S01]  /*0b30*/  @!P5 STS [UR4+0x780], R11 ;  /* 0x0007800bff00d988 */ /* 0x0001e20008000804 */
[----:B------:R-:W-:Y:S06]  /*0b40*/  BAR.SYNC.DEFER_BLOCKING 0x0 ;  /* 0x0000000000007b1d */ /* 0x000fec0000010000 */
[----:B------:R-:W-:Y:S05]  /*0b50*/  @P6 BRA `(.L_x_440) ;  /* 0x0000000000386947 */ /* 0x000fea0003800000 */
[----:B------:R-:W-:-:S04]  /*0b60*/  IMAD.SHL.U32 R8, R3, 0x100, RZ ;  /* 0x0000010003087824 */ /* 0x000fc800078e00ff */
[C---:B------:R-:W-:Y:S02]  /*0b70*/  VIADD R9, R8.reuse, 0xff ;  /* 0x000000ff08097836 */ /* 0x040fe40000000000 */
[----:B------:R-:W-:-:S03]  /*0b80*/  VIADD R8, R8, 0x7f ;  /* 0x0000007f08087836 */ /* 0x000fc60000000000 */
[----:B0-----:R-:W-:Y:S02]  /*0b90*/  SHF.R.U32.HI R10, RZ, 0x4, R9 ;  /* 0x00000004ff0a7819 */ /* 0x001fe40000011609 */
[----:B------:R-:W-:Y:S02]  /*0ba0*/  SHF.R.U32.HI R11, RZ, 0x4, R8 ;  /* 0x00000004ff0b7819 */ /* 0x000fe40000011608 */
[----:B------:R-:W-:Y:S02]  /*0bb0*/  LOP3.LUT R10, R10, R9, RZ, 0x3c, !PT ;  /* 0x000000090a0a7212 */ /* 0x000fe400078e3cff */
[----:B------:R-:W-:Y:S02]  /*0bc0*/  LOP3.LUT R11, R11, R8, RZ, 0x3c, !PT ;  /* 0x000000080b0b7212 */ /* 0x000fe400078e3cff */
[----:B------:R-:W-:Y:S02]  /*0bd0*/  LEA R10, R10, UR4, 0x2 ;  /* 0x000000040a0a7c11 */ /* 0x000fe4000f8e10ff */
[----:B------:R-:W-:-:S03]  /*0be0*/  LEA R11, R11, UR4, 0x2 ;  /* 0x000000040b0b7c11 */ /* 0x000fc6000f8e10ff */
[----:B------:R-:W-:Y:S04]  /*0bf0*/  LDS R8, [R10] ;  /* 0x000000000a087984 */ /* 0x000fe80000000800 */
[----:B------:R-:W0:Y:S02]  /*0c00*/  LDS R9, [R11] ;  /* 0x000000000b097984 */ /* 0x000e240000000800 */
[----:B0-----:R-:W-:-:S05]  /*0c10*/  FADD R9, R8, R9 ;  /* 0x0000000908097221 */ /* 0x001fca0000000000 */
[----:B------:R1:W-:Y:S04]  /*0c20*/  STS [R10], R9 ;  /* 0x000000090a007388 */ /* 0x0003e80000000800 */
[----:B------:R1:W-:Y:S02]  /*0c30*/  STS [R11], R8 ;  /* 0x000000080b007388 */ /* 0x0003e40000000800 */
.L_x_440:
[----:B------:R-:W-:Y:S05]  /*0c40*/  BSYNC.RECONVERGENT B0 ;  /* 0x0000000000007941 */ /* 0x000fea0003800200 */
.L_x_439:
[----:B------:R-:W-:Y:S06]  /*0c50*/  BAR.SYNC.DEFER_BLOCKING 0x0 ;  /* 0x0000000000007b1d */ /* 0x000fec0000010000 */
[----:B------:R-:W-:Y:S04]  /*0c60*/  BSSY.RECONVERGENT B0, `(.L_x_441) ;  /* 0x0000010000007945 */ /* 0x000fe80003800200 */
[----:B------:R-:W-:Y:S05]  /*0c70*/  @P4 BRA `(.L_x_442) ;  /* 0x0000000000384947 */ /* 0x000fea0003800000 */
[----:B-1----:R-:W-:-:S04]  /*0c80*/  IMAD.SHL.U32 R8, R3, 0x80, RZ ;  /* 0x0000008003087824 */ /* 0x002fc800078e00ff */
        /* <DEDUP_REMOVED lines=13> */
.L_x_442:
[----:B------:R-:W-:Y:S05]  /*0d60*/  BSYNC.RECONVERGENT B0 ;  /* 0x0000000000007941 */ /* 0x000fea0003800200 */
.L_x_441:
[----:B------:R-:W-:Y:S01]  /*0d70*/  BAR.SYNC.DEFER_BLOCKING 0x0 ;  /* 0x0000000000007b1d */ /* 0x000fe20000010000 */
[----:B------:R-:W-:-:S05]  /*0d80*/  ISETP.GT.U32.AND P4, PT, R3, 0x7, PT ;  /* 0x000000070300780c */ /* 0x000fca0003f84070 */
[----:B------:R-:W-:Y:S08]  /*0d90*/  BSSY.RECONVERGENT B0, `(.L_x_443) ;  /* 0x0000010000007945 */ /* 0x000ff00003800200 */
[----:B------:R-:W-:Y:S05]  /*0da0*/  @P4 BRA `(.L_x_444) ;  /* 0x0000000000384947 */ /* 0x000fea0003800000 */
[----:B-12---:R-:W-:-:S04]  /*0db0*/  IMAD.SHL.U32 R8, R3, 0x40, RZ ;  /* 0x0000004003087824 */ /* 0x006fc800078e00ff */
        /* <DEDUP_REMOVED lines=13> */
.L_x_444:
[----:B------:R-:W-:Y:S05]  /*0e90*/  BSYNC.RECONVERGENT B0 ;  /* 0x0000000000007941 */ /* 0x000fea0003800200 */
.L_x_443:
[----:B------:R-:W-:Y:S01]  /*0ea0*/  BAR.SYNC.DEFER_BLOCKING 0x0 ;  /* 0x0000000000007b1d */ /* 0x000fe20000010000 */
[----:B------:R-:W-:-:S05]  /*0eb0*/  ISETP.GT.U32.AND P4, PT, R3, 0xf, PT ;  /* 0x0000000f0300780c */ /* 0x000fca0003f84070 */
[----:B------:R-:W-:Y:S08]  /*0ec0*/  BSSY.RECONVERGENT B0, `(.L_x_445) ;  /* 0x0000010000007945 */ /* 0x000ff00003800200 */
[----:B------:R-:W-:Y:S05]  /*0ed0*/  @P4 BRA `(.L_x_446) ;  /* 0x0000000000384947 */ /* 0x000fea0003800000 */
[----:B-123--:R-:W-:-:S04]  /*0ee0*/  IMAD.SHL.U32 R8, R3, 0x20, RZ ;  /* 0x0000002003087824 */ /* 0x00efc800078e00ff */
[C---:B------:R-:W-:Y:S01]  /*0ef0*/  VIADD R9, R8.reuse, 0x1f ;  /* 0x0000001f08097836 */ /* 0x040fe20000000000 */
[----:B0-----:R-:W-:Y:S01]  /*0f00*/  SHF.R.U32.HI R11, RZ, 0x4, R8 ;  /* 0x00000004ff0b7819 */ /* 0x001fe20000011608 */
[----:B------:R-:W-:-:S03]  /*0f10*/  VIADD R10, R8, 0xf ;  /* 0x0000000f080a7836 */ /* 0x000fc60000000000 */
        /* <DEDUP_REMOVED lines=10> */
.L_x_446:
[----:B------:R-:W-:Y:S05]  /*0fc0*/  BSYNC.RECONVERGENT B0 ;  /* 0x0000000000007941 */ /* 0x000fea0003800200 */
.L_x_445:
[----:B------:R-:W-:Y:S01]  /*0fd0*/  BAR.SYNC.DEFER_BLOCKING 0x0 ;  /* 0x0000000000007b1d */ /* 0x000fe20000010000 */
[----:B------:R-:W-:-:S05]  /*0fe0*/  ISETP.GT.U32.AND P4, PT, R3, 0x1f, PT ;  /* 0x0000001f0300780c */ /* 0x000fca0003f84070 */
[----:B------:R-:W-:Y:S08]  /*0ff0*/  BSSY.RECONVERGENT B0, `(.L_x_447) ;  /* 0x000000e000007945 */ /* 0x000ff00003800200 */
[----:B------:R-:W-:Y:S05]  /*1000*/  @P4 BRA `(.L_x_448) ;  /* 0x0000000000304947 */ /* 0x000fea0003800000 */
[----:B-1234-:R-:W-:-:S04]  /*1010*/  IMAD.SHL.U32 R8, R3, 0x10, RZ ;  /* 0x0000001003087824 */ /* 0x01efc800078e00ff */
[C---:B0-----:R-:W-:Y:S02]  /*1020*/  VIADD R10, R8.reuse, 0xf ;  /* 0x0000000f080a7836 */ /* 0x041fe40000000000 */
[----:B------:R-:W-:-:S03]  /*1030*/  VIADD R8, R8, 0x7 ;  /* 0x0000000708087836 */ /* 0x000fc60000000000 */
[C---:B------:R-:W-:Y:S02]  /*1040*/  LOP3.LUT R10, R3.reuse, R10, RZ, 0x3c, !PT ;  /* 0x0000000a030a7212 */ /* 0x040fe400078e3cff */
        /* <DEDUP_REMOVED lines=8> */
.L_x_448:
[----:B------:R-:W-:Y:S05]  /*10d0*/  BSYNC.RECONVERGENT B0 ;  /* 0x0000000000007941 */ /* 0x000fea0003800200 */
.L_x_447:
[----:B------:R-:W-:Y:S01]  /*10e0*/  BAR.SYNC.DEFER_BLOCKING 0x0 ;  /* 0x0000000000007b1d */ /* 0x000fe20000010000 */
[----:B------:R-:W-:-:S05]  /*10f0*/  ISETP.GT.U32.AND P4, PT, R3, 0x3f, PT ;  /* 0x0000003f0300780c */ /* 0x000fca0003f84070 */
[----:B------:R-:W-:Y:S08]  /*1100*/  BSSY.RECONVERGENT B0, `(.L_x_449) ;  /* 0x000000f000007945 */ /* 0x000ff00003800200 */
[----:B------:R-:W-:Y:S05]  /*1110*/  @P4 BRA `(.L_x_450) ;  /* 0x0000000000344947 */ /* 0x000fea0003800000 */
[----:B01234-:R-:W-:-:S04]  /*1120*/  IMAD.SHL.U32 R8, R3, 0x8, RZ ;  /* 0x0000000803087824 */ /* 0x01ffc800078e00ff */
[C---:B------:R-:W-:Y:S01]  /*1130*/  VIADD R9, R8.reuse, 0x7 ;  /* 0x0000000708097836 */ /* 0x040fe20000000000 */
[----:B------:R-:W-:Y:S01]  /*1140*/  SHF.R.U32.HI R10, RZ, 0x4, R8 ;  /* 0x00000004ff0a7819 */ /* 0x000fe20000011608 */
        /* <DEDUP_REMOVED lines=10> */
.L_x_450:
[----:B------:R-:W-:Y:S05]  /*11f0*/  BSYNC.RECONVERGENT B0 ;  /* 0x0000000000007941 */ /* 0x000fea0003800200 */
.L_x_449:
[----:B------:R-:W-:Y:S06]  /*1200*/  BAR.SYNC.DEFER_BLOCKING 0x0 ;  /* 0x0000000000007b1d */ /* 0x000fec0000010000 */
[----:B------:R-:W-:Y:S04]  /*1210*/  BSSY.RECONVERGENT B0, `(.L_x_451) ;  /* 0x0000010000007945 */ /* 0x000fe80003800200 */
[----:B------:R-:W-:Y:S05]  /*1220*/  @P3 BRA `(.L_x_452) ;  /* 0x0000000000383947 */ /* 0x000fea0003800000 */
[----:B------:R-:W-:Y:S02]  /*1230*/  IMAD.SHL.U32 R3, R3, 0x4, RZ ;  /* 0x0000000403037824 */ /* 0x000fe400078e00ff */
[----:B------:R-:W-:Y:S02]  /*1240*/  IMAD.IADD R5, R4, 0x1, R5 ;  /* 0x0000000104057824 */ /* 0x000fe400078e0205 */
[----:B------:R-:W-:Y:S01]  /*1250*/  VIADD R4, R3, 0x3 ;  /* 0x0000000303047836 */ /* 0x000fe20000000000 */
[----:B------:R-:W-:Y:S02]  /*1260*/  SHF.R.U32.HI R3, RZ, 0x4, R3 ;  /* 0x00000004ff037819 */ /* 0x000fe40000011603 */
[----:B01234-:R-:W-:Y:S02]  /*1270*/  SHF.R.U32.HI R8, RZ, 0x4, R5 ;  /* 0x00000004ff087819 */ /* 0x01ffe40000011605 */
[----:B------:R-:W-:Y:S02]  /*1280*/  LOP3.LUT R3, R3, R4, RZ, 0x3c, !PT ;  /* 0x0000000403037212 */ /* 0x000fe400078e3cff */
[----:B------:R-:W-:-:S02]  /*1290*/  LOP3.LUT R8, R8, R5, RZ, 0x3c, !PT ;  /* 0x0000000508087212 */ /* 0x000fc400078e3cff */
[----:B------:R-:W-:Y:S02]  /*12a0*/  LEA R5, R3, UR4, 0x2 ;  /* 0x0000000403057c11 */ /* 0x000fe4000f8e10ff */
[----:B------:R-:W-:-:S03]  /*12b0*/  LEA R8, R8, UR4, 0x2 ;  /* 0x0000000408087c11 */ /* 0x000fc6000f8e10ff */
[----:B------:R-:W-:Y:S04]  /*12c0*/  LDS R3, [R5] ;  /* 0x0000000005037984 */ /* 0x000fe80000000800 */
[----:B------:R-:W0:Y:S02]  /*12d0*/  LDS R4, [R8] ;  /* 0x0000000008047984 */ /* 0x000e240000000800 */
[----:B0-----:R-:W-:-:S05]  /*12e0*/  FADD R4, R3, R4 ;  /* 0x0000000403047221 */ /* 0x001fca0000000000 */
[----:B------:R0:W-:Y:S04]  /*12f0*/  STS [R5], R4 ;  /* 0x0000000405007388 */ /* 0x0001e80000000800 */
[----:B------:R0:W-:Y:S02]  /*1300*/  STS [R8], R3 ;  /* 0x0000000308007388 */ /* 0x0001e40000000800 */
.L_x_452:
[----:B------:R-:W-:Y:S05]  /*1310*/  BSYNC.RECONVERGENT B0 ;  /* 0x0000000000007941 */ /* 0x000fea0003800200 */
.L_x_451:
[----:B------:R-:W-:Y:S06]  /*1320*/  BAR.SYNC.DEFER_BLOCKING 0x0 ;  /* 0x0000000000007b1d */ /* 0x000fec0000010000 */
[----:B01234-:R-:W-:Y:S04]  /*1330*/  @!P2 LDS R9, [R7] ;  /* 0x000000000709a984 */ /* 0x01ffe80000000800 */
[----:B------:R-:W0:Y:S02]  /*1340*/  @!P2 LDS R4, [R6] ;  /* 0x000000000604a984 */ /* 0x000e240000000800 */
[----:B0-----:R-:W-:-:S02]  /*1350*/  @!P2 FADD R8, R9, R4 ;  /* 0x000000040908a221 */ /* 0x001fc40000000000 */
[----:B------:R-:W0:Y:S03]  /*1360*/  LDC.64 R4, c[0x0][0x380] ;  /* 0x0000e000ff047b82 */ /* 0x000e260000000a00 */
[----:B------:R-:W-:Y:S04]  /*1370*/  @!P2 STS [R7], R8 ;  /* 0x000000080700a388 */ /* 0x000fe80000000800 */
[----:B------:R-:W-:Y:S01]  /*1380*/  @!P2 STS [R6], R9 ;  /* 0x000000090600a388 */ /* 0x000fe20000000800 */
[----:B------:R-:W-:Y:S01]  /*1390*/  BAR.SYNC.DEFER_BLOCKING 0x0 ;  /* 0x0000000000007b1d */ /* 0x000fe20000010000 */
[----:B0-----:R-:W-:-:S05]  /*13a0*/  IMAD.WIDE.U32 R2, R2, 0x4, R4 ;  /* 0x0000000402027825 */ /* 0x001fca00078e0004 */
[----:B------:R-:W0:Y:S04]  /*13b0*/  @!P0 LDS R11, [R6] ;  /* 0x00000000060b8984 */ /* 0x000e280000000800 */
[----:B------:R-:W1:Y:S04]  /*13c0*/  @!P1 LDS R13, [R7] ;  /* 0x00000000070d9984 */ /* 0x000e680000000800 */
[----:B0-----:R0:W-:Y:S04]  /*13d0*/  @!P0 STG.E desc[UR6][R2.64], R11 ;  /* 0x0000000b02008986 */ /* 0x0011e8000c101906 */
[----:B-1----:R0:W-:Y:S01]  /*13e0*/  @!P1 STG.E desc[UR6][R2.64+0x4], R13 ;  /* 0x0000040d02009986 */ /* 0x0021e2000c101906 */
[----:B------:R-:W-:Y:S05]  /*13f0*/  @P5 EXIT ;  /* 0x000000000000594d */ /* 0x000fea0003800000 */
[----:B------:R-:W1:Y:S01]  /*1400*/  LDS R5, [UR4+0x780] ;  /* 0x00078004ff057984 */ /* 0x000e620008000800 */
[----:B0-----:R-:W0:Y:S02]  /*1410*/  LDC.64 R2, c[0x0][0x398] ;  /* 0x0000e600ff027b82 */ /* 0x001e240000000a00 */
[----:B0-----:R-:W-:-:S05]  /*1420*/  IMAD.WIDE.U32 R2, R0, 0x4, R2 ;  /* 0x0000000400027825 */ /* 0x001fca00078e0002 */
[----:B-1----:R-:W-:Y:S01]  /*1430*/  STG.E desc[UR6][R2.64], R5 ;  /* 0x0000000502007986 */ /* 0x002fe2000c101906 */
[----:B------:R-:W-:Y:S05]  /*1440*/  EXIT ;  /* 0x000000000000794d */ /* 0x000fea0003800000 */
.L_x_453:
        /* <DEDUP_REMOVED lines=11> */
.L_x_505:


//--------------------- .text._Z18scan_conflict_freeILi256EEvPfPKfiS0_ --------------------------
	.section	.text._Z18scan_conflict_freeILi256EEvPfPKfiS0_,"ax",@progbits
	.align	128
        .global         _Z18scan_conflict_freeILi256EEvPfPKfiS0_
        .type           _Z18scan_conflict_freeILi256EEvPfPKfiS0_,@function
        .size           _Z18scan_conflict_freeILi256EEvPfPKfiS0_,(.L_x_506 - _Z18scan_conflict_freeILi256EEvPfPKfiS0_)
        .other          _Z18scan_conflict_freeILi256EEvPfPKfiS0_,@"STO_CUDA_ENTRY STV_DEFAULT"
_Z18scan_conflict_freeILi256EEvPfPKfiS0_:
.text._Z18scan_conflict_freeILi256EEvPfPKfiS0_:
[----:B------:R-:W-:Y:S01]  /*0000*/  LDC R1, c[0x0][0x37c] ;  /* 0x0000df00ff017b82 */ /* 0x000fe20000000800 */
[----:B------:R-:W0:Y:S01]  /*0010*/  S2R R0, SR_CTAID.X ;  /* 0x0000000000007919 */ /* 0x000e220000002500 */
[----:B------:R-:W0:Y:S06]  /*0020*/  LDCU UR4, c[0x0][0x360] ;  /* 0x00006c00ff0477ac */ /* 0x000e2c0008000800 */
[----:B------:R-:W1:Y:S01]  /*0030*/  LDC.64 R10, c[0x0][0x388] ;  /* 0x0000e200ff0a7b82 */ /* 0x000e620000000a00 */
[----:B------:R-:W2:Y:S01]  /*0040*/  S2R R2, SR_TID.X ;  /* 0x0000000000027919 */ /* 0x000ea20000002100 */
[----:B------:R-:W3:Y:S01]  /*0050*/  LDCU UR6, c[0x0][0x390] ;  /* 0x00007200ff0677ac */ /* 0x000ee20008000800 */
[----:B0-----:R-:W-:Y:S01]  /*0060*/  IMAD R7, R0, UR4, RZ ;  /* 0x0000000400077c24 */ /* 0x001fe2000f8e02ff */
[----:B------:R-:W0:Y:S01]  /*0070*/  LDCU.64 UR4, c[0x0][0x358] ;  /* 0x00006b00ff0477ac */ /* 0x000e220008000a00 */
[----:B--2---:R-:W-:-:S02]  /*0080*/  IMAD.SHL.U32 R5, R2, 0x2, RZ ;  /* 0x0000000202057824 */ /* 0x004fc400078e00ff */
[----:B------:R-:W-:Y:S02]  /*0090*/  IMAD.IADD R3, R7, 0x1, R2 ;  /* 0x0000000107037824 */ /* 0x000fe400078e0202 */
[----:B------:R-:W-:-:S03]  /*00a0*/  VIADD R4, R5, 0x1 ;  /* 0x0000000105047836 */ /* 0x000fc60000000000 */
[----:B------:R-:W-:Y:S01]  /*00b0*/  SHF.L.U32 R3, R3, 0x1, RZ ;  /* 0x0000000103037819 */ /* 0x000fe200000006ff */
[----:B------:R-:W-:-:S03]  /*00c0*/  IMAD R7, R7, 0x2, R4 ;  /* 0x0000000207077824 */ /* 0x000fc600078e0204 */
[C---:B---3--:R-:W-:Y:S01]  /*00d0*/  ISETP.GE.U32.AND P0, PT, R3.reuse, UR6, PT ;  /* 0x0000000603007c0c */ /* 0x048fe2000bf06070 */
[----:B-1----:R-:W-:Y:S01]  /*00e0*/  IMAD.WIDE.U32 R10, R3, 0x4, R10 ;  /* 0x00000004030a7825 */ /* 0x002fe200078e000a */
[----:B------:R-:W-:-:S11]  /*00f0*/  ISETP.GE.U32.AND P1, PT, R7, UR6, PT ;  /* 0x0000000607007c0c */ /* 0x000fd6000bf26070 */
[----:B0-----:R-:W2:Y:S04]  /*0100*/  @!P0 LDG.E R13, desc[UR4][R10.64] ;  /* 0x000000040a0d8981 */ /* 0x001ea8000c1e1900 */
[----:B------:R0:W3:Y:S01]  /*0110*/  @!P1 LDG.E R15, desc[UR4][R10.64+0x4] ;  /* 0x000004040a0f9981 */ /* 0x0000e2000c1e1900 */
[----:B------:R-:W-:Y:S01]  /*0120*/  MOV R7, 0x400 ;  /* 0x0000040000077802 */ /* 0x000fe20000000f00 */
[----:B------:R-:W-:Y:S01]  /*0130*/  BSSY.RECONVERGENT B0, `(.L_x_454) ;  /* 0x0000027000007945 */ /* 0x000fe20003800200 */
[CC--:B------:R-:W-:Y:S01]  /*0140*/  LEA.HI R9, R2.reuse, R5.reuse, RZ, 0x1c ;  /* 0x0000000502097211 */ /* 0x0c0fe200078fe0ff */
[----:B------:R-:W1:Y:S01]  /*0150*/  S2R R6, SR_CgaCtaId ;  /* 0x0000000000067919 */ /* 0x000e620000008800 */
[----:B------:R-:W-:Y:S02]  /*0160*/  LEA.HI R12, R5, R5, RZ, 0x1b ;  /* 0x00000005050c7211 */ /* 0x000fe400078fd8ff */
[----:B------:R-:W-:-:S02]  /*0170*/  ISETP.GT.U32.AND P2, PT, R2, 0xff, PT ;  /* 0x000000ff0200780c */ /* 0x000fc40003f44070 */
[----:B------:R-:W-:Y:S02]  /*0180*/  LEA.HI R8, R4, R12, RZ, 0x16 ;  /* 0x0000000c04087211 */ /* 0x000fe400078fb0ff */
[C---:B------:R-:W-:Y:S02]  /*0190*/  ISETP.GT.U32.AND P3, PT, R2.reuse, 0x3f, PT ;  /* 0x0000003f0200780c */ /* 0x040fe40003f64070 */
[----:B------:R-:W-:-:S11]  /*01a0*/  ISETP.GT.U32.AND P4, PT, R2, 0x7f, PT ;  /* 0x0000007f0200780c */ /* 0x000fd60003f84070 */
[----:B------:R-:W-:-:S04]  /*01b0*/  @!P3 SHF.L.U32 R14, R2, 0x3, RZ ;  /* 0x00000003020eb819 */ /* 0x000fc800000006ff */
[----:B------:R-:W-:Y:S02]  /*01c0*/  @!P3 LEA.HI R14, R14, R14, RZ, 0x1b ;  /* 0x0000000e0e0eb211 */ /* 0x000fe400078fd8ff */
[----:B-1----:R-:W-:Y:S02]  /*01d0*/  LEA R7, R6, R7, 0x18 ;  /* 0x0000000706077211 */ /* 0x002fe400078ec0ff */
[----:B------:R-:W-:Y:S02]  /*01e0*/  LEA.HI R6, R2, R9, RZ, 0x17 ;  /* 0x0000000902067211 */ /* 0x000fe400078fb8ff */
[----:B------:R-:W-:Y:S01]  /*01f0*/  LEA R8, R8, R7, 0x2 ;  /* 0x0000000708087211 */ /* 0x000fe200078e10ff */
[--C-:B------:R-:W-:Y:S02]  /*0200*/  IMAD R9, R9, 0x4, R7.reuse ;  /* 0x0000000409097824 */ /* 0x100fe400078e0207 */
[--C-:B------:R-:W-:Y:S02]  /*0210*/  IMAD R6, R6, 0x4, R7.reuse ;  /* 0x0000000406067824 */ /* 0x100fe400078e0207 */
[----:B0-----:R-:W-:-:S03]  /*0220*/  IMAD R10, R12, 0x4, R7 ;  /* 0x000000040c0a7824 */ /* 0x001fc600078e0207 */
[----:B--2---:R0:W-:Y:S04]  /*0230*/  @!P0 STS [R6], R13 ;  /* 0x0000000d06008388 */ /* 0x0041e80000000800 */
[----:B------:R-:W-:Y:S04]  /*0240*/  @P0 STS [R6], RZ ;  /* 0x000000ff06000388 */ /* 0x000fe80000000800 */
[----:B---3--:R-:W-:Y:S01]  /*0250*/  @!P1 STS [R8+0x4], R15 ;  /* 0x0000040f08009388 */ /* 0x008fe20000000800 */
[----:B0-----:R-:W-:-:S03]  /*0260*/  @!P3 IMAD R13, R14, 0x4, R7 ;  /* 0x000000040e0db824 */ /* 0x001fc600078e0207 */
[----:B------:R-:W-:Y:S01]  /*0270*/  @P1 STS [R8+0x4], RZ ;  /* 0x000004ff08001388 */ /* 0x000fe20000000800 */
[----:B------:R-:W-:Y:S06]  /*0280*/  BAR.SYNC.DEFER_BLOCKING 0x0 ;  /* 0x0000000000007b1d */ /* 0x000fec0000010000 */
[----:B------:R-:W-:Y:S04]  /*0290*/  @!P2 LDS R11, [R9] ;  /* 0x00000000090ba984 */ /* 0x000fe80000000800 */
[----:B------:R-:W0:Y:S02]  /*02a0*/  @!P2 LDS R12, [R10+0x4] ;  /* 0x000004000a0ca984 */ /* 0x000e240000000800 */
[----:B0-----:R-:W-:Y:S01]  /*02b0*/  @!P2 FADD R11, R11, R12 ;  /* 0x0000000c0b0ba221 */ /* 0x001fe20000000000 */
[----:B------:R-:W-:-:S04]  /*02c0*/  P2R R12, PR, RZ, 0x10 ;  /* 0x00000010ff0c7803 */ /* 0x000fc80000000000 */
[----:B------:R0:W-:Y:S01]  /*02d0*/  @!P2 STS [R10+0x4], R11 ;  /* 0x0000040b0a00a388 */ /* 0x0001e20000000800 */
[----:B------:R-:W-:Y:S06]  /*02e0*/  BAR.SYNC.DEFER_BLOCKING 0x0 ;  /* 0x0000000000007b1d */ /* 0x000fec0000010000 */
[----:B------:R-:W-:Y:S05]  /*02f0*/  @P4 BRA `(.L_x_455) ;  /* 0x0000000000284947 */ /* 0x000fea0003800000 */
[----:B0-----:R-:W-:Y:S01]  /*0300*/  IMAD.SHL.U32 R11, R2, 0x4, RZ ;  /* 0x00000004020b7824 */ /* 0x001fe200078e00ff */
[----:B------:R-:W-:-:S04]  /*0310*/  IADD3 R12, PT, PT, R5, R4, RZ ;  /* 0x00000004050c7210 */ /* 0x000fc80007ffe0ff */
[-C--:B------:R-:W-:Y:S02]  /*0320*/  LEA.HI R12, R12, R11.reuse, RZ, 0x1b ;  /* 0x0000000b0c0c7211 */ /* 0x080fe400078fd8ff */
[----:B------:R-:W-:-:S03]  /*0330*/  LEA.HI R14, R11, R11, RZ, 0x1b ;  /* 0x0000000b0b0e7211 */ /* 0x000fc600078fd8ff */
[--C-:B------:R-:W-:Y:S02]  /*0340*/  IMAD R12, R12, 0x4, R7.reuse ;  /* 0x000000040c0c7824 */ /* 0x100fe400078e0207 */
[----:B------:R-:W-:-:S04]  /*0350*/  IMAD R14, R14, 0x4, R7 ;  /* 0x000000040e0e7824 */ /* 0x000fc800078e0207 */
[----:B------:R-:W-:Y:S04]  /*0360*/  LDS R12, [R12+0x4] ;  /* 0x000004000c0c7984 */ /* 0x000fe80000000800 */
[----:B------:R-:W0:Y:S02]  /*0370*/  LDS R11, [R14+0xc] ;  /* 0x00000c000e0b7984 */ /* 0x000e240000000800 */
[----:B0-----:R-:W-:-:S05]  /*0380*/  FADD R11, R12, R11 ;  /* 0x0000000b0c0b7221 */ /* 0x001fca0000000000 */
[----:B------:R1:W-:Y:S02]  /*0390*/  STS [R14+0xc], R11 ;  /* 0x00000c0b0e007388 */ /* 0x0003e40000000800 */
.L_x_455:
[----:B------:R-:W-:Y:S05]  /*03a0*/  BSYNC.RECONVERGENT B0 ;  /* 0x0000000000007941 */ /* 0x000fea0003800200 */
.L_x_454:
[----:B------:R-:W-:Y:S01]  /*03b0*/  BAR.SYNC.DEFER_BLOCKING 0x0 ;  /* 0x0000000000007b1d */ /* 0x000fe20000010000 */
[C---:B------:R-:W-:Y:S02]  /*03c0*/  ISETP.GT.U32.AND P4, PT, R2.reuse, 0x1f, PT ;  /* 0x0000001f0200780c */ /* 0x040fe40003f84070 */
[C---:B------:R-:W-:Y:S02]  /*03d0*/  ISETP.GT.U32.AND P5, PT, R2.reuse, 0xf, PT ;  /* 0x0000000f0200780c */ /* 0x040fe40003fa4070 */
[C---:B------:R-:W-:Y:S01]  /*03e0*/  ISETP.GT.U32.AND P6, PT, R2.reuse, 0x1, PT ;  /* 0x000000010200780c */ /* 0x040fe20003fc4070 */
[----:B------:R-:W-:Y:S01]  /*03f0*/  BSSY.RECONVERGENT B0, `(.L_x_456) ;  /* 0x0000083000007945 */ /* 0x000fe20003800200 */
[----:B------:R-:W-:Y:S02]  /*0400*/  P2R R18, PR, RZ, 0x1 ;  /* 0x00000001ff127803 */ /* 0x000fe40000000000 */
[----:B------:R-:W-:-:S05]  /*0410*/  ISETP.NE.AND P0, PT, R2, RZ, PT ;  /* 0x000000ff0200720c */ /* 0x000fca0003f05270 */
[C---:B-1----:R-:W-:Y:S02]  /*0420*/  @!P4 SHF.L.U32 R14, R2.reuse, 0x4, RZ ;  /* 0x00000004020ec819 */ /* 0x042fe400000006ff */
[----:B------:R-:W-:Y:S02]  /*0430*/  @!P5 IMAD R15, R2, 0x84, R7 ;  /* 0x00000084020fd824 */ /* 0x000fe400078e0207 */
[----:B------:R-:W-:-:S05]  /*0440*/  @!P4 LEA.HI R14, R14, R14, RZ, 0x1b ;  /* 0x0000000e0e0ec211 */ /* 0x000fca00078fd8ff */
[----:B------:R-:W-:Y:S01]  /*0450*/  @!P4 IMAD R14, R14, 0x4, R7 ;  /* 0x000000040e0ec824 */ /* 0x000fe200078e0207 */
[----:B0-----:R-:W-:Y:S04]  /*0460*/  @!P3 LDS R11, [R13+0xc] ;  /* 0x00000c000d0bb984 */ /* 0x001fe80000000800 */
[----:B------:R-:W0:Y:S02]  /*0470*/  @!P3 LDS R12, [R13+0x1c] ;  /* 0x00001c000d0cb984 */ /* 0x000e240000000800 */
[----:B0-----:R-:W-:-:S05]  /*0480*/  @!P3 FADD R12, R11, R12 ;  /* 0x0000000c0b0cb221 */ /* 0x001fca0000000000 */
[----:B------:R-:W-:Y:S01]  /*0490*/  @!P3 STS [R13+0x1c], R12 ;  /* 0x00001c0c0d00b388 */ /* 0x000fe20000000800 */
[----:B------:R-:W-:Y:S06]  /*04a0*/  BAR.SYNC.DEFER_BLOCKING 0x0 ;  /* 0x0000000000007b1d */ /* 0x000fec0000010000 */
[----:B------:R-:W-:Y:S04]  /*04b0*/  @!P4 LDS R11, [R14+0x1c] ;  /* 0x00001c000e0bc984 */ /* 0x000fe80000000800 */
[----:B------:R-:W0:Y:S02]  /*04c0*/  @!P4 LDS R16, [R14+0x3c] ;  /* 0x00003c000e10c984 */ /* 0x000e240000000800 */
[----:B0-----:R-:W-:-:S05]  /*04d0*/  @!P4 FADD R11, R11, R16 ;  /* 0x000000100b0bc221 */ /* 0x001fca0000000000 */
[----:B------:R-:W-:Y:S01]  /*04e0*/  @!P4 STS [R14+0x3c], R11 ;  /* 0x00003c0b0e00c388 */ /* 0x000fe20000000800 */
[----:B------:R-:W-:Y:S01]  /*04f0*/  BAR.SYNC.DEFER_BLOCKING 0x0 ;  /* 0x0000000000007b1d */ /* 0x000fe20000010000 */
[----:B------:R-:W-:-:S13]  /*0500*/  ISETP.GT.U32.AND P4, PT, R2, 0x7, PT ;  /* 0x000000070200780c */ /* 0x000fda0003f84070 */
[----:B------:R-:W-:-:S05]  /*0510*/  @!P4 IMAD.SHL.U32 R12, R2, 0x40, RZ ;  /* 0x00000040020cc824 */ /* 0x000fca00078e00ff */
[----:B------:R-:W-:-:S04]  /*0520*/  @!P4 LEA.HI R12, R12, R12, RZ, 0x1b ;  /* 0x0000000c0c0cc211 */ /* 0x000fc800078fd8ff */
[----:B------:R-:W-:Y:S01]  /*0530*/  @!P4 LEA R12, R12, R7, 0x2 ;  /* 0x000000070c0cc211 */ /* 0x000fe200078e10ff */
[----:B------:R-:W-:Y:S04]  /*0540*/  @!P5 LDS R16, [R15+0x3c] ;  /* 0x00003c000f10d984 */ /* 0x000fe80000000800 */
[----:B------:R-:W0:Y:S02]  /*0550*/  @!P5 LDS R17, [R15+0x7c] ;  /* 0x00007c000f11d984 */ /* 0x000e240000000800 */
[----:B0-----:R-:W-:-:S05]  /*0560*/  @!P5 FADD R16, R16, R17 ;  /* 0x000000111010d221 */ /* 0x001fca0000000000 */
[----:B------:R0:W-:Y:S01]  /*0570*/  @!P5 STS [R15+0x7c], R16 ;  /* 0x00007c100f00d388 */ /* 0x0001e20000000800 */
[----:B------:R-:W-:Y:S01]  /*0580*/  BAR.SYNC.DEFER_BLOCKING 0x0 ;  /* 0x0000000000007b1d */ /* 0x000fe20000010000 */
[C---:B------:R-:W-:Y:S02]  /*0590*/  ISETP.GT.U32.AND P5, PT, R2.reuse, 0x3, PT ;  /* 0x000000030200780c */ /* 0x040fe40003fa4070 */
[----:B0-----:R-:W-:-:S04]  /*05a0*/  @!P6 SHF.L.U32 R15, R2, 0x8, RZ ;  /* 0x00000008020fe819 */ /* 0x001fc800000006ff */
[----:B------:R-:W-:-:S07]  /*05b0*/  @!P6 LEA.HI R16, R15, R15, RZ, 0x1b ;  /* 0x0000000f0f10e211 */ /* 0x000fce00078fd8ff */
[----:B------:R-:W-:Y:S02]  /*05c0*/  @!P5 IMAD.SHL.U32 R13, R2, 0x80, RZ ;  /* 0x00000080020dd824 */ /* 0x000fe400078e00ff */
[----:B------:R-:W-:-:S03]  /*05d0*/  @!P6 IMAD R16, R16, 0x4, R7 ;  /* 0x000000041010e824 */ /* 0x000fc600078e0207 */
[----:B------:R-:W-:Y:S01]  /*05e0*/  @!P5 LEA.HI R20, R13, R13, RZ, 0x1b ;  /* 0x0000000d0d14d211 */ /* 0x000fe200078fd8ff */
[----:B------:R-:W-:Y:S04]  /*05f0*/  @!P4 LDS R11, [R12+0x7c] ;  /* 0x00007c000c0bc984 */ /* 0x000fe80000000800 */
[----:B------:R-:W-:Y:S01]  /*0600*/  @!P5 IMAD R20, R20, 0x4, R7 ;  /* 0x000000041414d824 */ /* 0x000fe200078e0207 */
[----:B------:R-:W0:Y:S02]  /*0610*/  @!P4 LDS R14, [R12+0x100] ;  /* 0x000100000c0ec984 */ /* 0x000e240000000800 */
[----:B0-----:R-:W-:-:S05]  /*0620*/  @!P4 FADD R11, R11, R14 ;  /* 0x0000000e0b0bc221 */ /* 0x001fca0000000000 */
[----:B------:R-:W-:Y:S01]  /*0630*/  @!P4 STS [R12+0x100], R11 ;  /* 0x0001000b0c00c388 */ /* 0x000fe20000000800 */
[----:B------:R-:W-:Y:S06]  /*0640*/  BAR.SYNC.DEFER_BLOCKING 0x0 ;  /* 0x0000000000007b1d */ /* 0x000fec0000010000 */
[----:B------:R-:W-:Y:S04]  /*0650*/  @!P5 LDS R13, [R20+0x100] ;  /* 0x00010000140dd984 */ /* 0x000fe80000000800 */
[----:B------:R-:W0:Y:S02]  /*0660*/  @!P5 LDS R14, [R20+0x208] ;  /* 0x00020800140ed984 */ /* 0x000e240000000800 */
[----:B0-----:R-:W-:-:S05]  /*0670*/  @!P5 FADD R13, R13, R14 ;  /* 0x0000000e0d0dd221 */ /* 0x001fca0000000000 */
[----:B------:R0:W-:Y:S01]  /*0680*/  @!P5 STS [R20+0x208], R13 ;  /* 0x0002080d1400d388 */ /* 0x0001e20000000800 */
[----:B------:R-:W-:Y:S01]  /*0690*/  BAR.SYNC.DEFER_BLOCKING 0x0 ;  /* 0x0000000000007b1d */ /* 0x000fe20000010000 */
[----:B0-----:R-:W-:-:S05]  /*06a0*/  @!P6 IMAD.SHL.U32 R13, R2, 0x100, RZ ;  /* 0x00000100020de824 */ /* 0x001fca00078e00ff */
[----:B------:R-:W-:Y:S01]  /*06b0*/  @!P6 LEA.HI R22, R13, R13, RZ, 0x1b ;  /* 0x0000000d0d16e211 */ /* 0x000fe200078fd8ff */
[----:B------:R-:W-:-:S03]  /*06c0*/  @!P5 IMAD.SHL.U32 R13, R2, 0x80, RZ ;  /* 0x00000080020dd824 */ /* 0x000fc600078e00ff */
[----:B------:R-:W-:Y:S01]  /*06d0*/  @!P6 LEA R22, R22, R7, 0x2 ;  /* 0x000000071616e211 */ /* 0x000fe200078e10ff */
[----:B------:R-:W-:Y:S04]  /*06e0*/  @!P6 LDS R11, [R16+0x208] ;  /* 0x00020800100be984 */ /* 0x000fe80000000800 */
[----:B------:R-:W0:Y:S02]  /*06f0*/  @!P6 LDS R12, [R16+0x418] ;  /* 0x00041800100ce984 */ /* 0x000e240000000800 */
[----:B0-----:R-:W-:-:S05]  /*0700*/  @!P6 FADD R11, R11, R12 ;  /* 0x0000000c0b0be221 */ /* 0x001fca0000000000 */
[----:B------:R0:W-:Y:S01]  /*0710*/  @!P6 STS [R16+0x418], R11 ;  /* 0x0004180b1000e388 */ /* 0x0001e20000000800 */
[----:B------:R-:W-:Y:S01]  /*0720*/  BAR.SYNC.DEFER_BLOCKING 0x0 ;  /* 0x0000000000007b1d */ /* 0x000fe20000010000 */
[----:B0-----:R-:W-:-:S05]  /*0730*/  P2R R11, PR, RZ, 0x1 ;  /* 0x00000001ff0b7803 */ /* 0x001fca0000000000 */
[----:B------:R-:W-:Y:S04]  /*0740*/  @!P0 LDS R12, [R7+0x418] ;  /* 0x00041800070c8984 */ /* 0x000fe80000000800 */
[----:B------:R-:W0:Y:S02]  /*0750*/  @!P0 LDS R15, [R7+0x838] ;  /* 0x00083800070f8984 */ /* 0x000e240000000800 */
[----:B0-----:R-:W-:-:S05]  /*0760*/  @!P0 FADD R12, R12, R15 ;  /* 0x0000000f0c0c8221 */ /* 0x001fca0000000000 */
[----:B------:R-:W-:Y:S01]  /*0770*/  @!P0 STS [R7+0x838], R12 ;  /* 0x0008380c07008388 */ /* 0x000fe20000000800 */
[----:B------:R-:W-:Y:S06]  /*0780*/  BAR.SYNC.DEFER_BLOCKING 0x0 ;  /* 0x0000000000007b1d */ /* 0x000fec0000010000 */
[----:B------:R-:W0:Y:S04]  /*0790*/  @!P0 LDS R14, [R7] ;  /* 0x00000000070e8984 */ /* 0x000e280000000800 */
[----:B0-----:R0:W-:Y:S01]  /*07a0*/  @!P0 STS [R7+0x838], R14 ;  /* 0x0008380e07008388 */ /* 0x0011e20000000800 */
[----:B------:R-:W-:Y:S01]  /*07b0*/  BAR.SYNC.DEFER_BLOCKING 0x0 ;  /* 0x0000000000007b1d */ /* 0x000fe20000010000 */
[----:B0-----:R-:W-:-:S05]  /*07c0*/  @!P5 LEA.HI R14, R13, R13, RZ, 0x1b ;  /* 0x0000000d0d0ed211 */ /* 0x001fca00078fd8ff */
[----:B------:R-:W-:Y:S01]  /*07d0*/  @!P5 IMAD R15, R14, 0x4, R7 ;  /* 0x000000040e0fd824 */ /* 0x000fe200078e0207 */
[----:B------:R-:W0:Y:S04]  /*07e0*/  @!P0 LDS R16, [R7+0x838] ;  /* 0x0008380007108984 */ /* 0x000e280000000800 */
[----:B------:R-:W1:Y:S04]  /*07f0*/  @!P0 LDS R11, [R7+0x418] ;  /* 0x00041800070b8984 */ /* 0x000e680000000800 */
[----:B0-----:R-:W-:Y:S01]  /*0800*/  @!P0 STS [R7+0x418], R16 ;  /* 0x0004181007008388 */ /* 0x001fe20000000800 */
[----:B-1----:R-:W-:-:S05]  /*0810*/  @!P0 FADD R20, R16, R11 ;  /* 0x0000000b10148221 */ /* 0x002fca0000000000 */
[----:B------:R-:W-:Y:S01]  /*0820*/  @!P0 STS [R7+0x838], R20 ;  /* 0x0008381407008388 */ /* 0x000fe20000000800 */
[----:B------:R-:W-:Y:S01]  /*0830*/  BAR.SYNC.DEFER_BLOCKING 0x0 ;  /* 0x0000000000007b1d */ /* 0x000fe20000010000 */
[----:B------:R-:W-:-:S05]  /*0840*/  ISETP.NE.AND P0, PT, R18, RZ, PT ;  /* 0x000000ff1200720c */ /* 0x000fca0003f05270 */
[----:B------:R-:W0:Y:S04]  /*0850*/  @!P6 LDS R11, [R22+0x418] ;  /* 0x00041800160be984 */ /* 0x000e280000000800 */
[----:B------:R-:W1:Y:S04]  /*0860*/  @!P6 LDS R12, [R22+0x208] ;  /* 0x00020800160ce984 */ /* 0x000e680000000800 */
[----:B0-----:R0:W-:Y:S01]  /*0870*/  @!P6 STS [R22+0x208], R11 ;  /* 0x0002080b1600e388 */ /* 0x0011e20000000800 */
[----:B-1----:R-:W-:-:S05]  /*0880*/  @!P6 FADD R12, R11, R12 ;  /* 0x0000000c0b0ce221 */ /* 0x002fca0000000000 */
[----:B------:R1:W-:Y:S01]  /*0890*/  @!P6 STS [R22+0x418], R12 ;  /* 0x0004180c1600e388 */ /* 0x0003e20000000800 */
[C---:B0-----:R-:W-:Y:S01]  /*08a0*/  @!P4 SHF.L.U32 R11, R2.reuse, 0x6, RZ ;  /* 0x00000006020bc819 */ /* 0x041fe200000006ff */
[----:B------:R-:W-:Y:S01]  /*08b0*/  BAR.SYNC.DEFER_BLOCKING 0x0 ;  /* 0x0000000000007b1d */ /* 0x000fe20000010000 */
[----:B------:R-:W-:Y:S02]  /*08c0*/  ISETP.GT.U32.AND P6, PT, R2, 0x1f, PT ;  /* 0x0000001f0200780c */ /* 0x000fe40003fc4070 */
[----:B-1----:R-:W-:-:S05]  /*08d0*/  @!P4 LEA.HI R12, R11, R11, RZ, 0x1b ;  /* 0x0000000b0b0cc211 */ /* 0x002fca00078fd8ff */
[----:B------:R-:W-:Y:S01]  /*08e0*/  @!P4 IMAD R16, R12, 0x4, R7 ;  /* 0x000000040c10c824 */ /* 0x000fe200078e0207 */
[----:B------:R-:W0:Y:S04]  /*08f0*/  @!P5 LDS R13, [R15+0x208] ;  /* 0x000208000f0dd984 */ /* 0x000e280000000800 */
[----:B------:R-:W1:Y:S04]  /*0900*/  @!P5 LDS R14, [R15+0x100] ;  /* 0x000100000f0ed984 */ /* 0x000e680000000800 */
[----:B0-----:R-:W-:Y:S01]  /*0910*/  @!P5 STS [R15+0x100], R13 ;  /* 0x0001000d0f00d388 */ /* 0x001fe20000000800 */
[----:B-1----:R-:W-:-:S05]  /*0920*/  @!P5 FADD R14, R13, R14 ;  /* 0x0000000e0d0ed221 */ /* 0x002fca0000000000 */
[----:B------:R0:W-:Y:S01]  /*0930*/  @!P5 STS [R15+0x208], R14 ;  /* 0x0002080e0f00d388 */ /* 0x0001e20000000800 */
[----:B------:R-:W-:Y:S01]  /*0940*/  BAR.SYNC.DEFER_BLOCKING 0x0 ;  /* 0x0000000000007b1d */ /* 0x000fe20000010000 */
[C---:B------:R-:W-:Y:S01]  /*0950*/  ISETP.GT.U32.AND P5, PT, R2.reuse, 0xf, PT ;  /* 0x0000000f0200780c */ /* 0x040fe20003fa4070 */
[----:B0-----:R-:W-:-:S05]  /*0960*/  @!P6 IMAD.SHL.U32 R15, R2, 0x10, RZ ;  /* 0x00000010020fe824 */ /* 0x001fca00078e00ff */
[----:B------:R-:W-:Y:S01]  /*0970*/  @!P6 LEA.HI R18, R15, R15, RZ, 0x1b ;  /* 0x0000000f0f12e211 */ /* 0x000fe200078fd8ff */
[----:B------:R-:W-:-:S06]  /*0980*/  @!P3 IMAD.SHL.U32 R15, R2, 0x8, RZ ;  /* 0x00000008020fb824 */ /* 0x000fcc00078e00ff */
[----:B------:R-:W-:Y:S01]  /*0990*/  @!P5 IMAD R17, R2, 0x84, R7 ;  /* 0x000000840211d824 */ /* 0x000fe200078e0207 */
[----:B------:R-:W-:Y:S01]  /*09a0*/  @!P6 LEA R18, R18, R7, 0x2 ;  /* 0x000000071212e211 */ /* 0x000fe200078e10ff */
[----:B------:R-:W0:Y:S04]  /*09b0*/  @!P4 LDS R11, [R16+0x100] ;  /* 0x00010000100bc984 */ /* 0x000e280000000800 */
[----:B------:R-:W1:Y:S04]  /*09c0*/  @!P4 LDS R12, [R16+0x7c] ;  /* 0x00007c00100cc984 */ /* 0x000e680000000800 */
[----:B0-----:R-:W-:Y:S01]  /*09d0*/  @!P4 STS [R16+0x7c], R11 ;  /* 0x00007c0b1000c388 */ /* 0x001fe20000000800 */
[----:B-1----:R-:W-:-:S05]  /*09e0*/  @!P4 FADD R12, R11, R12 ;  /* 0x0000000c0b0cc221 */ /* 0x002fca0000000000 */
[----:B------:R0:W-:Y:S01]  /*09f0*/  @!P4 STS [R16+0x100], R12 ;  /* 0x0001000c1000c388 */ /* 0x0001e20000000800 */
        /* <DEDUP_REMOVED lines=8> */
[----:B------:R-:W-:Y:S06]  /*0a80*/  BAR.SYNC.DEFER_BLOCKING 0x0 ;  /* 0x0000000000007b1d */ /* 0x000fec0000010000 */
[----:B------:R-:W0:Y:S04]  /*0a90*/  @!P6 LDS R11, [R18+0x3c] ;  /* 0x00003c00120be984 */ /* 0x000e280000000800 */
[----:B------:R-:W1:Y:S04]  /*0aa0*/  @!P6 LDS R12, [R18+0x1c] ;  /* 0x00001c00120ce984 */ /* 0x000e680000000800 */
[----:B0-----:R-:W-:Y:S01]  /*0ab0*/  @!P6 STS [R18+0x1c], R11 ;  /* 0x00001c0b1200e388 */ /* 0x001fe20000000800 */
[----:B-1----:R-:W-:-:S05]  /*0ac0*/  @!P6 FADD R12, R11, R12 ;  /* 0x0000000c0b0ce221 */ /* 0x002fca0000000000 */
[----:B------:R-:W-:Y:S01]  /*0ad0*/  @!P6 STS [R18+0x3c], R12 ;  /* 0x00003c0c1200e388 */ /* 0x000fe20000000800 */
[----:B------:R-:W-:Y:S01]  /*0ae0*/  BAR.SYNC.DEFER_BLOCKING 0x0 ;  /* 0x0000000000007b1d */ /* 0x000fe20000010000 */
[----:B------:R-:W-:-:S05]  /*0af0*/  ISETP.GT.U32.AND P6, PT, R2, 0x7f, PT ;  /* 0x0000007f0200780c */ /* 0x000fca0003fc4070 */
[----:B------:R-:W0:Y:S04]  /*0b00*/  @!P3 LDS R13, [R16+0x1c] ;  /* 0x00001c00100db984 */ /* 0x000e280000000800 */
[----:B------:R-:W1:Y:S04]  /*0b10*/  @!P3 LDS R14, [R16+0xc] ;  /* 0x00000c00100eb984 */ /* 0x000e680000000800 */
[----:B0-----:R0:W-:Y:S01]  /*0b20*/  @!P3 STS [R16+0xc], R13 ;  /* 0x00000c0d1000b388 */ /* 0x0011e20000000800 */
[----:B-1----:R-:W-:-:S05]  /*0b30*/  @!P3 FADD R14, R13, R14 ;  /* 0x0000000e0d0eb221 */ /* 0x002fca0000000000 */
[----:B------:R0:W-:Y:S01]  /*0b40*/  @!P3 STS [R16+0x1c], R14 ;  /* 0x00001c0e1000b388 */ /* 0x0001e20000000800 */
[----:B------:R-:W-:Y:S06]  /*0b50*/  BAR.SYNC.DEFER_BLOCKING 0x0 ;  /* 0x0000000000007b1d */ /* 0x000fec0000010000 */
[----:B------:R-:W-:Y:S05]  /*0b60*/  @P6 BRA `(.L_x_457) ;  /* 0x00000000002c6947 */ /* 0x000fea0003800000 */
[----:B------:R-:W-:Y:S01]  /*0b70*/  SHF.L.U32 R11, R2, 0x2, RZ ;  /* 0x00000002020b7819 */ /* 0x000fe200000006ff */
[----:B------:R-:W-:-:S03]  /*0b80*/  IMAD.IADD R4, R5, 0x1, R4 ;  /* 0x0000000105047824 */ /* 0x000fc600078e0204 */
[-C--:B------:R-:W-:Y:S02]  /*0b90*/  LEA.HI R12, R11, R11.reuse, RZ, 0x1b ;  /* 0x0000000b0b0c7211 */ /* 0x080fe400078fd8ff */
[----:B------:R-:W-:-:S03]  /*0ba0*/  LEA.HI R4, R4, R11, RZ, 0x1b ;  /* 0x0000000b04047211 */ /* 0x000fc600078fd8ff */
[----:B------:R-:W-:Y:S01]  /*0bb0*/  IMAD R12, R12, 0x4, R7 ;  /* 0x000000040c0c7824 */ /* 0x000fe200078e0207 */
[----:B------:R-:W-:-:S04]  /*0bc0*/  LEA R11, R4, R7, 0x2 ;  /* 0x00000007040b7211 */ /* 0x000fc800078e10ff */
[----:B------:R-:W-:Y:S04]  /*0bd0*/  LDS R4, [R12+0xc] ;  /* 0x00000c000c047984 */ /* 0x000fe80000000800 */
[----:B------:R-:W1:Y:S02]  /*0be0*/  LDS R5, [R11+0x4] ;  /* 0x000004000b057984 */ /* 0x000e640000000800 */
[----:B-1----:R-:W-:-:S05]  /*0bf0*/  FADD R5, R4, R5 ;  /* 0x0000000504057221 */ /* 0x002fca0000000000 */
[----:B------:R1:W-:Y:S04]  /*0c00*/  STS [R12+0xc], R5 ;  /* 0x00000c050c007388 */ /* 0x0003e80000000800 */
[----:B------:R1:W-:Y:S02]  /*0c10*/  STS [R11+0x4], R4 ;  /* 0x000004040b007388 */ /* 0x0003e40000000800 */
.L_x_457:
[----:B------:R-:W-:Y:S05]  /*0c20*/  BSYNC.RECONVERGENT B0 ;  /* 0x0000000000007941 */ /* 0x000fea0003800200 */
.L_x_456:
[----:B------:R-:W-:Y:S01]  /*0c30*/  BAR.SYNC.DEFER_BLOCKING 0x0 ;  /* 0x0000000000007b1d */ /* 0x000fe20000010000 */
[----:B------:R-:W-:-:S05]  /*0c40*/  ISETP.NE.AND P3, PT, R2, RZ, PT ;  /* 0x000000ff0200720c */ /* 0x000fca0003f65270 */
[----:B-1----:R-:W-:Y:S04]  /*0c50*/  @!P2 LDS R12, [R10+0x4] ;  /* 0x000004000a0ca984 */ /* 0x002fe80000000800 */
[----:B------:R-:W1:Y:S02]  /*0c60*/  @!P2 LDS R5, [R9] ;  /* 0x000000000905a984 */ /* 0x000e640000000800 */
[----:B-1----:R-:W-:Y:S02]  /*0c70*/  @!P2 FADD R11, R12, R5 ;  /* 0x000000050c0ba221 */ /* 0x002fe40000000000 */
[----:B------:R-:W1:Y:S03]  /*0c80*/  LDC.64 R4, c[0x0][0x380] ;  /* 0x0000e000ff047b82 */ /* 0x000e660000000a00 */
[----:B------:R-:W-:Y:S04]  /*0c90*/  @!P2 STS [R10+0x4], R11 ;  /* 0x0000040b0a00a388 */ /* 0x000fe80000000800 */
[----:B------:R-:W-:Y:S01]  /*0ca0*/  @!P2 STS [R9], R12 ;  /* 0x0000000c0900a388 */ /* 0x000fe20000000800 */
[----:B------:R-:W-:Y:S01]  /*0cb0*/  BAR.SYNC.DEFER_BLOCKING 0x0 ;  /* 0x0000000000007b1d */ /* 0x000fe20000010000 */
[----:B-1----:R-:W-:-:S05]  /*0cc0*/  IMAD.WIDE.U32 R4, R3, 0x4, R4 ;  /* 0x0000000403047825 */ /* 0x002fca00078e0004 */
[----:B0-----:R-:W0:Y:S04]  /*0cd0*/  @!P0 LDS R13, [R6] ;  /* 0x00000000060d8984 */ /* 0x001e280000000800 */
[----:B------:R-:W1:Y:S04]  /*0ce0*/  @!P1 LDS R15, [R8+0x4] ;  /* 0x00000400080f9984 */ /* 0x000e680000000800 */
[----:B0-----:R0:W-:Y:S04]  /*0cf0*/  @!P0 STG.E desc[UR4][R4.64], R13 ;  /* 0x0000000d04008986 */ /* 0x0011e8000c101904 */
[----:B-1----:R0:W-:Y:S01]  /*0d00*/  @!P1 STG.E desc[UR4][R4.64+0x4], R15 ;  /* 0x0000040f04009986 */ /* 0x0021e2000c101904 */
[----:B------:R-:W-:Y:S05]  /*0d10*/  @P3 EXIT ;  /* 0x000000000000394d */ /* 0x000fea0003800000 */
[----:B------:R-:W1:Y:S01]  /*0d20*/  LDS R7, [R7+0x838] ;  /* 0x0008380007077984 */ /* 0x000e620000000800 */
[----:B------:R-:W2:Y:S02]  /*0d30*/  LDC.64 R2, c[0x0][0x398] ;  /* 0x0000e600ff027b82 */ /* 0x000ea40000000a00 */
[----:B--2---:R-:W-:-:S05]  /*0d40*/  IMAD.WIDE.U32 R2, R0, 0x4, R2 ;  /* 0x0000000400027825 */ /* 0x004fca00078e0002 */
[----:B-1----:R-:W-:Y:S01]  /*0d50*/  STG.E desc[UR4][R2.64], R7 ;  /* 0x0000000702007986 */ /* 0x002fe2000c101904 */
[----:B------:R-:W-:Y:S05]  /*0d60*/  EXIT ;  /* 0x000000000000794d */ /* 0x000fea0003800000 */
.L_x_458:
        /* <DEDUP_REMOVED lines=9> */
.L_x_506:


//--------------------- .text._Z19scan_work_efficientILi256EEvPfPKfiS0_ --------------------------
	.section	.text._Z19scan_work_efficientILi256EEvPfPKfiS0_,"ax",@progbits
	.align	128
        .global         _Z19scan_work_efficientILi256EEvPfPKfiS0_
        .type           _Z19scan_work_efficientILi256EEvPfPKfiS0_,@function
        .size           _Z19scan_work_efficientILi256EEvPfPKfiS0_,(.L_x_507 - _Z19scan_work_efficientILi256EEvPfPKfiS0_)
        .other          _Z19scan_work_efficientILi256EEvPfPKfiS0_,@"STO_CUDA_ENTRY STV_DEFAULT"
_Z19scan_work_efficientILi256EEvPfPKfiS0_:
.text._Z19scan_work_efficientILi256EEvPfPKfiS0_:
[----:B------:R-:W-:Y:S01]  /*0000*/  LDC R1, c[0x0][0x37c] ;  /* 0x0000df00ff017b82 */ /* 0x000fe20000000800 */
[----:B------:R-:W0:Y:S01]  /*0010*/  S2R R5, SR_TID.X ;  /* 0x0000000000057919 */ /* 0x000e220000002100 */
[----:B------:R-:W1:Y:S01]  /*0020*/  LDCU UR8, c[0x0][0x390] ;  /* 0x00007200ff0877ac */ /* 0x000e620008000800 */
[----:B------:R-:W0:Y:S01]  /*0030*/  S2R R0, SR_CTAID.X ;  /* 0x0000000000007919 */ /* 0x000e220000002500 */
[----:B------:R-:W2:Y:S01]  /*0040*/  LDCU.64 UR6, c[0x0][0x358] ;  /* 0x00006b00ff0677ac */ /* 0x000ea20008000a00 */
[----:B0-----:R-:W-:-:S04]  /*0050*/  LEA R2, R0, R5, 0x9 ;  /* 0x0000000500027211 */ /* 0x001fc800078e48ff */
[----:B-1----:R-:W-:-:S13]  /*0060*/  ISETP.GE.U32.AND P0, PT, R2, UR8, PT ;  /* 0x0000000802007c0c */ /* 0x002fda000bf06070 */
[----:B------:R-:W0:Y:S02]  /*0070*/  @!P0 LDC.64 R6, c[0x0][0x388] ;  /* 0x0000e200ff068b82 */ /* 0x000e240000000a00 */
[----:B0-----:R-:W-:-:S06]  /*0080*/  @!P0 IMAD.WIDE.U32 R6, R2, 0x4, R6 ;  /* 0x0000000402068825 */ /* 0x001fcc00078e0006 */
[----:B--2---:R-:W2:Y:S01]  /*0090*/  @!P0 LDG.E R7, desc[UR6][R6.64] ;  /* 0x0000000606078981 */ /* 0x004ea2000c1e1900 */
[----:B------:R-:W0:Y:S01]  /*00a0*/  S2UR UR5, SR_CgaCtaId ;  /* 0x00000000000579c3 */ /* 0x000e220000008800 */
[----:B------:R-:W-:Y:S01]  /*00b0*/  UMOV UR4, 0x400 ;  /* 0x0000040000047882 */ /* 0x000fe20000000000 */
[----:B------:R-:W-:Y:S01]  /*00c0*/  IADD3 R3, PT, PT, R2, 0x100, RZ ;  /* 0x0000010002037810 */ /* 0x000fe20007ffe0ff */
[----:B------:R-:W-:Y:S03]  /*00d0*/  BSSY.RECONVERGENT B0, `(.L_x_459) ;  /* 0x000000d000007945 */ /* 0x000fe60003800200 */
[----:B------:R-:W-:Y:S01]  /*00e0*/  ISETP.NE.AND P1, PT, R3, RZ, PT ;  /* 0x000000ff0300720c */ /* 0x000fe20003f25270 */
[----:B0-----:R-:W-:-:S06]  /*00f0*/  ULEA UR4, UR5, UR4, 0x18 ;  /* 0x0000000405047291 */ /* 0x001fcc000f8ec0ff */
[----:B------:R-:W-:-:S05]  /*0100*/  LEA R4, R5, UR4, 0x2 ;  /* 0x0000000405047c11 */ /* 0x000fca000f8e10ff */
[----:B--2---:R0:W-:Y:S04]  /*0110*/  @!P0 STS [R4], R7 ;  /* 0x0000000704008388 */ /* 0x0041e80000000800 */
[----:B------:R0:W-:Y:S01]  /*0120*/  @P0 STS [R4], RZ ;  /* 0x000000ff04000388 */ /* 0x0001e20000000800 */
[----:B------:R-:W-:Y:S05]  /*0130*/  @!P1 BRA `(.L_x_460) ;  /* 0x0000000000149947 */ /* 0x000fea0003800000 */
[----:B0-----:R-:W0:Y:S02]  /*0140*/  LDC.64 R6, c[0x0][0x388] ;  /* 0x0000e200ff067b82 */ /* 0x001e240000000a00 */
[----:B0-----:R-:W-:-:S06]  /*0150*/  IMAD.WIDE.U32 R6, R3, 0x4, R6 ;  /* 0x0000000403067825 */ /* 0x001fcc00078e0006 */
[----:B------:R-:W2:Y:S04]  /*0160*/  LDG.E R7, desc[UR6][R6.64] ;  /* 0x0000000606077981 */ /* 0x000ea8000c1e1900 */
[----:B--2---:R2:W-:Y:S01]  /*0170*/  STS [R4+0x400], R7 ;  /* 0x0004000704007388 */ /* 0x0045e20000000800 */
[----:B------:R-:W-:Y:S05]  /*0180*/  BRA `(.L_x_461) ;  /* 0x0000000000047947 */ /* 0x000fea0003800000 */
.L_x_460:
[----:B------:R1:W-:Y:S02]  /*0190*/  STS [R4+0x400], RZ ;  /* 0x000400ff04007388 */ /* 0x0003e40000000800 */
.L_x_461:
[----:B------:R-:W-:Y:S05]  /*01a0*/  BSYNC.RECONVERGENT B0 ;  /* 0x0000000000007941 */ /* 0x000fea0003800200 */
.L_x_459:
[----:B------:R-:W-:Y:S01]  /*01b0*/  BAR.SYNC.DEFER_BLOCKING 0x0 ;  /* 0x0000000000007b1d */ /* 0x000fe20000010000 */
[C---:B------:R-:W-:Y:S02]  /*01c0*/  ISETP.GT.U32.AND P2, PT, R5.reuse, 0xff, PT ;  /* 0x000000ff0500780c */ /* 0x040fe40003f44070 */
[C---:B------:R-:W-:Y:S02]  /*01d0*/  ISETP.GT.U32.AND P1, PT, R5.reuse, 0x7f, PT ;  /* 0x0000007f0500780c */ /* 0x040fe40003f24070 */
[C---:B------:R-:W-:Y:S02]  /*01e0*/  ISETP.GT.U32.AND P3, PT, R5.reuse, 0x7, PT ;  /* 0x000000070500780c */ /* 0x040fe40003f64070 */
[C---:B------:R-:W-:Y:S02]  /*01f0*/  ISETP.GT.U32.AND P4, PT, R5.reuse, 0x3, PT ;  /* 0x000000030500780c */ /* 0x040fe40003f84070 */
[C---:B------:R-:W-:Y:S02]  /*0200*/  ISETP.GT.U32.AND P5, PT, R5.reuse, 0x1, PT ;  /* 0x000000010500780c */ /* 0x040fe40003fa4070 */
[----:B------:R-:W-:-:S03]  /*0210*/  ISETP.NE.AND P6, PT, R5, RZ, PT ;  /* 0x000000ff0500720c */ /* 0x000fc60003fc5270 */
[----:B------:R-:W-:-:S04]  /*0220*/  @!P2 LEA R6, R5, R4, 0x2 ;  /* 0x000000040506a211 */ /* 0x000fc800078e10ff */
[----:B------:R-:W-:Y:S01]  /*0230*/  @!P3 IMAD R13, R5, 0xfc, R4 ;  /* 0x000000fc050db824 */ /* 0x000fe200078e0204 */
[----:B0-2---:R-:W-:Y:S04]  /*0240*/  @!P2 LDS R7, [R6] ;  /* 0x000000000607a984 */ /* 0x005fe80000000800 */
[----:B------:R-:W0:Y:S02]  /*0250*/  @!P2 LDS R8, [R6+0x4] ;  /* 0x000004000608a984 */ /* 0x000e240000000800 */
[----:B0-----:R-:W-:Y:S01]  /*0260*/  @!P2 FADD R7, R7, R8 ;  /* 0x000000080707a221 */ /* 0x001fe20000000000 */
[----:B------:R-:W-:-:S04]  /*0270*/  @!P1 IMAD R8, R5, 0xc, R4 ;  /* 0x0000000c05089824 */ /* 0x000fc800078e0204 */
[----:B------:R-:W-:Y:S01]  /*0280*/  @!P2 STS [R6+0x4], R7 ;  /* 0x000004070600a388 */ /* 0x000fe20000000800 */
[----:B------:R-:W-:Y:S01]  /*0290*/  BAR.SYNC.DEFER_BLOCKING 0x0 ;  /* 0x0000000000007b1d */ /* 0x000fe20000010000 */
[----:B------:R-:W-:-:S05]  /*02a0*/  ISETP.GT.U32.AND P2, PT, R5, 0x3f, PT ;  /* 0x0000003f0500780c */ /* 0x000fca0003f44070 */
[----:B------:R-:W-:Y:S04]  /*02b0*/  @!P1 LDS R9, [R8+0x4] ;  /* 0x0000040008099984 */ /* 0x000fe80000000800 */
[----:B------:R-:W0:Y:S02]  /*02c0*/  @!P1 LDS R10, [R8+0xc] ;  /* 0x00000c00080a9984 */ /* 0x000e240000000800 */
[----:B0-----:R-:W-:Y:S02]  /*02d0*/  @!P1 FADD R9, R9, R10 ;  /* 0x0000000a09099221 */ /* 0x001fe40000000000 */
[----:B------:R-:W-:-:S03]  /*02e0*/  @!P2 IMAD R10, R5, 0x1c, R4 ;  /* 0x0000001c050aa824 */ /* 0x000fc600078e0204 */
[----:B------:R-:W-:Y:S01]  /*02f0*/  @!P1 STS [R8+0xc], R9 ;  /* 0x00000c0908009388 */ /* 0x000fe20000000800 */
[----:B------:R-:W-:Y:S01]  /*0300*/  BAR.SYNC.DEFER_BLOCKING 0x0 ;  /* 0x0000000000007b1d */ /* 0x000fe20000010000 */
[----:B------:R-:W-:-:S13]  /*0310*/  ISETP.GT.U32.AND P1, PT, R5, 0x1f, PT ;  /* 0x0000001f0500780c */ /* 0x000fda0003f24070 */
[----:B------:R-:W-:Y:S01]  /*0320*/  @!P1 IMAD R6, R5, 0x3c, R4 ;  /* 0x0000003c05069824 */ /* 0x000fe200078e0204 */
[----:B------:R-:W-:Y:S04]  /*0330*/  @!P2 LDS R11, [R10+0xc] ;  /* 0x00000c000a0ba984 */ /* 0x000fe80000000800 */
[----:B------:R-:W0:Y:S02]  /*0340*/  @!P2 LDS R12, [R10+0x1c] ;  /* 0x00001c000a0ca984 */ /* 0x000e240000000800 */
[----:B0-----:R-:W-:-:S05]  /*0350*/  @!P2 FADD R11, R11, R12 ;  /* 0x0000000c0b0ba221 */ /* 0x001fca0000000000 */
[----:B------:R0:W-:Y:S01]  /*0360*/  @!P2 STS [R10+0x1c], R11 ;  /* 0x00001c0b0a00a388 */ /* 0x0001e20000000800 */
[----:B------:R-:W-:Y:S01]  /*0370*/  BAR.SYNC.DEFER_BLOCKING 0x0 ;  /* 0x0000000000007b1d */ /* 0x000fe20000010000 */
[C---:B------:R-:W-:Y:S01]  /*0380*/  ISETP.GT.U32.AND P2, PT, R5.reuse, 0xf, PT ;  /* 0x0000000f0500780c */ /* 0x040fe20003f44070 */
[----:B0-----:R-:W-:-:S12]  /*0390*/  @!P3 IMAD R10, R5, 0xfc, R4 ;  /* 0x000000fc050ab824 */ /* 0x001fd800078e0204 */
[----:B------:R-:W-:Y:S01]  /*03a0*/  @!P2 IMAD R8, R5, 0x7c, R4 ;  /* 0x0000007c0508a824 */ /* 0x000fe200078e0204 */
[----:B------:R-:W-:Y:S04]  /*03b0*/  @!P1 LDS R7, [R6+0x1c] ;  /* 0x00001c0006079984 */ /* 0x000fe80000000800 */
[----:B------:R-:W0:Y:S02]  /*03c0*/  @!P1 LDS R12, [R6+0x3c] ;  /* 0x00003c00060c9984 */ /* 0x000e240000000800 */
[----:B0-----:R-:W-:-:S05]  /*03d0*/  @!P1 FADD R7, R7, R12 ;  /* 0x0000000c07079221 */ /* 0x001fca0000000000 */
[----:B------:R0:W-:Y:S01]  /*03e0*/  @!P1 STS [R6+0x3c], R7 ;  /* 0x00003c0706009388 */ /* 0x0001e20000000800 */
[----:B------:R-:W-:Y:S01]  /*03f0*/  BAR.SYNC.DEFER_BLOCKING 0x0 ;  /* 0x0000000000007b1d */ /* 0x000fe20000010000 */
[----:B0-----:R-:W-:-:S05]  /*0400*/  @!P4 IMAD R6, R5, 0x1fc, R4 ;  /* 0x000001fc0506c824 */ /* 0x001fca00078e0204 */
        /* <DEDUP_REMOVED lines=15> */
[----:B------:R-:W-:Y:S06]  /*0500*/  BAR.SYNC.DEFER_BLOCKING 0x0 ;  /* 0x0000000000007b1d */ /* 0x000fec0000010000 */
[----:B------:R-:W-:Y:S04]  /*0510*/  @!P5 LDS R9, [R8+0x1fc] ;  /* 0x0001fc000809d984 */ /* 0x000fe80000000800 */
[----:B------:R-:W0:Y:S02]  /*0520*/  @!P5 LDS R12, [R8+0x3fc] ;  /* 0x0003fc00080cd984 */ /* 0x000e240000000800 */
[----:B0-----:R-:W-:Y:S01]  /*0530*/  @!P5 FADD R9, R9, R12 ;  /* 0x0000000c0909d221 */ /* 0x001fe20000000000 */
[----:B------:R-:W-:-:S04]  /*0540*/  @!P4 IMAD R12, R5, 0x1fc, R4 ;  /* 0x000001fc050cc824 */ /* 0x000fc800078e0204 */
[----:B------:R-:W-:Y:S01]  /*0550*/  @!P5 STS [R8+0x3fc], R9 ;  /* 0x0003fc090800d388 */ /* 0x000fe20000000800 */
[----:B------:R-:W-:Y:S06]  /*0560*/  BAR.SYNC.DEFER_BLOCKING 0x0 ;  /* 0x0000000000007b1d */ /* 0x000fec0000010000 */
[----:B------:R-:W-:Y:S04]  /*0570*/  @!P6 LDS R10, [UR4+0x3fc] ;  /* 0x0003fc04ff0ae984 */ /* 0x000fe80008000800 */
[----:B------:R-:W0:Y:S02]  /*0580*/  @!P6 LDS R11, [UR4+0x7fc] ;  /* 0x0007fc04ff0be984 */ /* 0x000e240008000800 */
[----:B0-----:R-:W-:Y:S01]  /*0590*/  @!P6 FADD R10, R10, R11 ;  /* 0x0000000b0a0ae221 */ /* 0x001fe20000000000 */
[----:B------:R-:W-:-:S04]  /*05a0*/  @!P5 IMAD R11, R5, 0x3fc, R4 ;  /* 0x000003fc050bd824 */ /* 0x000fc800078e0204 */
[----:B------:R-:W-:Y:S01]  /*05b0*/  @!P6 STS [UR4+0x7fc], R10 ;  /* 0x0007fc0aff00e988 */ /* 0x000fe20008000804 */
[----:B------:R-:W-:Y:S06]  /*05c0*/  BAR.SYNC.DEFER_BLOCKING 0x0 ;  /* 0x0000000000007b1d */ /* 0x000fec0000010000 */
[----:B------:R-:W0:Y:S04]  /*05d0*/  @!P6 LDS R6, [UR4] ;  /* 0x00000004ff06e984 */ /* 0x000e280008000800 */
[----:B0-----:R-:W-:Y:S01]  /*05e0*/  @!P6 STS [UR4+0x7fc], R6 ;  /* 0x0007fc06ff00e988 */ /* 0x001fe20008000804 */
[----:B------:R-:W-:Y:S06]  /*05f0*/  BAR.SYNC.DEFER_BLOCKING 0x0 ;  /* 0x0000000000007b1d */ /* 0x000fec0000010000 */
[----:B------:R-:W0:Y:S04]  /*0600*/  @!P6 LDS R7, [UR4+0x7fc] ;  /* 0x0007fc04ff07e984 */ /* 0x000e280008000800 */
[----:B------:R-:W2:Y:S04]  /*0610*/  @!P6 LDS R8, [UR4+0x3fc] ;  /* 0x0003fc04ff08e984 */ /* 0x000ea80008000800 */
[----:B0-----:R-:W-:Y:S01]  /*0620*/  @!P6 STS [UR4+0x3fc], R7 ;  /* 0x0003fc07ff00e988 */ /* 0x001fe20008000804 */
[----:B--2---:R-:W-:-:S05]  /*0630*/  @!P6 FADD R8, R7, R8 ;  /* 0x000000080708e221 */ /* 0x004fca0000000000 */
[----:B------:R-:W-:Y:S01]  /*0640*/  @!P6 STS [UR4+0x7fc], R8 ;  /* 0x0007fc08ff00e988 */ /* 0x000fe20008000804 */
[----:B------:R-:W-:Y:S06]  /*0650*/  BAR.SYNC.DEFER_BLOCKING 0x0 ;  /* 0x0000000000007b1d */ /* 0x000fec0000010000 */
[----:B------:R-:W0:Y:S04]  /*0660*/  @!P5 LDS R9, [R11+0x3fc] ;  /* 0x0003fc000b09d984 */ /* 0x000e280000000800 */
[----:B------:R-:W2:Y:S04]  /*0670*/  @!P5 LDS R10, [R11+0x1fc] ;  /* 0x0001fc000b0ad984 */ /* 0x000ea80000000800 */
[----:B0-----:R-:W-:Y:S01]  /*0680*/  @!P5 STS [R11+0x1fc], R9 ;  /* 0x0001fc090b00d388 */ /* 0x001fe20000000800 */
[----:B--2---:R-:W-:-:S05]  /*0690*/  @!P5 FADD R10, R9, R10 ;  /* 0x0000000a090ad221 */ /* 0x004fca0000000000 */
[----:B------:R0:W-:Y:S01]  /*06a0*/  @!P5 STS [R11+0x3fc], R10 ;  /* 0x0003fc0a0b00d388 */ /* 0x0001e20000000800 */
[----:B------:R-:W-:Y:S01]  /*06b0*/  BAR.SYNC.DEFER_BLOCKING 0x0 ;  /* 0x0000000000007b1d */ /* 0x000fe20000010000 */
[C---:B------:R-:W-:Y:S01]  /*06c0*/  ISETP.GT.U32.AND P5, PT, R5.reuse, 0x3f, PT ;  /* 0x0000003f0500780c */ /* 0x040fe20003fa4070 */
[----:B0-----:R-:W-:-:S04]  /*06d0*/  @!P2 IMAD R11, R5, 0x7c, R4 ;  /* 0x0000007c050ba824 */ /* 0x001fc800078e0204 */
[----:B------:R-:W0:Y:S04]  /*06e0*/  @!P4 LDS R6, [R12+0x1fc] ;  /* 0x0001fc000c06c984 */ /* 0x000e280000000800 */
[----:B------:R-:W2:Y:S04]  /*06f0*/  @!P4 LDS R7, [R12+0xfc] ;  /* 0x0000fc000c07c984 */ /* 0x000ea80000000800 */
[----:B0-----:R-:W-:Y:S01]  /*0700*/  @!P4 STS [R12+0xfc], R6 ;  /* 0x0000fc060c00c388 */ /* 0x001fe20000000800 */
[----:B--2---:R-:W-:-:S05]  /*0710*/  @!P4 FADD R7, R6, R7 ;  /* 0x000000070607c221 */ /* 0x004fca0000000000 */
[----:B------:R0:W-:Y:S01]  /*0720*/  @!P4 STS [R12+0x1fc], R7 ;  /* 0x0001fc070c00c388 */ /* 0x0001e20000000800 */
[----:B------:R-:W-:Y:S01]  /*0730*/  BAR.SYNC.DEFER_BLOCKING 0x0 ;  /* 0x0000000000007b1d */ /* 0x000fe20000010000 */
[C---:B------:R-:W-:Y:S01]  /*0740*/  ISETP.GT.U32.AND P4, PT, R5.reuse, 0x7f, PT ;  /* 0x0000007f0500780c */ /* 0x040fe20003f84070 */
[----:B0-----:R-:W-:-:S12]  /*0750*/  @!P1 IMAD R12, R5, 0x3c, R4 ;  /* 0x0000003c050c9824 */ /* 0x001fd800078e0204 */
[----:B------:R-:W-:Y:S01]  /*0760*/  @!P4 IMAD R14, R5, 0xc, R4 ;  /* 0x0000000c050ec824 */ /* 0x000fe200078e0204 */
[----:B------:R-:W0:Y:S04]  /*0770*/  @!P3 LDS R8, [R13+0xfc] ;  /* 0x0000fc000d08b984 */ /* 0x000e280000000800 */
[----:B------:R-:W2:Y:S04]  /*0780*/  @!P3 LDS R9, [R13+0x7c] ;  /* 0x00007c000d09b984 */ /* 0x000ea80000000800 */
[----:B0-----:R-:W-:Y:S01]  /*0790*/  @!P3 STS [R13+0x7c], R8 ;  /* 0x00007c080d00b388 */ /* 0x001fe20000000800 */
[----:B--2---:R-:W-:-:S05]  /*07a0*/  @!P3 FADD R9, R8, R9 ;  /* 0x000000090809b221 */ /* 0x004fca0000000000 */
[----:B------:R0:W-:Y:S01]  /*07b0*/  @!P3 STS [R13+0xfc], R9 ;  /* 0x0000fc090d00b388 */ /* 0x0001e20000000800 */
[----:B------:R-:W-:Y:S01]  /*07c0*/  BAR.SYNC.DEFER_BLOCKING 0x0 ;  /* 0x0000000000007b1d */ /* 0x000fe20000010000 */
[----:B0-----:R-:W-:-:S05]  /*07d0*/  @!P5 IMAD R13, R5, 0x1c, R4 ;  /* 0x0000001c050dd824 */ /* 0x001fca00078e0204 */
[----:B------:R-:W0:Y:S04]  /*07e0*/  @!P2 LDS R6, [R11+0x7c] ;  /* 0x00007c000b06a984 */ /* 0x000e280000000800 */
[----:B------:R-:W2:Y:S04]  /*07f0*/  @!P2 LDS R7, [R11+0x3c] ;  /* 0x00003c000b07a984 */ /* 0x000ea80000000800 */
[----:B0-----:R-:W-:Y:S01]  /*0800*/  @!P2 STS [R11+0x3c], R6 ;  /* 0x00003c060b00a388 */ /* 0x001fe20000000800 */
[----:B--2---:R-:W-:-:S05]  /*0810*/  @!P2 FADD R7, R6, R7 ;  /* 0x000000070607a221 */ /* 0x004fca0000000000 */
[----:B------:R-:W-:Y:S01]  /*0820*/  @!P2 STS [R11+0x7c], R7 ;  /* 0x00007c070b00a388 */ /* 0x000fe20000000800 */
[----:B------:R-:W-:Y:S06]  /*0830*/  BAR.SYNC.DEFER_BLOCKING 0x0 ;  /* 0x0000000000007b1d */ /* 0x000fec0000010000 */
[----:B------:R-:W0:Y:S04]  /*0840*/  @!P1 LDS R8, [R12+0x3c] ;  /* 0x00003c000c089984 */ /* 0x000e280000000800 */
[----:B------:R-:W2:Y:S04]  /*0850*/  @!P1 LDS R9, [R12+0x1c] ;  /* 0x00001c000c099984 */ /* 0x000ea80000000800 */
[----:B0-----:R-:W-:Y:S01]  /*0860*/  @!P1 STS [R12+0x1c], R8 ;  /* 0x00001c080c009388 */ /* 0x001fe20000000800 */
[----:B--2---:R-:W-:-:S05]  /*0870*/  @!P1 FADD R9, R8, R9 ;  /* 0x0000000908099221 */ /* 0x004fca0000000000 */
[----:B------:R-:W-:Y:S01]  /*0880*/  @!P1 STS [R12+0x3c], R9 ;  /* 0x00003c090c009388 */ /* 0x000fe20000000800 */
[----:B------:R-:W-:Y:S01]  /*0890*/  BAR.SYNC.DEFER_BLOCKING 0x0 ;  /* 0x0000000000007b1d */ /* 0x000fe20000010000 */
[----:B------:R-:W-:-:S05]  /*08a0*/  ISETP.GE.U32.AND P1, PT, R3, UR8, PT ;  /* 0x0000000803007c0c */ /* 0x000fca000bf26070 */
[----:B------:R-:W0:Y:S04]  /*08b0*/  @!P5 LDS R10, [R13+0x1c] ;  /* 0x00001c000d0ad984 */ /* 0x000e280000000800 */
[----:B------:R-:W2:Y:S04]  /*08c0*/  @!P5 LDS R7, [R13+0xc] ;  /* 0x00000c000d07d984 */ /* 0x000ea80000000800 */
[----:B0-----:R-:W-:Y:S01]  /*08d0*/  @!P5 STS [R13+0xc], R10 ;  /* 0x00000c0a0d00d388 */ /* 0x001fe20000000800 */
[----:B--2---:R-:W-:-:S05]  /*08e0*/  @!P5 FADD R7, R10, R7 ;  /* 0x000000070a07d221 */ /* 0x004fca0000000000 */
[----:B------:R-:W-:Y:S01]  /*08f0*/  @!P5 STS [R13+0x1c], R7 ;  /* 0x00001c070d00d388 */ /* 0x000fe20000000800 */
[----:B------:R-:W-:Y:S01]  /*0900*/  BAR.SYNC.DEFER_BLOCKING 0x0 ;  /* 0x0000000000007b1d */ /* 0x000fe20000010000 */
[----:B------:R-:W-:-:S13]  /*0910*/  ISETP.GT.U32.AND P5, PT, R5, 0xff, PT ;  /* 0x000000ff0500780c */ /* 0x000fda0003fa4070 */
[----:B------:R-:W-:Y:S01]  /*0920*/  @!P5 LEA R12, R5, R4, 0x2 ;  /* 0x00000004050cd211 */ /* 0x000fe200078e10ff */
[----:B------:R-:W0:Y:S04]  /*0930*/  @!P4 LDS R6, [R14+0xc] ;  /* 0x00000c000e06c984 */ /* 0x000e280000000800 */
[----:B------:R-:W2:Y:S04]  /*0940*/  @!P4 LDS R11, [R14+0x4] ;  /* 0x000004000e0bc984 */ /* 0x000ea80000000800 */
[----:B0-----:R0:W-:Y:S01]  /*0950*/  @!P4 STS [R14+0x4], R6 ;  /* 0x000004060e00c388 */ /* 0x0011e20000000800 */
[----:B--2---:R-:W-:-:S05]  /*0960*/  @!P4 FADD R11, R6, R11 ;  /* 0x0000000b060bc221 */ /* 0x004fca0000000000 */
[----:B------:R-:W-:Y:S01]  /*0970*/  @!P4 STS [R14+0xc], R11 ;  /* 0x00000c0b0e00c388 */ /* 0x000fe20000000800 */
[----:B0-----:R-:W0:Y:S08]  /*0980*/  @!P0 LDC.64 R6, c[0x0][0x380] ;  /* 0x0000e000ff068b82 */ /* 0x001e300000000a00 */
[----:B------:R-:W-:Y:S01]  /*0990*/  BAR.SYNC.DEFER_BLOCKING 0x0 ;  /* 0x0000000000007b1d */ /* 0x000fe20000010000 */
[----:B0-----:R-:W-:-:S05]  /*09a0*/  @!P0 IMAD.WIDE.U32 R6, R2, 0x4, R6 ;  /* 0x0000000402068825 */ /* 0x001fca00078e0006 */
[----:B------:R-:W0:Y:S04]  /*09b0*/  @!P5 LDS R5, [R12+0x4] ;  /* 0x000004000c05d984 */ /* 0x000e280000000800 */
[----:B------:R-:W2:Y:S04]  /*09c0*/  @!P5 LDS R8, [R12] ;  /* 0x000000000c08d984 */ /* 0x000ea80000000800 */
[----:B0-----:R-:W-:Y:S01]  /*09d0*/  @!P5 STS [R12], R5 ;  /* 0x000000050c00d388 */ /* 0x001fe20000000800 */
[----:B--2---:R-:W-:Y:S02]  /*09e0*/  @!P5 FADD R10, R5, R8 ;  /* 0x00000008050ad221 */ /* 0x004fe40000000000 */
[----:B------:R-:W0:Y:S03]  /*09f0*/  @!P1 LDC.64 R8, c[0x0][0x380] ;  /* 0x0000e000ff089b82 */ /* 0x000e260000000a00 */
[----:B------:R-:W-:Y:S05]  /*0a00*/  @!P5 STS [R12+0x4], R10 ;  /* 0x0000040a0c00d388 */ /* 0x000fea0000000800 */
[----:B------:R-:W-:Y:S01]  /*0a10*/  BAR.SYNC.DEFER_BLOCKING 0x0 ;  /* 0x0000000000007b1d */ /* 0x000fe20000010000 */
[----:B0-----:R-:W-:-:S05]  /*0a20*/  @!P1 IMAD.WIDE.U32 R2, R3, 0x4, R8 ;  /* 0x0000000403029825 */ /* 0x001fca00078e0008 */
[----:B------:R-:W0:Y:S04]  /*0a30*/  @!P0 LDS R13, [R4] ;  /* 0x00000000040d8984 */ /* 0x000e280000000800 */
[----:B------:R-:W2:Y:S04]  /*0a40*/  @!P1 LDS R15, [R4+0x400] ;  /* 0x00040000040f9984 */ /* 0x000ea80000000800 */
[----:B0-----:R0:W-:Y:S04]  /*0a50*/  @!P0 STG.E desc[UR6][R6.64], R13 ;  /* 0x0000000d06008986 */ /* 0x0011e8000c101906 */
[----:B--2---:R0:W-:Y:S01]  /*0a60*/  @!P1 STG.E desc[UR6][R2.64], R15 ;  /* 0x0000000f02009986 */ /* 0x0041e2000c101906 */
[----:B------:R-:W-:Y:S05]  /*0a70*/  @P6 EXIT ;  /* 0x000000000000694d */ /* 0x000fea0003800000 */
[----:B------:R-:W2:Y:S01]  /*0a80*/  LDS R5, [UR4+0x7fc] ;  /* 0x0007fc04ff057984 */ /* 0x000ea20008000800 */
[----:B0-----:R-:W0:Y:S02]  /*0a90*/  LDC.64 R2, c[0x0][0x398] ;  /* 0x0000e600ff027b82 */ /* 0x001e240000000a00 */
[----:B0-----:R-:W-:-:S05]  /*0aa0*/  IMAD.WIDE.U32 R2, R0, 0x4, R2 ;  /* 0x0000000400027825 */ /* 0x001fca00078e0002 */
[----:B--2---:R-:W-:Y:S01]  /*0ab0*/  STG.E desc[UR6][R2.64], R5 ;  /* 0x0000000502007986 */ /* 0x004fe2000c101906 */
[----:B------:R-:W-:Y:S05]  /*0ac0*/  EXIT ;  /* 0x000000000000794d */ /* 0x000fea0003800000 */
.L_x_462:
        /* <DEDUP_REMOVED lines=11> */
.L_x_507:


//--------------------- .text._Z19scan_more_efficientILi256EEvPfPKfiS0_ --------------------------
	.section	.text._Z19scan_more_efficientILi256EEvPfPKfiS0_,"ax",@progbits
	.align	128
        .global         _Z19scan_more_efficientILi256EEvPfPKfiS0_
        .type           _Z19scan_more_efficientILi256EEvPfPKfiS0_,@function
        .size           _Z19scan_more_efficientILi256EEvPfPKfiS0_,(.L_x_508 - _Z19scan_more_efficientILi256EEvPfPKfiS0_)
        .other          _Z19scan_more_efficientILi256EEvPfPKfiS0_,@"STO_CUDA_ENTRY STV_DEFAULT"
_Z19scan_more_efficientILi256EEvPfPKfiS0_:
.text._Z19scan_more_efficientILi256EEvPfPKfiS0_:
[----:B------:R-:W-:Y:S01]  /*0000*/  LDC R1, c[0x0][0x37c] ;  /* 0x0000df00ff017b82 */ /* 0x000fe20000000800 */
[----:B------:R-:W0:Y:S01]  /*0010*/  S2R R3, SR_TID.X ;  /* 0x0000000000037919 */ /* 0x000e220000002100 */
[----:B------:R-:W0:Y:S01]  /*0020*/  LDCU UR4, c[0x0][0x360] ;  /* 0x00006c00ff0477ac */ /* 0x000e220008000800 */
[----:B------:R-:W0:Y:S01]  /*0030*/  S2R R0, SR_CTAID.X ;  /* 0x0000000000007919 */ /* 0x000e220000002500 */
[----:B------:R-:W1:Y:S01]  /*0040*/  LDCU UR5, c[0x0][0x390] ;  /* 0x00007200ff0577ac */ /* 0x000e620008000800 */
[----:B------:R-:W2:Y:S01]  /*0050*/  LDCU.64 UR6, c[0x0][0x358] ;  /* 0x00006b00ff0677ac */ /* 0x000ea20008000a00 */
[----:B0-----:R-:W-:-:S05]  /*0060*/  IMAD R2, R0, UR4, R3 ;  /* 0x0000000400027c24 */ /* 0x001fca000f8e0203 */
[----:B-1----:R-:W-:-:S13]  /*0070*/  ISETP.GE.U32.AND P0, PT, R2, UR5, PT ;  /* 0x0000000502007c0c */ /* 0x002fda000bf06070 */
[----:B------:R-:W0:Y:S02]  /*0080*/  @!P0 LDC.64 R6, c[0x0][0x388] ;  /* 0x0000e200ff068b82 */ /* 0x000e240000000a00 */
[----:B0-----:R-:W-:-:S05]  /*0090*/  @!P0 IMAD.WIDE.U32 R6, R2, 0x4, R6 ;  /* 0x0000000402068825 */ /* 0x001fca00078e0006 */
[----:B--2---:R0:W2:Y:S01]  /*00a0*/  @!P0 LDG.E R9, desc[UR6][R6.64] ;  /* 0x0000000606098981 */ /* 0x0040a2000c1e1900 */
[----:B------:R-:W1:Y:S01]  /*00b0*/  S2UR UR5, SR_CgaCtaId ;  /* 0x00000000000579c3 */ /* 0x000e620000008800 */
[----:B------:R-:W-:Y:S01]  /*00c0*/  UMOV UR4, 0x400 ;  /* 0x0000040000047882 */ /* 0x000fe20000000000 */
[C---:B------:R-:W-:Y:S02]  /*00d0*/  LOP3.LUT P1, R5, R3.reuse, 0x1, RZ, 0xc0, !PT ;  /* 0x0000000103057812 */ /* 0x040fe4000782c0ff */
[----:B0-----:R-:W-:-:S04]  /*00e0*/  IADD3 R7, PT, PT, R3, 0x1, RZ ;  /* 0x0000000103077810 */ /* 0x001fc80007ffe0ff */
[----:B------:R-:W-:Y:S01]  /*00f0*/  LOP3.LUT P2, R6, R7, 0x3, RZ, 0xc0, !PT ;  /* 0x0000000307067812 */ /* 0x000fe2000784c0ff */
[----:B-1----:R-:W-:-:S06]  /*0100*/  ULEA UR4, UR5, UR4, 0x18 ;  /* 0x0000000405047291 */ /* 0x002fcc000f8ec0ff */
[----:B------:R-:W-:-:S05]  /*0110*/  LEA R4, R3, UR4, 0x2 ;  /* 0x0000000403047c11 */ /* 0x000fca000f8e10ff */
[----:B--2---:R-:W-:Y:S04]  /*0120*/  @!P0 STS [R4], R9 ;  /* 0x0000000904008388 */ /* 0x004fe80000000800 */
[----:B------:R-:W-:Y:S01]  /*0130*/  @P0 STS [R4], RZ ;  /* 0x000000ff04000388 */ /* 0x000fe20000000800 */
[----:B------:R-:W-:Y:S06]  /*0140*/  BAR.SYNC.DEFER_BLOCKING 0x0 ;  /* 0x0000000000007b1d */ /* 0x000fec0000010000 */
[----:B------:R-:W-:Y:S04]  /*0150*/  @P1 LDS R8, [R4+-0x4] ;  /* 0xfffffc0004081984 */ /* 0x000fe80000000800 */
[----:B------:R-:W0:Y:S02]  /*0160*/  @P1 LDS R11, [R4] ;  /* 0x00000000040b1984 */ /* 0x000e240000000800 */
[----:B0-----:R-:W-:-:S05]  /*0170*/  @P1 FADD R11, R8, R11 ;  /* 0x0000000b080b1221 */ /* 0x001fca0000000000 */
[----:B------:R-:W-:Y:S01]  /*0180*/  @P1 STS [R4], R11 ;  /* 0x0000000b04001388 */ /* 0x000fe20000000800 */
[----:B------:R-:W-:Y:S01]  /*0190*/  BAR.SYNC.DEFER_BLOCKING 0x0 ;  /* 0x0000000000007b1d */ /* 0x000fe20000010000 */
[----:B------:R-:W-:-:S05]  /*01a0*/  LOP3.LUT P1, R8, R7, 0x7, RZ, 0xc0, !PT ;  /* 0x0000000707087812 */ /* 0x000fca000782c0ff */
[----:B------:R-:W-:Y:S04]  /*01b0*/  @!P2 LDS R10, [R4+-0x8] ;  /* 0xfffff800040aa984 */ /* 0x000fe80000000800 */
[----:B------:R-:W0:Y:S02]  /*01c0*/  @!P2 LDS R9, [R4] ;  /* 0x000000000409a984 */ /* 0x000e240000000800 */
[----:B0-----:R-:W-:-:S05]  /*01d0*/  @!P2 FADD R13, R10, R9 ;  /* 0x000000090a0da221 */ /* 0x001fca0000000000 */
[----:B------:R-:W-:Y:S01]  /*01e0*/  @!P2 STS [R4], R13 ;  /* 0x0000000d0400a388 */ /* 0x000fe20000000800 */
        /* <DEDUP_REMOVED lines=31> */
[----:B------:R-:W-:-:S05]  /*03e0*/  ISETP.NE.AND P1, PT, R3, 0xff, PT ;  /* 0x000000ff0300780c */ /* 0x000fca0003f25270 */
[----:B------:R-:W-:Y:S04]  /*03f0*/  @!P2 LDS R12, [R4+-0x200] ;  /* 0xfffe0000040ca984 */ /* 0x000fe80000000800 */
[----:B------:R-:W0:Y:S02]  /*0400*/  @!P2 LDS R17, [R4] ;  /* 0x000000000411a984 */ /* 0x000e240000000800 */
[----:B0-----:R-:W-:-:S05]  /*0410*/  @!P2 FADD R17, R12, R17 ;  /* 0x000000110c11a221 */ /* 0x001fca0000000000 */
[----:B------:R-:W-:Y:S01]  /*0420*/  @!P2 STS [R4], R17 ;  /* 0x000000110400a388 */ /* 0x000fe20000000800 */
[----:B------:R-:W-:Y:S01]  /*0430*/  BAR.SYNC.DEFER_BLOCKING 0x0 ;  /* 0x0000000000007b1d */ /* 0x000fe20000010000 */
[----:B------:R-:W-:-:S05]  /*0440*/  ISETP.NE.AND P2, PT, R7, RZ, PT ;  /* 0x000000ff0700720c */ /* 0x000fca0003f45270 */
[----:B------:R-:W0:Y:S04]  /*0450*/  @!P1 LDS R12, [UR4] ;  /* 0x00000004ff0c9984 */ /* 0x000e280008000800 */
[----:B0-----:R-:W-:Y:S01]  /*0460*/  @!P1 STS [UR4+0x3fc], R12 ;  /* 0x0003fc0cff009988 */ /* 0x001fe20008000804 */
[----:B------:R-:W-:Y:S01]  /*0470*/  BAR.SYNC.DEFER_BLOCKING 0x0 ;  /* 0x0000000000007b1d */ /* 0x000fe20000010000 */
[----:B------:R-:W-:-:S05]  /*0480*/  ISETP.NE.AND P1, PT, R14, RZ, PT ;  /* 0x000000ff0e00720c */ /* 0x000fca0003f25270 */
[----:B------:R-:W0:Y:S04]  /*0490*/  @!P2 LDS R7, [R4] ;  /* 0x000000000407a984 */ /* 0x000e280000000800 */
[----:B------:R-:W1:Y:S04]  /*04a0*/  @!P2 LDS R16, [R4+-0x200] ;  /* 0xfffe00000410a984 */ /* 0x000e680000000800 */
[----:B0-----:R-:W-:Y:S01]  /*04b0*/  @!P2 STS [R4+-0x200], R7 ;  /* 0xfffe00070400a388 */ /* 0x001fe20000000800 */
[----:B-1----:R-:W-:-:S05]  /*04c0*/  @!P2 FADD R13, R7, R16 ;  /* 0x00000010070da221 */ /* 0x002fca0000000000 */
[----:B------:R-:W-:Y:S01]  /*04d0*/  @!P2 STS [R4], R13 ;  /* 0x0000000d0400a388 */ /* 0x000fe20000000800 */
        /* <DEDUP_REMOVED lines=42> */
[----:B------:R-:W-:Y:S06]  /*0780*/  BAR.SYNC.DEFER_BLOCKING 0x0 ;  /* 0x0000000000007b1d */ /* 0x000fec0000010000 */
[----:B------:R-:W0:Y:S04]  /*0790*/  @P1 LDS R11, [R4] ;  /* 0x00000000040b1984 */ /* 0x000e280000000800 */
[----:B------:R-:W1:Y:S04]  /*07a0*/  @P1 LDS R6, [R4+-0x4] ;  /* 0xfffffc0004061984 */ /* 0x000e680000000800 */
[----:B0-----:R-:W-:Y:S01]  /*07b0*/  @P1 STS [R4+-0x4], R11 ;  /* 0xfffffc0b04001388 */ /* 0x001fe20000000800 */
[----:B-1----:R-:W-:-:S02]  /*07c0*/  @P1 FADD R9, R11, R6 ;  /* 0x000000060b091221 */ /* 0x002fc40000000000 */
[----:B------:R-:W0:Y:S03]  /*07d0*/  @!P0 LDC.64 R6, c[0x0][0x380] ;  /* 0x0000e000ff068b82 */ /* 0x000e260000000a00 */
[----:B------:R-:W-:Y:S05]  /*07e0*/  @P1 STS [R4], R9 ;  /* 0x0000000904001388 */ /* 0x000fea0000000800 */
[----:B------:R-:W-:Y:S01]  /*07f0*/  BAR.SYNC.DEFER_BLOCKING 0x0 ;  /* 0x0000000000007b1d */ /* 0x000fe20000010000 */
[----:B------:R-:W-:Y:S01]  /*0800*/  ISETP.NE.AND P1, PT, R3, RZ, PT ;  /* 0x000000ff0300720c */ /* 0x000fe20003f25270 */
[----:B0-----:R-:W-:-:S04]  /*0810*/  @!P0 IMAD.WIDE.U32 R2, R2, 0x4, R6 ;  /* 0x0000000402028825 */ /* 0x001fc800078e0006 */
[----:B------:R-:W0:Y:S04]  /*0820*/  @!P0 LDS R15, [R4] ;  /* 0x00000000040f8984 */ /* 0x000e280000000800 */
[----:B0-----:R0:W-:Y:S04]  /*0830*/  @!P0 STG.E desc[UR6][R2.64], R15 ;  /* 0x0000000f02008986 */ /* 0x0011e8000c101906 */
[----:B------:R-:W-:Y:S05]  /*0840*/  @P1 EXIT ;  /* 0x000000000000194d */ /* 0x000fea0003800000 */
[----:B------:R-:W1:Y:S01]  /*0850*/  LDS R5, [UR4+0x3fc] ;  /* 0x0003fc04ff057984 */ /* 0x000e620008000800 */
[----:B0-----:R-:W0:Y:S02]  /*0860*/  LDC.64 R2, c[0x0][0x398] ;  /* 0x0000e600ff027b82 */ /* 0x001e240000000a00 */
[----:B0-----:R-:W-:-:S05]  /*0870*/  IMAD.WIDE.U32 R2, R0, 0x4, R2 ;  /* 0x0000000400027825 */ /* 0x001fca00078e0002 */
[----:B-1----:R-:W-:Y:S01]  /*0880*/  STG.E desc[UR6][R2.64], R5 ;  /* 0x0000000502007986 */ /* 0x002fe2000c101906 */
[----:B------:R-:W-:Y:S05]  /*0890*/  EXIT ;  /* 0x000000000000794d */ /* 0x000fea0003800000 */
.L_x_463:
        /* <DEDUP_REMOVED lines=14> */
.L_x_508:


//--------------------- .text._Z10scan_naiveILi256EEvPfS0_iS0_ --------------------------
	.section	.text._Z10scan_naiveILi256EEvPfS0_iS0_,"ax",@progbits
	.align	128
        .global         _Z10scan_naiveILi256EEvPfS0_iS0_
        .type           _Z10scan_naiveILi256EEvPfS0_iS0_,@function
        .size           _Z10scan_naiveILi256EEvPfS0_iS0_,(.L_x_509 - _Z10scan_naiveILi256EEvPfS0_iS0_)
        .other          _Z10scan_naiveILi256EEvPfS0_iS0_,@"STO_CUDA_ENTRY STV_DEFAULT"
_Z10scan_naiveILi256EEvPfS0_iS0_:
.text._Z10scan_naiveILi256EEvPfS0_iS0_:
        /* <DEDUP_REMOVED lines=9> */
[----:B0-----:R-:W-:-:S06]  /*0090*/  @!P0 IMAD.WIDE.U32 R4, R2, 0x4, R4 ;  /* 0x0000000402048825 */ /* 0x001fcc00078e0004 */
[----:B--2---:R-:W2:Y:S01]  /*00a0*/  @!P0 LDG.E R5, desc[UR6][R4.64] ;  /* 0x0000000604058981 */ /* 0x004ea2000c1e1900 */
[----:B------:R-:W0:Y:S01]  /*00b0*/  S2UR UR5, SR_CgaCtaId ;  /* 0x00000000000579c3 */ /* 0x000e220000008800 */
[----:B------:R-:W-:Y:S01]  /*00c0*/  UMOV UR4, 0x400 ;  /* 0x0000040000047882 */ /* 0x000fe20000000000 */
[----:B------:R-:W-:Y:S01]  /*00d0*/  ISETP.NE.AND P1, PT, R3, RZ, PT ;  /* 0x000000ff0300720c */ /* 0x000fe20003f25270 */
[----:B0-----:R-:W-:-:S06]  /*00e0*/  ULEA UR4, UR5, UR4, 0x18 ;  /* 0x0000000405047291 */ /* 0x001fcc000f8ec0ff */
[----:B------:R-:W-:-:S05]  /*00f0*/  LEA R6, R3, UR4, 0x2 ;  /* 0x0000000403067c11 */ /* 0x000fca000f8e10ff */
[----:B--2---:R-:W-:Y:S04]  /*0100*/  @!P0 STS [R6], R5 ;  /* 0x0000000506008388 */ /* 0x004fe80000000800 */
[----:B------:R-:W-:Y:S01]  /*0110*/  @P0 STS [R6], RZ ;  /* 0x000000ff06000388 */ /* 0x000fe20000000800 */
[----:B------:R-:W-:Y:S01]  /*0120*/  BAR.SYNC.DEFER_BLOCKING 0x0 ;  /* 0x0000000000007b1d */ /* 0x000fe20000010000 */
[----:B------:R-:W-:-:S05]  /*0130*/  ISETP.GE.U32.AND P0, PT, R3, 0x2, PT ;  /* 0x000000020300780c */ /* 0x000fca0003f06070 */
[----:B------:R-:W-:Y:S04]  /*0140*/  @P1 LDS R7, [R6+-0x4] ;  /* 0xfffffc0006071984 */ /* 0x000fe80000000800 */
[----:B------:R-:W0:Y:S02]  /*0150*/  @P1 LDS R8, [R6] ;  /* 0x0000000006081984 */ /* 0x000e240000000800 */
[----:B0-----:R-:W-:-:S06]  /*0160*/  @P1 FADD R7, R7, R8 ;  /* 0x0000000807071221 */ /* 0x001fcc0000000000 */
[----:B------:R-:W0:Y:S04]  /*0170*/  @!P1 LDS R7, [UR4] ;  /* 0x00000004ff079984 */ /* 0x000e280008000800 */
[----:B0-----:R-:W-:Y:S01]  /*0180*/  STS [R6+0x400], R7 ;  /* 0x0004000706007388 */ /* 0x001fe20000000800 */
[----:B------:R-:W-:Y:S06]  /*0190*/  BAR.SYNC.DEFER_BLOCKING 0x0 ;  /* 0x0000000000007b1d */ /* 0x000fec0000010000 */
[----:B------:R-:W-:Y:S04]  /*01a0*/  @P0 LDS R4, [R6+0x3f8] ;  /* 0x0003f80006040984 */ /* 0x000fe80000000800 */
[----:B------:R-:W0:Y:S02]  /*01b0*/  @P0 LDS R5, [R6+0x400] ;  /* 0x0004000006050984 */ /* 0x000e240000000800 */
[----:B0-----:R-:W-:-:S06]  /*01c0*/  @P0 FADD R5, R4, R5 ;  /* 0x0000000504050221 */ /* 0x001fcc0000000000 */
[----:B------:R-:W0:Y:S01]  /*01d0*/  @!P0 LDS R5, [R6+0x400] ;  /* 0x0004000006058984 */ /* 0x000e220000000800 */
[----:B------:R-:W-:-:S03]  /*01e0*/  ISETP.GE.U32.AND P0, PT, R3, 0x4, PT ;  /* 0x000000040300780c */ /* 0x000fc60003f06070 */
[----:B0-----:R-:W-:Y:S01]  /*01f0*/  STS [R6], R5 ;  /* 0x0000000506007388 */ /* 0x001fe20000000800 */
[----:B------:R-:W-:Y:S09]  /*0200*/  BAR.SYNC.DEFER_BLOCKING 0x0 ;  /* 0x0000000000007b1d */ /* 0x000ff20000010000 */
[----:B------:R-:W-:Y:S04]  /*0210*/  @P0 LDS R4, [R6+-0x10] ;  /* 0xfffff00006040984 */ /* 0x000fe80000000800 */
[----:B------:R-:W0:Y:S02]  /*0220*/  @P0 LDS R9, [R6] ;  /* 0x0000000006090984 */ /* 0x000e240000000800 */
[----:B0-----:R-:W-:-:S06]  /*0230*/  @P0 FADD R9, R4, R9 ;  /* 0x0000000904090221 */ /* 0x001fcc0000000000 */
[----:B------:R-:W0:Y:S01]  /*0240*/  @!P0 LDS R9, [R6] ;  /* 0x0000000006098984 */ /* 0x000e220000000800 */
[----:B------:R-:W-:-:S03]  /*0250*/  ISETP.GE.U32.AND P0, PT, R3, 0x8, PT ;  /* 0x000000080300780c */ /* 0x000fc60003f06070 */
[----:B0-----:R-:W-:Y:S01]  /*0260*/  STS [R6+0x400], R9 ;  /* 0x0004000906007388 */ /* 0x001fe20000000800 */
[----:B------:R-:W-:Y:S09]  /*0270*/  BAR.SYNC.DEFER_BLOCKING 0x0 ;  /* 0x0000000000007b1d */ /* 0x000ff20000010000 */
        /* <DEDUP_REMOVED lines=30> */
[----:B0-----:R-:W-:-:S02]  /*0460*/  @P0 FADD R9, R4, R5 ;  /* 0x0000000504090221 */ /* 0x001fc40000000000 */
[----:B------:R-:W0:Y:S04]  /*0470*/  LDC.64 R4, c[0x0][0x380] ;  /* 0x0000e000ff047b82 */ /* 0x000e280000000a00 */
[----:B------:R-:W1:Y:S01]  /*0480*/  @!P0 LDS R9, [R6+0x400] ;  /* 0x0004000006098984 */ /* 0x000e620000000800 */
[----:B------:R-:W-:Y:S01]  /*0490*/  ISETP.NE.AND P0, PT, R3, RZ, PT ;  /* 0x000000ff0300720c */ /* 0x000fe20003f05270 */
[----:B0-----:R-:W-:Y:S02]  /*04a0*/  IMAD.WIDE.U32 R2, R2, 0x4, R4 ;  /* 0x0000000402027825 */ /* 0x001fe400078e0004 */
[----:B-1----:R-:W-:Y:S01]  /*04b0*/  STS [R6], R9 ;  /* 0x0000000906007388 */ /* 0x002fe20000000800 */
[----:B------:R-:W-:Y:S06]  /*04c0*/  BAR.SYNC.DEFER_BLOCKING 0x0 ;  /* 0x0000000000007b1d */ /* 0x000fec0000010000 */
[----:B------:R-:W0:Y:S04]  /*04d0*/  LDS R11, [R6] ;  /* 0x00000000060b7984 */ /* 0x000e280000000800 */
[----:B0-----:R0:W-:Y:S01]  /*04e0*/  STG.E desc[UR6][R2.64], R11 ;  /* 0x0000000b02007986 */ /* 0x0011e2000c101906 */
[----:B------:R-:W-:Y:S05]  /*04f0*/  @P0 EXIT ;  /* 0x000000000000094d */ /* 0x000fea0003800000 */
[----:B------:R-:W1:Y:S01]  /*0500*/  LDS R5, [UR4+0x3fc] ;  /* 0x0003fc04ff057984 */ /* 0x000e620008000800 */
[----:B0-----:R-:W0:Y:S02]  /*0510*/  LDC.64 R2, c[0x0][0x398] ;  /* 0x0000e600ff027b82 */ /* 0x001e240000000a00 */
[----:B0-----:R-:W-:-:S05]  /*0520*/  IMAD.WIDE.U32 R2, R0, 0x4, R2 ;  /* 0x0000000400027825 */ /* 0x001fca00078e0002 */
[----:B-1----:R-:W-:Y:S01]  /*0530*/  STG.E desc[UR6][R2.64], R5 ;  /* 0x0000000502007986 */ /* 0x002fe2000c101906 */
[----:B------:R-:W-:Y:S05]  /*0540*/  EXIT ;  /* 0x000000000000794d */ /* 0x000fea0003800000 */
.L_x_464:
        /* <DEDUP_REMOVED lines=11> */
.L_x_509:


//--------------------- .text._Z26scan_conflict_free_swizzleILi32EEvPfPKfiS0_ --------------------------
	.section	.text._Z26scan_conflict_free_swizzleILi32EEvPfPKfiS0_,"ax",@progbits
	.align	128
        .global         _Z26scan_conflict_free_swizzleILi32EEvPfPKfiS0_
        .type           _Z26scan_conflict_free_swizzleILi32EEvPfPKfiS0_,@function
        .size           _Z26scan_conflict_free_swizzleILi32EEvPfPKfiS0_,(.L_x_510 - _Z26scan_conflict_free_swizzleILi32EEvPfPKfiS0_)
        .other          _Z26scan_conflict_free_swizzleILi32EEvPfPKfiS0_,@"STO_CUDA_ENTRY STV_DEFAULT"
_Z26scan_conflict_free_swizzleILi32EEvPfPKfiS0_:
.text._Z26scan_conflict_free_swizzleILi32EEvPfPKfiS0_:
        /* <DEDUP_REMOVED lines=42> */
[----:B------:R0:W-:Y:S01]  /*02a0*/  @!P2 STS [R7], R8 ;  /* 0x000000080700a388 */ /* 0x0001e20000000800 */
[----:B------:R-:W-:Y:S06]  /*02b0*/  BAR.SYNC.DEFER_BLOCKING 0x0 ;  /* 0x0000000000007b1d */ /* 0x000fec0000010000 */
[----:B------:R-:W-:Y:S05]  /*02c0*/  @P3 BRA `(.L_x_466) ;  /* 0x0000000000343947 */ /* 0x000fea0003800000 */
[----:B------:R-:W-:Y:S02]  /*02d0*/  IMAD.IADD R10, R4, 0x1, R5 ;  /* 0x00000001040a7824 */ /* 0x000fe400078e0205 */
[----:B0-----:R-:W-:-:S03]  /*02e0*/  IMAD.SHL.U32 R8, R3, 0x4, RZ ;  /* 0x0000000403087824 */ /* 0x001fc600078e00ff */
        /* <DEDUP_REMOVED lines=11> */
.L_x_466:
[----:B------:R-:W-:Y:S05]  /*03a0*/  BSYNC.RECONVERGENT B0 ;  /* 0x0000000000007941 */ /* 0x000fea0003800200 */
.L_x_465:
[----:B------:R-:W-:Y:S06]  /*03b0*/  BAR.SYNC.DEFER_BLOCKING 0x0 ;  /* 0x0000000000007b1d */ /* 0x000fec0000010000 */
[----:B------:R-:W-:Y:S04]  /*03c0*/  BSSY.RECONVERGENT B0, `(.L_x_467) ;  /* 0x000000e000007945 */ /* 0x000fe80003800200 */
[----:B------:R-:W-:Y:S05]  /*03d0*/  @P5 BRA `(.L_x_468) ;  /* 0x0000000000305947 */ /* 0x000fea0003800000 */
[----:B01----:R-:W-:-:S04]  /*03e0*/  IMAD.SHL.U32 R8, R3, 0x8, RZ ;  /* 0x0000000803087824 */ /* 0x003fc800078e00ff */
        /* <DEDUP_REMOVED lines=11> */
.L_x_468:
[----:B------:R-:W-:Y:S05]  /*04a0*/  BSYNC.RECONVERGENT B0 ;  /* 0x0000000000007941 */ /* 0x000fea0003800200 */
.L_x_467:
[----:B------:R-:W-:Y:S06]  /*04b0*/  BAR.SYNC.DEFER_BLOCKING 0x0 ;  /* 0x0000000000007b1d */ /* 0x000fec0000010000 */
[----:B------:R-:W-:Y:S04]  /*04c0*/  BSSY.RECONVERGENT B0, `(.L_x_469) ;  /* 0x000000d000007945 */ /* 0x000fe80003800200 */
[----:B------:R-:W-:Y:S05]  /*04d0*/  @P4 BRA `(.L_x_470) ;  /* 0x00000000002c4947 */ /* 0x000fea0003800000 */
[----:B012---:R-:W-:-:S04]  /*04e0*/  IMAD.SHL.U32 R8, R3, 0x10, RZ ;  /* 0x0000001003087824 */ /* 0x007fc800078e00ff */
        /* <DEDUP_REMOVED lines=10> */
.L_x_470:
[----:B------:R-:W-:Y:S05]  /*0590*/  BSYNC.RECONVERGENT B0 ;  /* 0x0000000000007941 */ /* 0x000fea0003800200 */
.L_x_469:
[----:B------:R-:W-:Y:S06]  /*05a0*/  BAR.SYNC.DEFER_BLOCKING 0x0 ;  /* 0x0000000000007b1d */ /* 0x000fec0000010000 */
[----:B------:R-:W-:Y:S04]  /*05b0*/  BSSY.RECONVERGENT B0, `(.L_x_471) ;  /* 0x000000f000007945 */ /* 0x000fe80003800200 */
[----:B------:R-:W-:Y:S05]  /*05c0*/  @P6 BRA `(.L_x_472) ;  /* 0x0000000000346947 */ /* 0x000fea0003800000 */
[----:B0123--:R-:W-:-:S04]  /*05d0*/  IMAD.SHL.U32 R8, R3, 0x20, RZ ;  /* 0x0000002003087824 */ /* 0x00ffc800078e00ff */
        /* <DEDUP_REMOVED lines=12> */
.L_x_472:
[----:B------:R-:W-:Y:S05]  /*06a0*/  BSYNC.RECONVERGENT B0 ;  /* 0x0000000000007941 */ /* 0x000fea0003800200 */
.L_x_471:
[----:B------:R-:W-:Y:S01]  /*06b0*/  BAR.SYNC.DEFER_BLOCKING 0x0 ;  /* 0x0000000000007b1d */ /* 0x000fe20000010000 */
[----:B------:R-:W-:-:S05]  /*06c0*/  ISETP.NE.AND P5, PT, R3, RZ, PT ;  /* 0x000000ff0300720c */ /* 0x000fca0003fa5270 */
[----:B------:R-:W-:Y:S08]  /*06d0*/  BSSY.RECONVERGENT B0, `(.L_x_473) ;  /* 0x000001e000007945 */ /* 0x000ff00003800200 */
[----:B01234-:R-:W-:Y:S04]  /*06e0*/  @!P5 LDS R8, [UR4+0x78] ;  /* 0x00007804ff08d984 */ /* 0x01ffe80008000800 */
        /* <DEDUP_REMOVED lines=28> */
.L_x_474:
[----:B------:R-:W-:Y:S05]  /*08b0*/  BSYNC.RECONVERGENT B0 ;  /* 0x0000000000007941 */ /* 0x000fea0003800200 */
.L_x_473:
[----:B------:R-:W-:Y:S06]  /*08c0*/  BAR.SYNC.DEFER_BLOCKING 0x0 ;  /* 0x0000000000007b1d */ /* 0x000fec0000010000 */
[----:B------:R-:W-:Y:S04]  /*08d0*/  BSSY.RECONVERGENT B0, `(.L_x_475) ;  /* 0x000000e000007945 */ /* 0x000fe80003800200 */
[----:B------:R-:W-:Y:S05]  /*08e0*/  @P4 BRA `(.L_x_476) ;  /* 0x0000000000304947 */ /* 0x000fea0003800000 */
[----:B-1----:R-:W-:-:S04]  /*08f0*/  IMAD.SHL.U32 R8, R3, 0x10, RZ ;  /* 0x0000001003087824 */ /* 0x002fc800078e00ff */
        /* <DEDUP_REMOVED lines=11> */
.L_x_476:
[----:B------:R-:W-:Y:S05]  /*09b0*/  BSYNC.RECONVERGENT B0 ;  /* 0x0000000000007941 */ /* 0x000fea0003800200 */
.L_x_475:
[----:B------:R-:W-:Y:S01]  /*09c0*/  BAR.SYNC.DEFER_BLOCKING 0x0 ;  /* 0x0000000000007b1d */ /* 0x000fe20000010000 */
[----:B------:R-:W-:-:S05]  /*09d0*/  ISETP.GT.U32.AND P4, PT, R3, 0x7, PT ;  /* 0x000000070300780c */ /* 0x000fca0003f84070 */
[----:B------:R-:W-:Y:S08]  /*09e0*/  BSSY.RECONVERGENT B0, `(.L_x_477) ;  /* 0x000000f000007945 */ /* 0x000ff00003800200 */
[----:B------:R-:W-:Y:S05]  /*09f0*/  @P4 BRA `(.L_x_478) ;  /* 0x0000000000344947 */ /* 0x000fea0003800000 */
[----:B-12---:R-:W-:-:S04]  /*0a00*/  IMAD.SHL.U32 R8, R3, 0x8, RZ ;  /* 0x0000000803087824 */ /* 0x006fc800078e00ff */
[C---:B------:R-:W-:Y:S01]  /*0a10*/  VIADD R9, R8.reuse, 0x7 ;  /* 0x0000000708097836 */ /* 0x040fe20000000000 */
[----:B0-----:R-:W-:Y:S01]  /*0a20*/  SHF.R.U32.HI R10, RZ, 0x4, R8 ;  /* 0x00000004ff0a7819 */ /* 0x001fe20000011608 */
        /* <DEDUP_REMOVED lines=10> */
.L_x_478:
[----:B------:R-:W-:Y:S05]  /*0ad0*/  BSYNC.RECONVERGENT B0 ;  /* 0x0000000000007941 */ /* 0x000fea0003800200 */
.L_x_477:
[----:B------:R-:W-:Y:S06]  /*0ae0*/  BAR.SYNC.DEFER_BLOCKING 0x0 ;  /* 0x0000000000007b1d */ /* 0x000fec0000010000 */
[----:B------:R-:W-:Y:S04]  /*0af0*/  BSSY.RECONVERGENT B0, `(.L_x_479) ;  /* 0x0000010000007945 */ /* 0x000fe80003800200 */
[----:B------:R-:W-:Y:S05]  /*0b00*/  @P3 BRA `(.L_x_480) ;  /* 0x0000000000383947 */ /* 0x000fea0003800000 */
[----:B------:R-:W-:Y:S02]  /*0b10*/  IMAD.SHL.U32 R3, R3, 0x4, RZ ;  /* 0x0000000403037824 */ /* 0x000fe400078e00ff */
[----:B------:R-:W-:Y:S02]  /*0b20*/  IMAD.IADD R5, R4, 0x1, R5 ;  /* 0x0000000104057824 */ /* 0x000fe400078e0205 */
[----:B------:R-:W-:Y:S01]  /*0b30*/  VIADD R4, R3, 0x3 ;  /* 0x0000000303047836 */ /* 0x000fe20000000000 */
[----:B------:R-:W-:Y:S02]  /*0b40*/  SHF.R.U32.HI R3, RZ, 0x4, R3 ;  /* 0x00000004ff037819 */ /* 0x000fe40000011603 */
[----:B-123--:R-:W-:Y:S02]  /*0b50*/  SHF.R.U32.HI R8, RZ, 0x4, R5 ;  /* 0x00000004ff087819 */ /* 0x00efe40000011605 */
[----:B------:R-:W-:Y:S02]  /*0b60*/  LOP3.LUT R3, R3, R4, RZ, 0x3c, !PT ;  /* 0x0000000403037212 */ /* 0x000fe400078e3cff */
[----:B------:R-:W-:-:S02]  /*0b70*/  LOP3.LUT R8, R8, R5, RZ, 0x3c, !PT ;  /* 0x0000000508087212 */ /* 0x000fc400078e3cff */
[----:B------:R-:W-:Y:S02]  /*0b80*/  LEA R5, R3, UR4, 0x2 ;  /* 0x0000000403057c11 */ /* 0x000fe4000f8e10ff */
[----:B------:R-:W-:-:S03]  /*0b90*/  LEA R8, R8, UR4, 0x2 ;  /* 0x0000000408087c11 */ /* 0x000fc6000f8e10ff */
[----:B------:R-:W-:Y:S04]  /*0ba0*/  LDS R3, [R5] ;  /* 0x0000000005037984 */ /* 0x000fe80000000800 */
[----:B------:R-:W1:Y:S02]  /*0bb0*/  LDS R4, [R8] ;  /* 0x0000000008047984 */ /* 0x000e640000000800 */
[----:B-1----:R-:W-:-:S05]  /*0bc0*/  FADD R4, R3, R4 ;  /* 0x0000000403047221 */ /* 0x002fca0000000000 */
[----:B------:R4:W-:Y:S04]  /*0bd0*/  STS [R5], R4 ;  /* 0x0000000405007388 */ /* 0x0009e80000000800 */
[----:B------:R4:W-:Y:S02]  /*0be0*/  STS [R8], R3 ;  /* 0x0000000308007388 */ /* 0x0009e40000000800 */
.L_x_480:
[----:B------:R-:W-:Y:S05]  /*0bf0*/  BSYNC.RECONVERGENT B0 ;  /* 0x0000000000007941 */ /* 0x000fea0003800200 */
.L_x_479:
[----:B------:R-:W-:Y:S06]  /*0c00*/  BAR.SYNC.DEFER_BLOCKING 0x0 ;  /* 0x0000000000007b1d */ /* 0x000fec0000010000 */
[----:B-123--:R-:W-:Y:S04]  /*0c10*/  @!P2 LDS R9, [R7] ;  /* 0x000000000709a984 */ /* 0x00efe80000000800 */
[----:B----4-:R-:W1:Y:S02]  /*0c20*/  @!P2 LDS R4, [R6] ;  /* 0x000000000604a984 */ /* 0x010e640000000800 */
[----:B-1----:R-:W-:-:S02]  /*0c30*/  @!P2 FADD R8, R9, R4 ;  /* 0x000000040908a221 */ /* 0x002fc40000000000 */
[----:B------:R-:W1:Y:S03]  /*0c40*/  LDC.64 R4, c[0x0][0x380] ;  /* 0x0000e000ff047b82 */ /* 0x000e660000000a00 */
[----:B------:R-:W-:Y:S04]  /*0c50*/  @!P2 STS [R7], R8 ;  /* 0x000000080700a388 */ /* 0x000fe80000000800 */
[----:B------:R-:W-:Y:S01]  /*0c60*/  @!P2 STS [R6], R9 ;  /* 0x000000090600a388 */ /* 0x000fe20000000800 */
[----:B------:R-:W-:Y:S01]  /*0c70*/  BAR.SYNC.DEFER_BLOCKING 0x0 ;  /* 0x0000000000007b1d */ /* 0x000fe20000010000 */
[----:B-1----:R-:W-:-:S05]  /*0c80*/  IMAD.WIDE.U32 R2, R2, 0x4, R4 ;  /* 0x0000000402027825 */ /* 0x002fca00078e0004 */
[----:B0-----:R-:W0:Y:S04]  /*0c90*/  @!P0 LDS R11, [R6] ;  /* 0x00000000060b8984 */ /* 0x001e280000000800 */
        /* <DEDUP_REMOVED lines=9> */
.L_x_481:
        /* <DEDUP_REMOVED lines=13> */
.L_x_510:


//--------------------- .text._Z18scan_conflict_freeILi32EEvPfPKfiS0_ --------------------------
	.section	.text._Z18scan_conflict_freeILi32EEvPfPKfiS0_,"ax",@progbits
	.align	128
        .global         _Z18scan_conflict_freeILi32EEvPfPKfiS0_
        .type           _Z18scan_conflict_freeILi32EEvPfPKfiS0_,@function
        .size           _Z18scan_conflict_freeILi32EEvPfPKfiS0_,(.L_x_511 - _Z18scan_conflict_freeILi32EEvPfPKfiS0_)
        .other          _Z18scan_conflict_freeILi32EEvPfPKfiS0_,@"STO_CUDA_ENTRY STV_DEFAULT"
_Z18scan_conflict_freeILi32EEvPfPKfiS0_:
.text._Z18scan_conflict_freeILi32EEvPfPKfiS0_:
        /* <DEDUP_REMOVED lines=9> */
[----:B------:R-:W-:-:S03]  /*0090*/  IMAD.IADD R2, R6, 0x1, R3 ;  /* 0x0000000106027824 */ /* 0x000fc600078e0203 */
[----:B------:R-:W-:Y:S01]  /*00a0*/  IADD3 R5, PT, PT, R4, 0x1, RZ ;  /* 0x0000000104057810 */ /* 0x000fe20007ffe0ff */
[----:B------:R-:W-:-:S04]  /*00b0*/  IMAD.SHL.U32 R2, R2, 0x2, RZ ;  /* 0x0000000202027824 */ /* 0x000fc800078e00ff */
[----:B------:R-:W-:Y:S01]  /*00c0*/  IMAD R6, R6, 0x2, R5 ;  /* 0x0000000206067824 */ /* 0x000fe200078e0205 */
[C---:B---3--:R-:W-:Y:S01]  /*00d0*/  ISETP.GE.U32.AND P3, PT, R2.reuse, UR6, PT ;  /* 0x0000000602007c0c */ /* 0x048fe2000bf66070 */
[----:B-1----:R-:W-:-:S03]  /*00e0*/  IMAD.WIDE.U32 R10, R2, 0x4, R10 ;  /* 0x00000004020a7825 */ /* 0x002fc600078e000a */
[----:B------:R-:W-:-:S09]  /*00f0*/  ISETP.GE.U32.AND P2, PT, R6, UR6, PT ;  /* 0x0000000606007c0c */ /* 0x000fd2000bf46070 */
        /* <DEDUP_REMOVED lines=10> */
[----:B------:R-:W-:Y:S02]  /*01a0*/  ISETP.GT.U32.AND P4, PT, R3, 0xf, PT ;  /* 0x0000000f0300780c */ /* 0x000fe40003f84070 */
[----:B-1----:R-:W-:Y:S02]  /*01b0*/  LEA R6, R7, R6, 0x18 ;  /* 0x0000000607067211 */ /* 0x002fe400078ec0ff */
[----:B------:R-:W-:Y:S02]  /*01c0*/  LEA.HI R7, R3, R9, RZ, 0x17 ;  /* 0x0000000903077211 */ /* 0x000fe400078fb8ff */
[-C--:B0-----:R-:W-:Y:S01]  /*01d0*/  LEA R10, R12, R6.reuse, 0x2 ;  /* 0x000000060c0a7211 */ /* 0x081fe200078e10ff */
[--C-:B------:R-:W-:Y:S01]  /*01e0*/  IMAD R8, R13, 0x4, R6.reuse ;  /* 0x000000040d087824 */ /* 0x100fe200078e0206 */
[----:B------:R-:W-:Y:S01]  /*01f0*/  LEA R7, R7, R6, 0x2 ;  /* 0x0000000607077211 */ /* 0x000fe200078e10ff */
[----:B------:R-:W-:-:S02]  /*0200*/  IMAD R9, R9, 0x4, R6 ;  /* 0x0000000409097824 */ /* 0x000fc400078e0206 */
[----:B------:R-:W-:-:S05]  /*0210*/  @!P0 IMAD.SHL.U32 R13, R3, 0x8, RZ ;  /* 0x00000008030d8824 */ /* 0x000fca00078e00ff */
[----:B------:R-:W-:Y:S01]  /*0220*/  @!P0 LEA.HI R13, R13, R13, RZ, 0x1b ;  /* 0x0000000d0d0d8211 */ /* 0x000fe200078fd8ff */
[----:B--2---:R0:W-:Y:S04]  /*0230*/  @!P3 STS [R7], R14 ;  /* 0x0000000e0700b388 */ /* 0x0041e80000000800 */
[----:B------:R-:W-:Y:S04]  /*0240*/  @P3 STS [R7], RZ ;  /* 0x000000ff07003388 */ /* 0x000fe80000000800 */
[----:B---3--:R-:W-:Y:S01]  /*0250*/  @!P2 STS [R8+0x4], R15 ;  /* 0x0000040f0800a388 */ /* 0x008fe20000000800 */
[----:B0-----:R-:W-:-:S03]  /*0260*/  @!P0 LEA R14, R13, R6, 0x2 ;  /* 0x000000060d0e8211 */ /* 0x001fc600078e10ff */
        /* <DEDUP_REMOVED lines=13> */
[----:B------:R-:W-:Y:S01]  /*0340*/  IMAD R13, R13, 0x4, R6 ;  /* 0x000000040d0d7824 */ /* 0x000fe200078e0206 */
[----:B------:R-:W-:-:S05]  /*0350*/  LEA R11, R11, R6, 0x2 ;  /* 0x000000060b0b7211 */ /* 0x000fca00078e10ff */
[----:B------:R-:W-:Y:S04]  /*0360*/  LDS R13, [R13+0x4] ;  /* 0x000004000d0d7984 */ /* 0x000fe80000000800 */
[----:B------:R-:W0:Y:S02]  /*0370*/  LDS R12, [R11+0xc] ;  /* 0x00000c000b0c7984 */ /* 0x000e240000000800 */
[----:B0-----:R-:W-:-:S05]  /*0380*/  FADD R12, R13, R12 ;  /* 0x0000000c0d0c7221 */ /* 0x001fca0000000000 */
[----:B------:R1:W-:Y:S02]  /*0390*/  STS [R11+0xc], R12 ;  /* 0x00000c0c0b007388 */ /* 0x0003e40000000800 */
.L_x_483:
[----:B------:R-:W-:Y:S05]  /*03a0*/  BSYNC.RECONVERGENT B0 ;  /* 0x0000000000007941 */ /* 0x000fea0003800200 */
.L_x_482:
[----:B------:R-:W-:Y:S01]  /*03b0*/  BAR.SYNC.DEFER_BLOCKING 0x0 ;  /* 0x0000000000007b1d */ /* 0x000fe20000010000 */
[C---:B------:R-:W-:Y:S02]  /*03c0*/  ISETP.GT.U32.AND P5, PT, R3.reuse, 0x3, PT ;  /* 0x000000030300780c */ /* 0x040fe40003fa4070 */
[C---:B------:R-:W-:Y:S02]  /*03d0*/  ISETP.GT.U32.AND P6, PT, R3.reuse, 0x1, PT ;  /* 0x000000010300780c */ /* 0x040fe40003fc4070 */
[C---:B------:R-:W-:Y:S01]  /*03e0*/  ISETP.NE.AND P4, PT, R3.reuse, RZ, PT ;  /* 0x000000ff0300720c */ /* 0x040fe20003f85270 */
[----:B------:R-:W-:Y:S08]  /*03f0*/  BSSY.RECONVERGENT B0, `(.L_x_484) ;  /* 0x0000048000007945 */ /* 0x000ff00003800200 */
[----:B------:R-:W-:-:S05]  /*0400*/  @!P5 IMAD.SHL.U32 R13, R3, 0x10, RZ ;  /* 0x00000010030dd824 */ /* 0x000fca00078e00ff */
[----:B------:R-:W-:-:S04]  /*0410*/  @!P5 LEA.HI R13, R13, R13, RZ, 0x1b ;  /* 0x0000000d0d0dd211 */ /* 0x000fc800078fd8ff */
[----:B------:R-:W-:Y:S01]  /*0420*/  @!P5 LEA R13, R13, R6, 0x2 ;  /* 0x000000060d0dd211 */ /* 0x000fe200078e10ff */
[----:B01----:R-:W-:Y:S04]  /*0430*/  @!P0 LDS R11, [R14+0xc] ;  /* 0x00000c000e0b8984 */ /* 0x003fe80000000800 */
        /* <DEDUP_REMOVED lines=24> */
[----:B0-----:R-:W-:-:S05]  /*05c0*/  @!P5 IMAD.SHL.U32 R13, R3, 0x10, RZ ;  /* 0x00000010030dd824 */ /* 0x001fca00078e00ff */
[----:B------:R-:W-:-:S04]  /*05d0*/  @!P5 LEA.HI R13, R13, R13, RZ, 0x1b ;  /* 0x0000000d0d0dd211 */ /* 0x000fc800078fd8ff */
[----:B------:R-:W-:Y:S01]  /*05e0*/  @!P5 LEA R18, R13, R6, 0x2 ;  /* 0x000000060d12d211 */ /* 0x000fe200078e10ff */
[----:B------:R-:W0:Y:S04]  /*05f0*/  @!P4 LDS R15, [R6+0x100] ;  /* 0x00010000060fc984 */ /* 0x000e280000000800 */
[----:B------:R-:W1:Y:S04]  /*0600*/  @!P4 LDS R12, [R6+0x7c] ;  /* 0x00007c00060cc984 */ /* 0x000e680000000800 */
[----:B0-----:R0:W-:Y:S01]  /*0610*/  @!P4 STS [R6+0x7c], R15 ;  /* 0x00007c0f0600c388 */ /* 0x0011e20000000800 */
[----:B-1----:R-:W-:-:S05]  /*0620*/  @!P4 FADD R17, R15, R12 ;  /* 0x0000000c0f11c221 */ /* 0x002fca0000000000 */
[----:B------:R-:W-:Y:S01]  /*0630*/  @!P4 STS [R6+0x100], R17 ;  /* 0x000100110600c388 */ /* 0x000fe20000000800 */
[----:B0-----:R-:W-:Y:S01]  /*0640*/  @!P0 IMAD.SHL.U32 R15, R3, 0x8, RZ ;  /* 0x00000008030f8824 */ /* 0x001fe200078e00ff */
[----:B------:R-:W-:Y:S04]  /*0650*/  BAR.SYNC.DEFER_BLOCKING 0x0 ;  /* 0x0000000000007b1d */ /* 0x000fe80000010000 */
[----:B------:R-:W-:-:S04]  /*0660*/  @!P0 LEA.HI R15, R15, R15, RZ, 0x1b ;  /* 0x0000000f0f0f8211 */ /* 0x000fc800078fd8ff */
[----:B------:R-:W-:Y:S01]  /*0670*/  @!P0 LEA R15, R15, R6, 0x2 ;  /* 0x000000060f0f8211 */ /* 0x000fe200078e10ff */
        /* <DEDUP_REMOVED lines=15> */
[----:B0-----:R0:W-:Y:S01]  /*0770*/  @!P0 STS [R15+0xc], R11 ;  /* 0x00000c0b0f008388 */ /* 0x0011e20000000800 */
[----:B-1----:R-:W-:-:S05]  /*0780*/  @!P0 FADD R12, R11, R12 ;  /* 0x0000000c0b0c8221 */ /* 0x002fca0000000000 */
[----:B------:R0:W-:Y:S01]  /*0790*/  @!P0 STS [R15+0x1c], R12 ;  /* 0x00001c0c0f008388 */ /* 0x0001e20000000800 */
[----:B------:R-:W-:Y:S06]  /*07a0*/  BAR.SYNC.DEFER_BLOCKING 0x0 ;  /* 0x0000000000007b1d */ /* 0x000fec0000010000 */
[----:B------:R-:W-:Y:S05]  /*07b0*/  @P6 BRA `(.L_x_485) ;  /* 0x00000000002c6947 */ /* 0x000fea0003800000 */
[----:B------:R-:W-:Y:S01]  /*07c0*/  IMAD.SHL.U32 R3, R3, 0x4, RZ ;  /* 0x0000000403037824 */ /* 0x000fe200078e00ff */
[----:B------:R-:W-:-:S04]  /*07d0*/  IADD3 R4, PT, PT, R4, R5, RZ ;  /* 0x0000000504047210 */ /* 0x000fc80007ffe0ff */
[-C--:B------:R-:W-:Y:S02]  /*07e0*/  LEA.HI R5, R3, R3.reuse, RZ, 0x1b ;  /* 0x0000000303057211 */ /* 0x080fe400078fd8ff */
[----:B------:R-:W-:-:S03]  /*07f0*/  LEA.HI R3, R4, R3, RZ, 0x1b ;  /* 0x0000000304037211 */ /* 0x000fc600078fd8ff */
[----:B------:R-:W-:Y:S01]  /*0800*/  IMAD R5, R5, 0x4, R6 ;  /* 0x0000000405057824 */ /* 0x000fe200078e0206 */
[----:B0-----:R-:W-:-:S04]  /*0810*/  LEA R12, R3, R6, 0x2 ;  /* 0x00000006030c7211 */ /* 0x001fc800078e10ff */
[----:B------:R-:W-:Y:S04]  /*0820*/  LDS R3, [R5+0xc] ;  /* 0x00000c0005037984 */ /* 0x000fe80000000800 */
[----:B------:R-:W0:Y:S02]  /*0830*/  LDS R4, [R12+0x4] ;  /* 0x000004000c047984 */ /* 0x000e240000000800 */
[----:B0-----:R-:W-:-:S05]  /*0840*/  FADD R4, R3, R4 ;  /* 0x0000000403047221 */ /* 0x001fca0000000000 */
[----:B------:R1:W-:Y:S04]  /*0850*/  STS [R5+0xc], R4 ;  /* 0x00000c0405007388 */ /* 0x0003e80000000800 */
[----:B------:R1:W-:Y:S02]  /*0860*/  STS [R12+0x4], R3 ;  /* 0x000004030c007388 */ /* 0x0003e40000000800 */
.L_x_485:
[----:B------:R-:W-:Y:S05]  /*0870*/  BSYNC.RECONVERGENT B0 ;  /* 0x0000000000007941 */ /* 0x000fea0003800200 */
.L_x_484:
[----:B------:R-:W-:Y:S08]  /*0880*/  BAR.SYNC.DEFER_BLOCKING 0x0 ;  /* 0x0000000000007b1d */ /* 0x000ff00000010000 */
[----:B-1----:R-:W1:Y:S01]  /*0890*/  LDC.64 R4, c[0x0][0x380] ;  /* 0x0000e000ff047b82 */ /* 0x002e620000000a00 */
[----:B0-----:R-:W-:Y:S04]  /*08a0*/  @!P1 LDS R12, [R10+0x4] ;  /* 0x000004000a0c9984 */ /* 0x001fe80000000800 */
[----:B------:R-:W0:Y:S02]  /*08b0*/  @!P1 LDS R3, [R9] ;  /* 0x0000000009039984 */ /* 0x000e240000000800 */
[----:B0-----:R-:W-:Y:S01]  /*08c0*/  @!P1 FADD R11, R12, R3 ;  /* 0x000000030c0b9221 */ /* 0x001fe20000000000 */
[----:B-1----:R-:W-:-:S04]  /*08d0*/  IMAD.WIDE.U32 R2, R2, 0x4, R4 ;  /* 0x0000000402027825 */ /* 0x002fc800078e0004 */
[----:B------:R-:W-:Y:S04]  /*08e0*/  @!P1 STS [R10+0x4], R11 ;  /* 0x0000040b0a009388 */ /* 0x000fe80000000800 */
[----:B------:R-:W-:Y:S01]  /*08f0*/  @!P1 STS [R9], R12 ;  /* 0x0000000c09009388 */ /* 0x000fe20000000800 */
[----:B------:R-:W-:Y:S06]  /*0900*/  BAR.SYNC.DEFER_BLOCKING 0x0 ;  /* 0x0000000000007b1d */ /* 0x000fec0000010000 */
[----:B------:R-:W0:Y:S04]  /*0910*/  @!P3 LDS R7, [R7] ;  /* 0x000000000707b984 */ /* 0x000e280000000800 */
[----:B------:R-:W1:Y:S04]  /*0920*/  @!P2 LDS R13, [R8+0x4] ;  /* 0x00000400080da984 */ /* 0x000e680000000800 */
[----:B0-----:R0:W-:Y:S04]  /*0930*/  @!P3 STG.E desc[UR4][R2.64], R7 ;  /* 0x000000070200b986 */ /* 0x0011e8000c101904 */
[----:B-1----:R0:W-:Y:S01]  /*0940*/  @!P2 STG.E desc[UR4][R2.64+0x4], R13 ;  /* 0x0000040d0200a986 */ /* 0x0021e2000c101904 */
[----:B------:R-:W-:Y:S05]  /*0950*/  @P4 EXIT ;  /* 0x000000000000494d */ /* 0x000fea0003800000 */
[----:B------:R-:W1:Y:S01]  /*0960*/  LDS R5, [R6+0x100] ;  /* 0x0001000006057984 */ /* 0x000e620000000800 */
[----:B0-----:R-:W0:Y:S02]  /*0970*/  LDC.64 R2, c[0x0][0x398] ;  /* 0x0000e600ff027b82 */ /* 0x001e240000000a00 */
[----:B0-----:R-:W-:-:S05]  /*0980*/  IMAD.WIDE.U32 R2, R0, 0x4, R2 ;  /* 0x0000000400027825 */ /* 0x001fca00078e0002 */
[----:B-1----:R-:W-:Y:S01]  /*0990*/  STG.E desc[UR4][R2.64], R5 ;  /* 0x0000000502007986 */ /* 0x002fe2000c101904 */
[----:B------:R-:W-:Y:S05]  /*09a0*/  EXIT ;  /* 0x000000000000794d */ /* 0x000fea0003800000 */
.L_x_486:
        /* <DEDUP_REMOVED lines=13> */
.L_x_511:


//--------------------- .text._Z19scan_work_efficientILi32EEvPfPKfiS0_ --------------------------
	.section	.text._Z19scan_work_efficientILi32EEvPfPKfiS0_,"ax",@progbits
	.align	128
        .global         _Z19scan_work_efficientILi32EEvPfPKfiS0_
        .type           _Z19scan_work_efficientILi32EEvPfPKfiS0_,@function
        .size           _Z19scan_work_efficientILi32EEvPfPKfiS0_,(.L_x_512 - _Z19scan_work_efficientILi32EEvPfPKfiS0_)
        .other          _Z19scan_work_efficientILi32EEvPfPKfiS0_,@"STO_CUDA_ENTRY STV_DEFAULT"
_Z19scan_work_efficientILi32EEvPfPKfiS0_:
.text._Z19scan_work_efficientILi32EEvPfPKfiS0_:
        /* <DEDUP_REMOVED lines=25> */
.L_x_488:
[----:B------:R1:W-:Y:S02]  /*0190*/  STS [R4+0x80], RZ ;  /* 0x000080ff04007388 */ /* 0x0003e40000000800 */
.L_x_489:
[----:B------:R-:W-:Y:S05]  /*01a0*/  BSYNC.RECONVERGENT B0 ;  /* 0x0000000000007941 */ /* 0x000fea0003800200 */
.L_x_487:
[----:B------:R-:W-:Y:S01]  /*01b0*/  BAR.SYNC.DEFER_BLOCKING 0x0 ;  /* 0x0000000000007b1d */ /* 0x000fe20000010000 */
[C---:B------:R-:W-:Y:S02]  /*01c0*/  ISETP.GT.U32.AND P2, PT, R5.reuse, 0x1f, PT ;  /* 0x0000001f0500780c */ /* 0x040fe40003f44070 */
[C---:B------:R-:W-:Y:S02]  /*01d0*/  ISETP.GT.U32.AND P3, PT, R5.reuse, 0xf, PT ;  /* 0x0000000f0500780c */ /* 0x040fe40003f64070 */
[C---:B------:R-:W-:Y:S02]  /*01e0*/  ISETP.GT.U32.AND P4, PT, R5.reuse, 0x7, PT ;  /* 0x000000070500780c */ /* 0x040fe40003f84070 */
[C---:B------:R-:W-:Y:S02]  /*01f0*/  ISETP.GT.U32.AND P5, PT, R5.reuse, 0x3, PT ;  /* 0x000000030500780c */ /* 0x040fe40003fa4070 */
[C---:B------:R-:W-:Y:S02]  /*0200*/  ISETP.GT.U32.AND P6, PT, R5.reuse, 0x1, PT ;  /* 0x000000010500780c */ /* 0x040fe40003fc4070 */
[----:B------:R-:W-:-:S03]  /*0210*/  ISETP.NE.AND P1, PT, R5, RZ, PT ;  /* 0x000000ff0500720c */ /* 0x000fc60003f25270 */
[CC--:B------:R-:W-:Y:S02]  /*0220*/  @!P2 LEA R6, R5.reuse, R4.reuse, 0x2 ;  /* 0x000000040506a211 */ /* 0x0c0fe400078e10ff */
[C---:B------:R-:W-:Y:S02]  /*0230*/  @!P2 LEA R15, R5.reuse, R4, 0x2 ;  /* 0x00000004050fa211 */ /* 0x040fe400078e10ff */
[C-C-:B------:R-:W-:Y:S02]  /*0240*/  @!P4 IMAD R14, R5.reuse, 0x1c, R4.reuse ;  /* 0x0000001c050ec824 */ /* 0x140fe400078e0204 */
[----:B------:R-:W-:Y:S01]  /*0250*/  @!P5 IMAD R13, R5, 0x3c, R4 ;  /* 0x0000003c050dd824 */ /* 0x000fe200078e0204 */
[----:B0-2---:R-:W-:Y:S04]  /*0260*/  @!P2 LDS R7, [R6] ;  /* 0x000000000607a984 */ /* 0x005fe80000000800 */
[----:B------:R-:W0:Y:S02]  /*0270*/  @!P2 LDS R8, [R6+0x4] ;  /* 0x000004000608a984 */ /* 0x000e240000000800 */
[----:B0-----:R-:W-:Y:S01]  /*0280*/  @!P2 FADD R7, R7, R8 ;  /* 0x000000080707a221 */ /* 0x001fe20000000000 */
[----:B------:R-:W-:-:S04]  /*0290*/  @!P3 IMAD R8, R5, 0xc, R4 ;  /* 0x0000000c0508b824 */ /* 0x000fc800078e0204 */
[----:B------:R0:W-:Y:S01]  /*02a0*/  @!P2 STS [R6+0x4], R7 ;  /* 0x000004070600a388 */ /* 0x0001e20000000800 */
[----:B------:R-:W-:Y:S01]  /*02b0*/  BAR.SYNC.DEFER_BLOCKING 0x0 ;  /* 0x0000000000007b1d */ /* 0x000fe20000010000 */
[----:B0-----:R-:W-:-:S05]  /*02c0*/  @!P5 IMAD R6, R5, 0x3c, R4 ;  /* 0x0000003c0506d824 */ /* 0x001fca00078e0204 */
[----:B------:R-:W-:Y:S04]  /*02d0*/  @!P3 LDS R9, [R8+0x4] ;  /* 0x000004000809b984 */ /* 0x000fe80000000800 */
        /* <DEDUP_REMOVED lines=59> */
[----:B------:R0:W-:Y:S01]  /*0690*/  @!P3 STS [R12+0xc], R6 ;  /* 0x00000c060c00b388 */ /* 0x0001e20000000800 */
[----:B------:R-:W-:Y:S01]  /*06a0*/  BAR.SYNC.DEFER_BLOCKING 0x0 ;  /* 0x0000000000007b1d */ /* 0x000fe20000010000 */
[----:B------:R-:W-:-:S07]  /*06b0*/  ISETP.GE.U32.AND P3, PT, R3, UR8, PT ;  /* 0x0000000803007c0c */ /* 0x000fce000bf66070 */
[----:B0-----:R-:W0:Y:S01]  /*06c0*/  @!P0 LDC.64 R6, c[0x0][0x380] ;  /* 0x0000e000ff068b82 */ /* 0x001e220000000a00 */
[----:B------:R-:W2:Y:S04]  /*06d0*/  @!P2 LDS R5, [R15+0x4] ;  /* 0x000004000f05a984 */ /* 0x000ea80000000800 */
[----:B------:R-:W3:Y:S01]  /*06e0*/  @!P2 LDS R8, [R15] ;  /* 0x000000000f08a984 */ /* 0x000ee20000000800 */
[----:B0-----:R-:W-:-:S03]  /*06f0*/  @!P0 IMAD.WIDE.U32 R6, R2, 0x4, R6 ;  /* 0x0000000402068825 */ /* 0x001fc600078e0006 */
[----:B--2---:R-:W-:Y:S01]  /*0700*/  @!P2 STS [R15], R5 ;  /* 0x000000050f00a388 */ /* 0x004fe20000000800 */
[----:B---3--:R-:W-:Y:S02]  /*0710*/  @!P2 FADD R10, R5, R8 ;  /* 0x00000008050aa221 */ /* 0x008fe40000000000 */
        /* <DEDUP_REMOVED lines=14> */
.L_x_490:
        /* <DEDUP_REMOVED lines=16> */
.L_x_512:


//--------------------- .text._Z19scan_more_efficientILi32EEvPfPKfiS0_ --------------------------
	.section	.text._Z19scan_more_efficientILi32EEvPfPKfiS0_,"ax",@progbits
	.align	128
        .global         _Z19scan_more_efficientILi32EEvPfPKfiS0_
        .type           _Z19scan_more_efficientILi32EEvPfPKfiS0_,@function
        .size           _Z19scan_more_efficientILi32EEvPfPKfiS0_,(.L_x_513 - _Z19scan_more_efficientILi32EEvPfPKfiS0_)
        .other          _Z19scan_more_efficientILi32EEvPfPKfiS0_,@"STO_CUDA_ENTRY STV_DEFAULT"
_Z19scan_more_efficientILi32EEvPfPKfiS0_:
.text._Z19scan_more_efficientILi32EEvPfPKfiS0_:
        /* <DEDUP_REMOVED lines=10> */
[----:B--2---:R0:W2:Y:S01]  /*00a0*/  @!P0 LDG.E R7, desc[UR6][R6.64] ;  /* 0x0000000606078981 */ /* 0x0040a2000c1e1900 */
[----:B------:R-:W1:Y:S01]  /*00b0*/  S2UR UR5, SR_CgaCtaId ;  /* 0x00000000000579c3 */ /* 0x000e620000008800 */
[----:B------:R-:W-:Y:S01]  /*00c0*/  UMOV UR4, 0x400 ;  /* 0x0000040000047882 */ /* 0x000fe20000000000 */
[C---:B------:R-:W-:Y:S02]  /*00d0*/  LOP3.LUT P2, R5, R3.reuse, 0x1, RZ, 0xc0, !PT ;  /* 0x0000000103057812 */ /* 0x040fe4000784c0ff */
[----:B------:R-:W-:-:S04]  /*00e0*/  IADD3 R8, PT, PT, R3, 0x1, RZ ;  /* 0x0000000103087810 */ /* 0x000fc80007ffe0ff */
[----:B0-----:R-:W-:Y:S01]  /*00f0*/  LOP3.LUT P1, R6, R8, 0x3, RZ, 0xc0, !PT ;  /* 0x0000000308067812 */ /* 0x001fe2000782c0ff */
        /* <DEDUP_REMOVED lines=67> */
[----:B------:R-:W0:Y:S04]  /*0530*/  @P2 LDS R11, [R4] ;  /* 0x00000000040b2984 */ /* 0x000e280000000800 */
[----:B------:R-:W1:Y:S04]  /*0540*/  @P2 LDS R6, [R4+-0x4] ;  /* 0xfffffc0004062984 */ /* 0x000e680000000800 */
[----:B0-----:R-:W-:Y:S01]  /*0550*/  @P2 STS [R4+-0x4], R11 ;  /* 0xfffffc0b04002388 */ /* 0x001fe20000000800 */
[----:B-1----:R-:W-:Y:S02]  /*0560*/  @P2 FADD R9, R11, R6 ;  /* 0x000000060b092221 */ /* 0x002fe40000000000 */
[----:B------:R-:W0:Y:S03]  /*0570*/  @!P0 LDC.64 R6, c[0x0][0x380] ;  /* 0x0000e000ff068b82 */ /* 0x000e260000000a00 */
[----:B------:R-:W-:Y:S05]  /*0580*/  @P2 STS [R4], R9 ;  /* 0x0000000904002388 */ /* 0x000fea0000000800 */
[----:B------:R-:W-:Y:S01]  /*0590*/  BAR.SYNC.DEFER_BLOCKING 0x0 ;  /* 0x0000000000007b1d */ /* 0x000fe20000010000 */
[----:B0-----:R-:W-:-:S05]  /*05a0*/  @!P0 IMAD.WIDE.U32 R2, R2, 0x4, R6 ;  /* 0x0000000402028825 */ /* 0x001fca00078e0006 */
[----:B------:R-:W0:Y:S04]  /*05b0*/  @!P0 LDS R15, [R4] ;  /* 0x00000000040f8984 */ /* 0x000e280000000800 */
[----:B0-----:R0:W-:Y:S01]  /*05c0*/  @!P0 STG.E desc[UR6][R2.64], R15 ;  /* 0x0000000f02008986 */ /* 0x0011e2000c101906 */
[----:B------:R-:W-:Y:S05]  /*05d0*/  @P1 EXIT ;  /* 0x000000000000194d */ /* 0x000fea0003800000 */
[----:B------:R-:W1:Y:S01]  /*05e0*/  LDS R5, [UR4+0x7c] ;  /* 0x00007c04ff057984 */ /* 0x000e620008000800 */
[----:B0-----:R-:W0:Y:S02]  /*05f0*/  LDC.64 R2, c[0x0][0x398] ;  /* 0x0000e600ff027b82 */ /* 0x001e240000000a00 */
[----:B0-----:R-:W-:-:S05]  /*0600*/  IMAD.WIDE.U32 R2, R0, 0x4, R2 ;  /* 0x0000000400027825 */ /* 0x001fca00078e0002 */
[----:B-1----:R-:W-:Y:S01]  /*0610*/  STG.E desc[UR6][R2.64], R5 ;  /* 0x0000000502007986 */ /* 0x002fe2000c101906 */
[----:B------:R-:W-:Y:S05]  /*0620*/  EXIT ;  /* 0x000000000000794d */ /* 0x000fea0003800000 */
.L_x_491:
        /* <DEDUP_REMOVED lines=13> */
.L_x_513:


//--------------------- .text._Z10scan_naiveILi32EEvPfS0_iS0_ --------------------------
	.section	.text._Z10scan_naiveILi32EEvPfS0_iS0_,"ax",@progbits
	.align	128
        .global         _Z10scan_naiveILi32EEvPfS0_iS0_
        .type           _Z10scan_naiveILi32EEvPfS0_iS0_,@function
        .size           _Z10scan_naiveILi32EEvPfS0_iS0_,(.L_x_514 - _Z10scan_naiveILi32EEvPfS0_iS0_)
        .other          _Z10scan_naiveILi32EEvPfS0_iS0_,@"STO_CUDA_ENTRY STV_DEFAULT"
_Z10scan_naiveILi32EEvPfS0_iS0_:
.text._Z10scan_naiveILi32EEvPfS0_iS0_:
        /* <DEDUP_REMOVED lines=49> */
[----:B0-----:R-:W-:-:S02]  /*0310*/  @P0 FADD R9, R2, R3 ;  /* 0x0000000302090221 */ /* 0x001fc40000000000 */
[----:B------:R-:W0:Y:S04]  /*0320*/  LDC.64 R2, c[0x0][0x380] ;  /* 0x0000e000ff027b82 */ /* 0x000e280000000a00 */
[----:B------:R-:W1:Y:S01]  /*0330*/  @!P0 LDS R9, [R4] ;  /* 0x0000000004098984 */ /* 0x000e620000000800 */
[----:B------:R-:W-:Y:S01]  /*0340*/  ISETP.NE.AND P0, PT, R13, RZ, PT ;  /* 0x000000ff0d00720c */ /* 0x000fe20003f05270 */
[----:B0-----:R-:W-:Y:S02]  /*0350*/  IMAD.WIDE.U32 R2, R5, 0x4, R2 ;  /* 0x0000000405027825 */ /* 0x001fe400078e0002 */
[----:B-1----:R-:W-:Y:S01]  /*0360*/  STS [R4+0x80], R9 ;  /* 0x0000800904007388 */ /* 0x002fe20000000800 */
[----:B------:R-:W-:Y:S06]  /*0370*/  BAR.SYNC.DEFER_BLOCKING 0x0 ;  /* 0x0000000000007b1d */ /* 0x000fec0000010000 */
[----:B------:R-:W0:Y:S04]  /*0380*/  LDS R11, [R4+0x80] ;  /* 0x00008000040b7984 */ /* 0x000e280000000800 */
[----:B0-----:R0:W-:Y:S01]  /*0390*/  STG.E desc[UR6][R2.64], R11 ;  /* 0x0000000b02007986 */ /* 0x0011e2000c101906 */
[----:B------:R-:W-:Y:S05]  /*03a0*/  @P0 EXIT ;  /* 0x000000000000094d */ /* 0x000fea0003800000 */
[----:B------:R-:W1:Y:S01]  /*03b0*/  LDS R5, [UR4+0xfc] ;  /* 0x0000fc04ff057984 */ /* 0x000e620008000800 */
[----:B0-----:R-:W0:Y:S02]  /*03c0*/  LDC.64 R2, c[0x0][0x398] ;  /* 0x0000e600ff027b82 */ /* 0x001e240000000a00 */
[----:B0-----:R-:W-:-:S05]  /*03d0*/  IMAD.WIDE.U32 R2, R0, 0x4, R2 ;  /* 0x0000000400027825 */ /* 0x001fca00078e0002 */
[----:B-1----:R-:W-:Y:S01]  /*03e0*/  STG.E desc[UR6][R2.64], R5 ;  /* 0x0000000502007986 */ /* 0x002fe2000c101906 */
[----:B------:R-:W-:Y:S05]  /*03f0*/  EXIT ;  /* 0x000000000000794d */ /* 0x000fea0003800000 */
.L_x_492:
        /* <DEDUP_REMOVED lines=16> */
.L_x_514:


//--------------------- .text._Z16add_partial_sumsPfS_i --------------------------
	.section	.text._Z16add_partial_sumsPfS_i,"ax",@progbits
	.align	128
        .global         _Z16add_partial_sumsPfS_i
        .type           _Z16add_partial_sumsPfS_i,@function
        .size           _Z16add_partial_sumsPfS_i,(.L_x_515 - _Z16add_partial_sumsPfS_i)
        .other          _Z16add_partial_sumsPfS_i,@"STO_CUDA_ENTRY STV_DEFAULT"
_Z16add_partial_sumsPfS_i:
.text._Z16add_partial_sumsPfS_i:
[----:B------:R-:W-:Y:S01]  /*0000*/  LDC R1, c[0x0][0x37c] ;  /* 0x0000df00ff017b82 */ /* 0x000fe20000000800 */
[----:B------:R-:W0:Y:S01]  /*0010*/  S2R R9, SR_CTAID.X ;  /* 0x0000000000097919 */ /* 0x000e220000002500 */
[----:B------:R-:W0:Y:S01]  /*0020*/  LDCU UR4, c[0x0][0x360] ;  /* 0x00006c00ff0477ac */ /* 0x000e220008000800 */
[----:B------:R-:W0:Y:S01]  /*0030*/  S2R R0, SR_TID.X ;  /* 0x0000000000007919 */ /* 0x000e220000002100 */
[----:B------:R-:W1:Y:S01]  /*0040*/  LDCU UR5, c[0x0][0x390] ;  /* 0x00007200ff0577ac */ /* 0x000e620008000800 */
[----:B0-----:R-:W-:-:S05]  /*0050*/  IMAD R7, R9, UR4, R0 ;  /* 0x0000000409077c24 */ /* 0x001fca000f8e0200 */
[----:B-1----:R-:W-:-:S04]  /*0060*/  ISETP.GE.U32.AND P0, PT, R7, UR5, PT ;  /* 0x0000000507007c0c */ /* 0x002fc8000bf06070 */
[----:B------:R-:W-:-:S13]  /*0070*/  ISETP.EQ.OR P0, PT, R9, RZ, P0 ;  /* 0x000000ff0900720c */ /* 0x000fda0000702670 */
[----:B------:R-:W-:Y:S05]  /*0080*/  @P0 EXIT ;  /* 0x000000000000094d */ /* 0x000fea0003800000 */
[----:B------:R-:W0:Y:S01]  /*0090*/  LDC.64 R2, c[0x0][0x388] ;  /* 0x0000e200ff027b82 */ /* 0x000e220000000a00 */
[----:B------:R-:W1:Y:S01]  /*00a0*/  LDCU.64 UR4, c[0x0][0x358] ;  /* 0x00006b00ff0477ac */ /* 0x000e620008000a00 */
[----:B------:R-:W-:-:S06]  /*00b0*/  IADD3 R9, PT, PT, R9, -0x1, RZ ;  /* 0xffffffff09097810 */ /* 0x000fcc0007ffe0ff */
[----:B------:R-:W2:Y:S01]  /*00c0*/  LDC.64 R4, c[0x0][0x380] ;  /* 0x0000e000ff047b82 */ /* 0x000ea20000000a00 */
[----:B0-----:R-:W-:-:S06]  /*00d0*/  IMAD.WIDE.U32 R2, R9, 0x4, R2 ;  /* 0x0000000409027825 */ /* 0x001fcc00078e0002 */
[----:B-1----:R-:W3:Y:S01]  /*00e0*/  LDG.E R2, desc[UR4][R2.64] ;  /* 0x0000000402027981 */ /* 0x002ee2000c1e1900 */
[----:B--2---:R-:W-:-:S05]  /*00f0*/  IMAD.WIDE.U32 R4, R7, 0x4, R4 ;  /* 0x0000000407047825 */ /* 0x004fca00078e0004 */
[----:B------:R-:W3:Y:S02]  /*0100*/  LDG.E R7, desc[UR4][R4.64] ;  /* 0x0000000404077981 */ /* 0x000ee4000c1e1900 */
[----:B---3--:R-:W-:-:S05]  /*0110*/  FADD R7, R2, R7 ;  /* 0x0000000702077221 */ /* 0x008fca0000000000 */
[----:B------:R-:W-:Y:S01]  /*0120*/  STG.E desc[UR4][R4.64], R7 ;  /* 0x0000000704007986 */ /* 0x000fe2000c101904 */
[----:B------:R-:W-:Y:S05]  /*0130*/  EXIT ;  /* 0x000000000000794d */ /* 0x000fea0003800000 */
.L_x_493:
        /* <DEDUP_REMOVED lines=12> */
.L_x_515:


//--------------------- .nv.shared._ZN3cub18CUB_300001_SM_10006detail6reduce28DeviceReduceSingleTileKernelINS2_10policy_hubIN4cuda3std3__45tupleIJblEEEyN6thrust24THRUST_300001_SM_1000_NS8cuda_cub9__find_if7functorIS9_EEE10Policy1000EPS9_SI_iSF_S9_S9_NS7_10__identityEEEvT0_T1_T2_T3_T4_T6_ --------------------------
	.section	.nv.shared._ZN3cub18CUB_300001_SM_10006detail6reduce28DeviceReduceSingleTileKernelINS2_10policy_hubIN4cuda3std3__45tupleIJblEEEyN6thrust24THRUST_300001_SM_1000_NS8cuda_cub9__find_if7functorIS9_EEE10Policy1000EPS9_SI_iSF_S9_S9_NS7_10__identityEEEvT0_T1_T2_T3_T4_T6_,"aw",@nobits
	.sectionflags	@""
	.align	8
.nv.shared._ZN3cub18CUB_300001_SM_10006detail6reduce28DeviceReduceSingleTileKernelINS2_10policy_hubIN4cuda3std3__45tupleIJblEEEyN6thrust24THRUST_300001_SM_1000_NS8cuda_cub9__find_if7functorIS9_EEE10Policy1000EPS9_SI_iSF_S9_S9_NS7_10__identityEEEvT0_T1_T2_T3_T4_T6_:
	.zero		1176


//--------------------- .nv.shared.reserved.0     --------------------------
	.section	.nv.shared.reserved.0,"aw",@nobits
	.weak		__nv_reservedSMEM_offset_0_alias
	.size		__nv_reservedSMEM_offset_0_alias, 0, 64
	.other		__nv_reservedSMEM_offset_0_alias,@"STO_CUDA_RESERVED_SHARED STV_DEFAULT"
__nv_reservedSMEM_offset_0_alias:
	.zero		0
	.zero		64


//--------------------- .nv.global                --------------------------
	.section	.nv.global,"aw",@nobits
.nv.global:
	.type		_ZN34_INTERNAL_415d273c_4_k_cu_819954d86thrust24THRUST_300001_SM_1000_NS3seqE,@object
	.size		_ZN34_INTERNAL_415d273c_4_k_cu_819954d86thrust24THRUST_300001_SM_1000_NS3seqE,(_ZN34_INTERNAL_415d273c_4_k_cu_819954d84cuda3std3__48in_placeE - _ZN34_INTERNAL_415d273c_4_k_cu_819954d86thrust24THRUST_300001_SM_1000_NS3seqE)
_ZN34_INTERNAL_415d273c_4_k_cu_819954d86thrust24THRUST_300001_SM_1000_NS3seqE:
	.zero		1
	.type		_ZN34_INTERNAL_415d273c_4_k_cu_819954d84cuda3std3__48in_placeE,@object
	.size		_ZN34_INTERNAL_415d273c_4_k_cu_819954d84cuda3std3__48in_placeE,(_ZN34_INTERNAL_415d273c_4_k_cu_819954d84cuda3std6ranges3__45__cpo4sizeE - _ZN34_INTERNAL_415d273c_4_k_cu_819954d84cuda3std3__48in_placeE)
_ZN34_INTERNAL_415d273c_4_k_cu_819954d84cuda3std3__48in_placeE:
	.zero		1
	.type		_ZN34_INTERNAL_415d273c_4_k_cu_819954d84cuda3std6ranges3__45__cpo4sizeE,@object
	.size		_ZN34_INTERNAL_415d273c_4_k_cu_819954d84cuda3std6ranges3__45__cpo4sizeE,(_ZN34_INTERNAL_415d273c_4_k_cu_819954d86thrust24THRUST_300001_SM_1000_NS12placeholders2_3E - _ZN34_INTERNAL_415d273c_4_k_cu_819954d84cuda3std6ranges3__45__cpo4sizeE)
_ZN34_INTERNAL_415d273c_4_k_cu_819954d84cuda3std6ranges3__45__cpo4sizeE:
	.zero		1
	.type		_ZN34_INTERNAL_415d273c_4_k_cu_819954d86thrust24THRUST_300001_SM_1000_NS12placeholders2_3E,@object
	.size		_ZN34_INTERNAL_415d273c_4_k_cu_819954d86thrust24THRUST_300001_SM_1000_NS12placeholders2_3E,(_ZN34_INTERNAL_415d273c_4_k_cu_819954d84cuda3std3__45__cpo6cbeginE - _ZN34_INTERNAL_415d273c_4_k_cu_819954d86thrust24THRUST_300001_SM_1000_NS12placeholders2_3E)
_ZN34_INTERNAL_415d273c_4_k_cu_819954d86thrust24THRUST_300001_SM_1000_NS12placeholders2_3E:
	.zero		1
	.type		_ZN34_INTERNAL_415d273c_4_k_cu_819954d84cuda3std3__45__cpo6cbeginE,@object
	.size		_ZN34_INTERNAL_415d273c_4_k_cu_819954d84cuda3std3__45__cpo6cbeginE,(_ZN34_INTERNAL_415d273c_4_k_cu_819954d84cuda3std6ranges3__45__cpo6cbeginE - _ZN34_INTERNAL_415d273c_4_k_cu_819954d84cuda3std3__45__cpo6cbeginE)
_ZN34_INTERNAL_415d273c_4_k_cu_819954d84cuda3std3__45__cpo6cbeginE:
	.zero		1
	.type		_ZN34_INTERNAL_415d273c_4_k_cu_819954d84cuda3std6ranges3__45__cpo6cbeginE,@object
	.size		_ZN34_INTERNAL_415d273c_4_k_cu_819954d84cuda3std6ranges3__45__cpo6cbeginE,(_ZN34_INTERNAL_415d273c_4_k_cu_819954d86thrust24THRUST_300001_SM_1000_NS12placeholders2_7E - _ZN34_INTERNAL_415d273c_4_k_cu_819954d84cuda3std6ranges3__45__cpo6cbeginE)
_ZN34_INTERNAL_415d273c_4_k_cu_819954d84cuda3std6ranges3__45__cpo6cbeginE:
	.zero		1
	.type		_ZN34_INTERNAL_415d273c_4_k_cu_819954d86thrust24THRUST_300001_SM_1000_NS12placeholders2_7E,@object
	.size		_ZN34_INTERNAL_415d273c_4_k_cu_819954d86thrust24THRUST_300001_SM_1000_NS12placeholders2_7E,(_ZN34_INTERNAL_415d273c_4_k_cu_819954d84cuda3std3__45__cpo7crbeginE - _ZN34_INTERNAL_415d273c_4_k_cu_819954d86thrust24THRUST_300001_SM_1000_NS12placeholders2_7E)
_ZN34_INTERNAL_415d273c_4_k_cu_819954d86thrust24THRUST_300001_SM_1000_NS12placeholders2_7E:
	.zero		1
	.type		_ZN34_INTERNAL_415d273c_4_k_cu_819954d84cuda3std3__45__cpo7crbeginE,@object
	.size		_ZN34_INTERNAL_415d273c_4_k_cu_819954d84cuda3std3__45__cpo7crbeginE,(_ZN34_INTERNAL_415d273c_4_k_cu_819954d84cuda3std6ranges3__45__cpo4nextE - _ZN34_INTERNAL_415d273c_4_k_cu_819954d84cuda3std3__45__cpo7crbeginE)
_ZN34_INTERNAL_415d273c_4_k_cu_819954d84cuda3std3__45__cpo7crbeginE:
	.zero		1
	.type		_ZN34_INTERNAL_415d273c_4_k_cu_819954d84cuda3std6ranges3__45__cpo4nextE,@object
	.size		_ZN34_INTERNAL_415d273c_4_k_cu_819954d84cuda3std6ranges3__45__cpo4nextE,(_ZN34_INTERNAL_415d273c_4_k_cu_819954d84cuda3std6ranges3__45__cpo4swapE - _ZN34_INTERNAL_415d273c_4_k_cu_819954d84cuda3std6ranges3__45__cpo4nextE)
_ZN34_INTERNAL_415d273c_4_k_cu_819954d84cuda3std6ranges3__45__cpo4nextE:
	.zero		1
	.type		_ZN34_INTERNAL_415d273c_4_k_cu_819954d84cuda3std6ranges3__45__cpo4swapE,@object
	.size		_ZN34_INTERNAL_415d273c_4_k_cu_819954d84cuda3std6ranges3__45__cpo4swapE,(_ZN34_INTERNAL_415d273c_4_k_cu_819954d86thrust24THRUST_300001_SM_1000_NS8cuda_cub10par_nosyncE - _ZN34_INTERNAL_415d273c_4_k_cu_819954d84cuda3std6ranges3__45__cpo4swapE)
_ZN34_INTERNAL_415d273c_4_k_cu_819954d84cuda3std6ranges3__45__cpo4swapE:
	.zero		1
	.type		_ZN34_INTERNAL_415d273c_4_k_cu_819954d86thrust24THRUST_300001_SM_1000_NS8cuda_cub10par_nosyncE,@object
	.size		_ZN34_INTERNAL_415d273c_4_k_cu_819954d86thrust24THRUST_300001_SM_1000_NS8cuda_cub10par_nosyncE,(_ZN34_INTERNAL_415d273c_4_k_cu_819954d86thrust24THRUST_300001_SM_1000_NS12placeholders2_9E - _ZN34_INTERNAL_415d273c_4_k_cu_819954d86thrust24THRUST_300001_SM_1000_NS8cuda_cub10par_nosyncE)
_ZN34_INTERNAL_415d273c_4_k_cu_819954d86thrust24THRUST_300001_SM_1000_NS8cuda_cub10par_nosyncE:
	.zero		1
	.type		_ZN34_INTERNAL_415d273c_4_k_cu_819954d86thrust24THRUST_300001_SM_1000_NS12placeholders2_9E,@object
	.size		_ZN34_INTERNAL_415d273c_4_k_cu_819954d86thrust24THRUST_300001_SM_1000_NS12placeholders2_9E,(_ZN34_INTERNAL_415d273c_4_k_cu_819954d84cuda3std3__436_GLOBAL__N__415d273c_4_k_cu_819954d86ignoreE - _ZN34_INTERNAL_415d273c_4_k_cu_819954d86thrust24THRUST_300001_SM_1000_NS12placeholders2_9E)
_ZN34_INTERNAL_415d273c_4_k_cu_819954d86thrust24THRUST_300001_SM_1000_NS12placeholders2_9E:
	.zero		1
	.type		_ZN34_INTERNAL_415d273c_4_k_cu_819954d84cuda3std3__436_GLOBAL__N__415d273c_4_k_cu_819954d86ignoreE,@object
	.size		_ZN34_INTERNAL_415d273c_4_k_cu_819954d84cuda3std3__436_GLOBAL__N__415d273c_4_k_cu_819954d86ignoreE,(_ZN34_INTERNAL_415d273c_4_k_cu_819954d84cuda3std6ranges3__45__cpo4dataE - _ZN34_INTERNAL_415d273c_4_k_cu_819954d84cuda3std3__436_GLOBAL__N__415d273c_4_k_cu_819954d86ignoreE)
_ZN34_INTERNAL_415d273c_4_k_cu_819954d84cuda3std3__436_GLOBAL__N__415d273c_4_k_cu_819954d86ignoreE:
	.zero		1
	.type		_ZN34_INTERNAL_415d273c_4_k_cu_819954d84cuda3std6ranges3__45__cpo4dataE,@object
	.size		_ZN34_INTERNAL_415d273c_4_k_cu_819954d84cuda3std6ranges3__45__cpo4dataE,(_ZN34_INTERNAL_415d273c_4_k_cu_819954d86thrust24THRUST_300001_SM_1000_NS12placeholders2_1E - _ZN34_INTERNAL_415d273c_4_k_cu_819954d84cuda3std6ranges3__45__cpo4dataE)
_ZN34_INTERNAL_415d273c_4_k_cu_819954d84cuda3std6ranges3__45__cpo4dataE:
	.zero		1
	.type		_ZN34_INTERNAL_415d273c_4_k_cu_819954d86thrust24THRUST_300001_SM_1000_NS12placeholders2_1E,@object
	.size		_ZN34_INTERNAL_415d273c_4_k_cu_819954d86thrust24THRUST_300001_SM_1000_NS12placeholders2_1E,(_ZN34_INTERNAL_415d273c_4_k_cu_819954d84cuda3std3__45__cpo5beginE - _ZN34_INTERNAL_415d273c_4_k_cu_819954d86thrust24THRUST_300001_SM_1000_NS12placeholders2_1E)
_ZN34_INTERNAL_415d273c_4_k_cu_819954d86thrust24THRUST_300001_SM_1000_NS12placeholders2_1E:
	.zero		1
	.type		_ZN34_INTERNAL_415d273c_4_k_cu_819954d84cuda3std3__45__cpo5beginE,@object
	.size		_ZN34_INTERNAL_415d273c_4_k_cu_819954d84cuda3std3__45__cpo5beginE,(_ZN34_INTERNAL_415d273c_4_k_cu_819954d84cuda3std6ranges3__45__cpo5beginE - _ZN34_INTERNAL_415d273c_4_k_cu_819954d84cuda3std3__45__cpo5beginE)
_ZN34_INTERNAL_415d273c_4_k_cu_819954d84cuda3std3__45__cpo5beginE:
	.zero		1
	.type		_ZN34_INTERNAL_415d273c_4_k_cu_819954d84cuda3std6ranges3__45__cpo5beginE,@object
	.size		_ZN34_INTERNAL_415d273c_4_k_cu_819954d84cuda3std6ranges3__45__cpo5beginE,(_ZN34_INTERNAL_415d273c_4_k_cu_819954d86thrust24THRUST_300001_SM_1000_NS12placeholders2_5E - _ZN34_INTERNAL_415d273c_4_k_cu_819954d84cuda3std6ranges3__45__cpo5beginE)
_ZN34_INTERNAL_415d273c_4_k_cu_819954d84cuda3std6ranges3__45__cpo5beginE:
	.zero		1
	.type		_ZN34_INTERNAL_415d273c_4_k_cu_819954d86thrust24THRUST_300001_SM_1000_NS12placeholders2_5E,@object
	.size		_ZN34_INTERNAL_415d273c_4_k_cu_819954d86thrust24THRUST_300001_SM_1000_NS12placeholders2_5E,(_ZN34_INTERNAL_415d273c_4_k_cu_819954d84cuda3std3__45__cpo6rbeginE - _ZN34_INTERNAL_415d273c_4_k_cu_819954d86thrust24THRUST_300001_SM_1000_NS12placeholders2_5E)
_ZN34_INTERNAL_415d273c_4_k_cu_819954d86thrust24THRUST_300001_SM_1000_NS12placeholders2_5E:
	.zero		1
	.type		_ZN34_INTERNAL_415d273c_4_k_cu_819954d84cuda3std3__45__cpo6rbeginE,@object
	.size		_ZN34_INTERNAL_415d273c_4_k_cu_819954d84cuda3std3__45__cpo6rbeginE,(_ZN34_INTERNAL_415d273c_4_k_cu_819954d84cuda3std6ranges3__45__cpo7advanceE - _ZN34_INTERNAL_415d273c_4_k_cu_819954d84cuda3std3__45__cpo6rbeginE)
_ZN34_INTERNAL_415d273c_4_k_cu_819954d84cuda3std3__45__cpo6rbeginE:
	.zero		1
	.type		_ZN34_INTERNAL_415d273c_4_k_cu_819954d84cuda3std6ranges3__45__cpo7advanceE,@object
	.size		_ZN34_INTERNAL_415d273c_4_k_cu_819954d84cuda3std6ranges3__45__cpo7advanceE,(_ZN34_INTERNAL_415d273c_4_k_cu_819954d84cuda3std3__47nulloptE - _ZN34_INTERNAL_415d273c_4_k_cu_819954d84cuda3std6ranges3__45__cpo7advanceE)
_ZN34_INTERNAL_415d273c_4_k_cu_819954d84cuda3std6ranges3__45__cpo7advanceE:
	.zero		1
	.type		_ZN34_INTERNAL_415d273c_4_k_cu_819954d84cuda3std3__47nulloptE,@object
	.size		_ZN34_INTERNAL_415d273c_4_k_cu_819954d84cuda3std3__47nulloptE,(_ZN34_INTERNAL_415d273c_4_k_cu_819954d84cuda3std6ranges3__45__cpo8distanceE - _ZN34_INTERNAL_415d273c_4_k_cu_819954d84cuda3std3__47nulloptE)
_ZN34_INTERNAL_415d273c_4_k_cu_819954d84cuda3std3__47nulloptE:
	.zero		1
	.type		_ZN34_INTERNAL_415d273c_4_k_cu_819954d84cuda3std6ranges3__45__cpo8distanceE,@object
	.size		_ZN34_INTERNAL_415d273c_4_k_cu_819954d84cuda3std6ranges3__45__cpo8distanceE,(_ZN34_INTERNAL_415d273c_4_k_cu_819954d86thrust24THRUST_300001_SM_1000_NS12placeholders3_10E - _ZN34_INTERNAL_415d273c_4_k_cu_819954d84cuda3std6ranges3__45__cpo8distanceE)
_ZN34_INTERNAL_415d273c_4_k_cu_819954d84cuda3std6ranges3__45__cpo8distanceE:
	.zero		1
	.type		_ZN34_INTERNAL_415d273c_4_k_cu_819954d86thrust24THRUST_300001_SM_1000_NS12placeholders3_10E,@object
	.size		_ZN34_INTERNAL_415d273c_4_k_cu_819954d86thrust24THRUST_300001_SM_1000_NS12placeholders3_10E,(_ZN34_INTERNAL_415d273c_4_k_cu_819954d84cuda3std3__419piecewise_constructE - _ZN34_INTERNAL_415d273c_4_k_cu_819954d86thrust24THRUST_300001_SM_1000_NS12placeholders3_10E)
_ZN34_INTERNAL_415d273c_4_k_cu_819954d86thrust24THRUST_300001_SM_1000_NS12placeholders3_10E:
	.zero		1
	.type		_ZN34_INTERNAL_415d273c_4_k_cu_819954d84cuda3std3__419piecewise_constructE,@object
	.size		_ZN34_INTERNAL_415d273c_4_k_cu_819954d84cuda3std3__419piecewise_constructE,(_ZN34_INTERNAL_415d273c_4_k_cu_819954d84cuda3std6ranges3__45__cpo5cdataE - _ZN34_INTERNAL_415d273c_4_k_cu_819954d84cuda3std3__419piecewise_constructE)
_ZN34_INTERNAL_415d273c_4_k_cu_819954d84cuda3std3__419piecewise_constructE:
	.zero		1
	.type		_ZN34_INTERNAL_415d273c_4_k_cu_819954d84cuda3std6ranges3__45__cpo5cdataE,@object
	.size		_ZN34_INTERNAL_415d273c_4_k_cu_819954d84cuda3std6ranges3__45__cpo5cdataE,(_ZN34_INTERNAL_415d273c_4_k_cu_819954d86thrust24THRUST_300001_SM_1000_NS12placeholders2_2E - _ZN34_INTERNAL_415d273c_4_k_cu_819954d84cuda3std6ranges3__45__cpo5cdataE)
_ZN34_INTERNAL_415d273c_4_k_cu_819954d84cuda3std6ranges3__45__cpo5cdataE:
	.zero		1
	.type		_ZN34_INTERNAL_415d273c_4_k_cu_819954d86thrust24THRUST_300001_SM_1000_NS12placeholders2_2E,@object
	.size		_ZN34_INTERNAL_415d273c_4_k_cu_819954d86thrust24THRUST_300001_SM_1000_NS12placeholders2_2E,(_ZN34_INTERNAL_415d273c_4_k_cu_819954d84cuda3std3__45__cpo3endE - _ZN34_INTERNAL_415d273c_4_k_cu_819954d86thrust24THRUST_300001_SM_1000_NS12placeholders2_2E)
_ZN34_INTERNAL_415d273c_4_k_cu_819954d86thrust24THRUST_300001_SM_1000_NS12placeholders2_2E:
	.zero		1
	.type		_ZN34_INTERNAL_415d273c_4_k_cu_819954d84cuda3std3__45__cpo3endE,@object
	.size		_ZN34_INTERNAL_415d273c_4_k_cu_819954d84cuda3std3__45__cpo3endE,(_ZN34_INTERNAL_415d273c_4_k_cu_819954d84cuda3std6ranges3__45__cpo3endE - _ZN34_INTERNAL_415d273c_4_k_cu_819954d84cuda3std3__45__cpo3endE)
_ZN34_INTERNAL_415d273c_4_k_cu_819954d84cuda3std3__45__cpo3endE:
	.zero		1
	.type		_ZN34_INTERNAL_415d273c_4_k_cu_819954d84cuda3std6ranges3__45__cpo3endE,@object
	.size		_ZN34_INTERNAL_415d273c_4_k_cu_819954d84cuda3std6ranges3__45__cpo3endE,(_ZN34_INTERNAL_415d273c_4_k_cu_819954d86thrust24THRUST_300001_SM_1000_NS12placeholders2_6E - _ZN34_INTERNAL_415d273c_4_k_cu_819954d84cuda3std6ranges3__45__cpo3endE)
_ZN34_INTERNAL_415d273c_4_k_cu_819954d84cuda3std6ranges3__45__cpo3endE:
	.zero		1
	.type		_ZN34_INTERNAL_415d273c_4_k_cu_819954d86thrust24THRUST_300001_SM_1000_NS12placeholders2_6E,@object
	.size		_ZN34_INTERNAL_415d273c_4_k_cu_819954d86thrust24THRUST_300001_SM_1000_NS12placeholders2_6E,(_ZN34_INTERNAL_415d273c_4_k_cu_819954d84cuda3std3__45__cpo4rendE - _ZN34_INTERNAL_415d273c_4_k_cu_819954d86thrust24THRUST_300001_SM_1000_NS12placeholders2_6E)
_ZN34_INTERNAL_415d273c_4_k_cu_819954d86thrust24THRUST_300001_SM_1000_NS12placeholders2_6E:
	.zero		1
	.type		_ZN34_INTERNAL_415d273c_4_k_cu_819954d84cuda3std3__45__cpo4rendE,@object
	.size		_ZN34_INTERNAL_415d273c_4_k_cu_819954d84cuda3std3__45__cpo4rendE,(_ZN34_INTERNAL_415d273c_4_k_cu_819954d84cuda3std6ranges3__45__cpo9iter_swapE - _ZN34_INTERNAL_415d273c_4_k_cu_819954d84cuda3std3__45__cpo4rendE)
_ZN34_INTERNAL_415d273c_4_k_cu_819954d84cuda3std3__45__cpo4rendE:
	.zero		1
	.type		_ZN34_INTERNAL_415d273c_4_k_cu_819954d84cuda3std6ranges3__45__cpo9iter_swapE,@object
	.size		_ZN34_INTERNAL_415d273c_4_k_cu_819954d84cuda3std6ranges3__45__cpo9iter_swapE,(_ZN34_INTERNAL_415d273c_4_k_cu_819954d84cuda3std3__48unexpectE - _ZN34_INTERNAL_415d273c_4_k_cu_819954d84cuda3std6ranges3__45__cpo9iter_swapE)
_ZN34_INTERNAL_415d273c_4_k_cu_819954d84cuda3std6ranges3__45__cpo9iter_swapE:
	.zero		1
	.type		_ZN34_INTERNAL_415d273c_4_k_cu_819954d84cuda3std3__48unexpectE,@object
	.size		_ZN34_INTERNAL_415d273c_4_k_cu_819954d84cuda3std3__48unexpectE,(_ZN34_INTERNAL_415d273c_4_k_cu_819954d86thrust24THRUST_300001_SM_1000_NS8cuda_cub3parE - _ZN34_INTERNAL_415d273c_4_k_cu_819954d84cuda3std3__48unexpectE)
_ZN34_INTERNAL_415d273c_4_k_cu_819954d84cuda3std3__48unexpectE:
	.zero		1
	.type		_ZN34_INTERNAL_415d273c_4_k_cu_819954d86thrust24THRUST_300001_SM_1000_NS8cuda_cub3parE,@object
	.size		_ZN34_INTERNAL_415d273c_4_k_cu_819954d86thrust24THRUST_300001_SM_1000_NS8cuda_cub3parE,(_ZN34_INTERNAL_415d273c_4_k_cu_819954d86thrust24THRUST_300001_SM_1000_NS12placeholders2_4E - _ZN34_INTERNAL_415d273c_4_k_cu_819954d86thrust24THRUST_300001_SM_1000_NS8cuda_cub3parE)
_ZN34_INTERNAL_415d273c_4_k_cu_819954d86thrust24THRUST_300001_SM_1000_NS8cuda_cub3parE:
	.zero		1
	.type		_ZN34_INTERNAL_415d273c_4_k_cu_819954d86thrust24THRUST_300001_SM_1000_NS12placeholders2_4E,@object
	.size		_ZN34_INTERNAL_415d273c_4_k_cu_819954d86thrust24THRUST_300001_SM_1000_NS12placeholders2_4E,(_ZN34_INTERNAL_415d273c_4_k_cu_819954d84cuda3std3__45__cpo4cendE - _ZN34_INTERNAL_415d273c_4_k_cu_819954d86thrust24THRUST_300001_SM_1000_NS12placeholders2_4E)
_ZN34_INTERNAL_415d273c_4_k_cu_819954d86thrust24THRUST_300001_SM_1000_NS12placeholders2_4E:
	.zero		1
	.type		_ZN34_INTERNAL_415d273c_4_k_cu_819954d84cuda3std3__45__cpo4cendE,@object
	.size		_ZN34_INTERNAL_415d273c_4_k_cu_819954d84cuda3std3__45__cpo4cendE,(_ZN34_INTERNAL_415d273c_4_k_cu_819954d84cuda3std6ranges3__45__cpo4cendE - _ZN34_INTERNAL_415d273c_4_k_cu_819954d84cuda3std3__45__cpo4cendE)
_ZN34_INTERNAL_415d273c_4_k_cu_819954d84cuda3std3__45__cpo4cendE:
	.zero		1
	.type		_ZN34_INTERNAL_415d273c_4_k_cu_819954d84cuda3std6ranges3__45__cpo4cendE,@object
	.size		_ZN34_INTERNAL_415d273c_4_k_cu_819954d84cuda3std6ranges3__45__cpo4cendE,(_ZN34_INTERNAL_415d273c_4_k_cu_819954d84cuda3std3__420unreachable_sentinelE - _ZN34_INTERNAL_415d273c_4_k_cu_819954d84cuda3std6ranges3__45__cpo4cendE)
_ZN34_INTERNAL_415d273c_4_k_cu_819954d84cuda3std6ranges3__45__cpo4cendE:
	.zero		1
	.type		_ZN34_INTERNAL_415d273c_4_k_cu_819954d84cuda3std3__420unreachable_sentinelE,@object
	.size		_ZN34_INTERNAL_415d273c_4_k_cu_819954d84cuda3std3__420unreachable_sentinelE,(_ZN34_INTERNAL_415d273c_4_k_cu_819954d84cuda3std6ranges3__45__cpo5ssizeE - _ZN34_INTERNAL_415d273c_4_k_cu_819954d84cuda3std3__420unreachable_sentinelE)
_ZN34_INTERNAL_415d273c_4_k_cu_819954d84cuda3std3__420unreachable_sentinelE:
	.zero		1
	.type		_ZN34_INTERNAL_415d273c_4_k_cu_819954d84cuda3std6ranges3__45__cpo5ssizeE,@object
	.size		_ZN34_INTERNAL_415d273c_4_k_cu_819954d84cuda3std6ranges3__45__cpo5ssizeE,(_ZN34_INTERNAL_415d273c_4_k_cu_819954d86thrust24THRUST_300001_SM_1000_NS12placeholders2_8E - _ZN34_INTERNAL_415d273c_4_k_cu_819954d84cuda3std6ranges3__45__cpo5ssizeE)
_ZN34_INTERNAL_415d273c_4_k_cu_819954d84cuda3std6ranges3__45__cpo5ssizeE:
	.zero		1
	.type		_ZN34_INTERNAL_415d273c_4_k_cu_819954d86thrust24THRUST_300001_SM_1000_NS12placeholders2_8E,@object
	.size		_ZN34_INTERNAL_415d273c_4_k_cu_819954d86thrust24THRUST_300001_SM_1000_NS12placeholders2_8E,(_ZN34_INTERNAL_415d273c_4_k_cu_819954d84cuda3std3__45__cpo5crendE - _ZN34_INTERNAL_415d273c_4_k_cu_819954d86thrust24THRUST_300001_SM_1000_NS12placeholders2_8E)
_ZN34_INTERNAL_415d273c_4_k_cu_819954d86thrust24THRUST_300001_SM_1000_NS12placeholders2_8E:
	.zero		1
	.type		_ZN34_INTERNAL_415d273c_4_k_cu_819954d84cuda3std3__45__cpo5crendE,@object
	.size		_ZN34_INTERNAL_415d273c_4_k_cu_819954d84cuda3std3__45__cpo5crendE,(_ZN34_INTERNAL_415d273c_4_k_cu_819954d84cuda3std6ranges3__45__cpo4prevE - _ZN34_INTERNAL_415d273c_4_k_cu_819954d84cuda3std3__45__cpo5crendE)
_ZN34_INTERNAL_415d273c_4_k_cu_819954d84cuda3std3__45__cpo5crendE:
	.zero		1
	.type		_ZN34_INTERNAL_415d273c_4_k_cu_819954d84cuda3std6ranges3__45__cpo4prevE,@object
	.size		_ZN34_INTERNAL_415d273c_4_k_cu_819954d84cuda3std6ranges3__45__cpo4prevE,(_ZN34_INTERNAL_415d273c_4_k_cu_819954d84cuda3std6ranges3__45__cpo9iter_moveE - _ZN34_INTERNAL_415d273c_4_k_cu_819954d84cuda3std6ranges3__45__cpo4prevE)
_ZN34_INTERNAL_415d273c_4_k_cu_819954d84cuda3std6ranges3__45__cpo4prevE:
	.zero		1
	.type		_ZN34_INTERNAL_415d273c_4_k_cu_819954d84cuda3std6ranges3__45__cpo9iter_moveE,@object
	.size		_ZN34_INTERNAL_415d273c_4_k_cu_819954d84cuda3std6ranges3__45__cpo9iter_moveE,(_ZN34_INTERNAL_415d273c_4_k_cu_819954d86thrust24THRUST_300001_SM_1000_NS6system6detail10sequential3seqE - _ZN34_INTERNAL_415d273c_4_k_cu_819954d84cuda3std6ranges3__45__cpo9iter_moveE)
_ZN34_INTERNAL_415d273c_4_k_cu_819954d84cuda3std6ranges3__45__cpo9iter_moveE:
	.zero		1
	.type		_ZN34_INTERNAL_415d273c_4_k_cu_819954d86thrust24THRUST_300001_SM_1000_NS6system6detail10sequential3seqE,@object
	.size		_ZN34_INTERNAL_415d273c_4_k_cu_819954d86thrust24THRUST_300001_SM_1000_NS6system6detail10sequential3seqE,(.L_31 - _ZN34_INTERNAL_415d273c_4_k_cu_819954d86thrust24THRUST_300001_SM_1000_NS6system6detail10sequential3seqE)
_ZN34_INTERNAL_415d273c_4_k_cu_819954d86thrust24THRUST_300001_SM_1000_NS6system6detail10sequential3seqE:
	.zero		1
.L_31:


//--------------------- .nv.shared._ZN3cub18CUB_300001_SM_10006detail6reduce18DeviceReduceKernelINS2_10policy_hubIN4cuda3std3__45tupleIJblEEEyN6thrust24THRUST_300001_SM_1000_NS8cuda_cub9__find_if7functorIS9_EEE10Policy1000ENSB_12zip_iteratorINS8_IJNSD_26transform_input_iterator_tIbNSC_6detail35transform_pair_of_input_iterators_tIbNSB_6detail15normal_iteratorINSB_10device_ptrIKfEEEESR_NS7_8equal_toIfEEEENS7_10__not_fn_tINS7_10__identityEEEEENSB_17counting_iteratorIlNSB_11use_defaultES10_S10_EEEEEEEySF_S9_SW_EEvT0_PT3_T1_NS0_13GridEvenShareIS17_EET2_T4_ --------------------------
	.section	.nv.shared._ZN3cub18CUB_300001_SM_10006detail6reduce18DeviceReduceKernelINS2_10policy_hubIN4cuda3std3__45tupleIJblEEEyN6thrust24THRUST_300001_SM_1000_NS8cuda_cub9__find_if7functorIS9_EEE10Policy1000ENSB_12zip_iteratorINS8_IJNSD_26transform_input_iterator_tIbNSC_6detail35transform_pair_of_input_iterators_tIbNSB_6detail15normal_iteratorINSB_10device_ptrIKfEEEESR_NS7_8equal_toIfEEEENS7_10__not_fn_tINS7_10__identityEEEEENSB_17counting_iteratorIlNSB_11use_defaultES10_S10_EEEEEEEySF_S9_SW_EEvT0_PT3_T1_NS0_13GridEvenShareIS17_EET2_T4_,"aw",@nobits
	.sectionflags	@""
	.align	8
.nv.shared._ZN3cub18CUB_300001_SM_10006detail6reduce18DeviceReduceKernelINS2_10policy_hubIN4cuda3std3__45tupleIJblEEEyN6thrust24THRUST_300001_SM_1000_NS8cuda_cub9__find_if7functorIS9_EEE10Policy1000ENSB_12zip_iteratorINS8_IJNSD_26transform_input_iterator_tIbNSC_6detail35transform_pair_of_input_iterators_tIbNSB_6detail15normal_iteratorINSB_10device_ptrIKfEEEESR_NS7_8equal_toIfEEEENS7_10__not_fn_tINS7_10__identityEEEEENSB_17counting_iteratorIlNSB_11use_defaultES10_S10_EEEEEEEySF_S9_SW_EEvT0_PT3_T1_NS0_13GridEvenShareIS17_EET2_T4_:
	.zero		1176


//--------------------- .nv.shared._ZN3cub18CUB_300001_SM_10006detail6reduce28DeviceReduceSingleTileKernelINS2_10policy_hubIN4cuda3std3__45tupleIJblEEEyN6thrust24THRUST_300001_SM_1000_NS8cuda_cub9__find_if7functorIS9_EEE10Policy1000ENSB_12zip_iteratorINS8_IJNSD_26transform_input_iterator_tIbNSC_6detail35transform_pair_of_input_iterators_tIbNSB_6detail15normal_iteratorINSB_10device_ptrIKfEEEESR_NS7_8equal_toIfEEEENS7_10__not_fn_tINS7_10__identityEEEEENSB_17counting_iteratorIlNSB_11use_defaultES10_S10_EEEEEEEPS9_ySF_S9_S9_SW_EEvT0_T1_T2_T3_T4_T6_ --------------------------
	.section	.nv.shared._ZN3cub18CUB_300001_SM_10006detail6reduce28DeviceReduceSingleTileKernelINS2_10policy_hubIN4cuda3std3__45tupleIJblEEEyN6thrust24THRUST_300001_SM_1000_NS8cuda_cub9__find_if7functorIS9_EEE10Policy1000ENSB_12zip_iteratorINS8_IJNSD_26transform_input_iterator_tIbNSC_6detail35transform_pair_of_input_iterators_tIbNSB_6detail15normal_iteratorINSB_10device_ptrIKfEEEESR_NS7_8equal_toIfEEEENS7_10__not_fn_tINS7_10__identityEEEEENSB_17counting_iteratorIlNSB_11use_defaultES10_S10_EEEEEEEPS9_ySF_S9_S9_SW_EEvT0_T1_T2_T3_T4_T6_,"aw",@nobits
	.sectionflags	@""
	.align	8
.nv.shared._ZN3cub18CUB_300001_SM_10006detail6reduce28DeviceReduceSingleTileKernelINS2_10policy_hubIN4cuda3std3__45tupleIJblEEEyN6thrust24THRUST_300001_SM_1000_NS8cuda_cub9__find_if7functorIS9_EEE10Policy1000ENSB_12zip_iteratorINS8_IJNSD_26transform_input_iterator_tIbNSC_6detail35transform_pair_of_input_iterators_tIbNSB_6detail15normal_iteratorINSB_10device_ptrIKfEEEESR_NS7_8equal_toIfEEEENS7_10__not_fn_tINS7_10__identityEEEEENSB_17counting_iteratorIlNSB_11use_defaultES10_S10_EEEEEEEPS9_ySF_S9_S9_SW_EEvT0_T1_T2_T3_T4_T6_:
	.zero		1176


//--------------------- .nv.shared._ZN3cub18CUB_300001_SM_10006detail6reduce28DeviceReduceSingleTileKernelINS2_10policy_hubIN4cuda3std3__45tupleIJblEEEjN6thrust24THRUST_300001_SM_1000_NS8cuda_cub9__find_if7functorIS9_EEE10Policy1000EPS9_SI_iSF_S9_S9_NS7_10__identityEEEvT0_T1_T2_T3_T4_T6_ --------------------------
	.section	.nv.shared._ZN3cub18CUB_300001_SM_10006detail6reduce28DeviceReduceSingleTileKernelINS2_10policy_hubIN4cuda3std3__45tupleIJblEEEjN6thrust24THRUST_300001_SM_1000_NS8cuda_cub9__find_if7functorIS9_EEE10Policy1000EPS9_SI_iSF_S9_S9_NS7_10__identityEEEvT0_T1_T2_T3_T4_T6_,"aw",@nobits
	.sectionflags	@""
	.align	8
.nv.shared._ZN3cub18CUB_300001_SM_10006detail6reduce28DeviceReduceSingleTileKernelINS2_10policy_hubIN4cuda3std3__45tupleIJblEEEjN6thrust24THRUST_300001_SM_1000_NS8cuda_cub9__find_if7functorIS9_EEE10Policy1000EPS9_SI_iSF_S9_S9_NS7_10__identityEEEvT0_T1_T2_T3_T4_T6_:
	.zero		1176


//--------------------- .nv.shared._ZN3cub18CUB_300001_SM_10006detail6reduce18DeviceReduceKernelINS2_10policy_hubIN4cuda3std3__45tupleIJblEEEjN6thrust24THRUST_300001_SM_1000_NS8cuda_cub9__find_if7functorIS9_EEE10Policy1000ENSB_12zip_iteratorINS8_IJNSD_26transform_input_iterator_tIbNSC_6detail35transform_pair_of_input_iterators_tIbNSB_6detail15normal_iteratorINSB_10device_ptrIKfEEEESR_NS7_8equal_toIfEEEENS7_10__not_fn_tINS7_10__identityEEEEENSB_17counting_iteratorIlNSB_11use_defaultES10_S10_EEEEEEEjSF_S9_SW_EEvT0_PT3_T1_NS0_13GridEvenShareIS17_EET2_T4_ --------------------------
	.section	.nv.shared._ZN3cub18CUB_300001_SM_10006detail6reduce18DeviceReduceKernelINS2_10policy_hubIN4cuda3std3__45tupleIJblEEEjN6thrust24THRUST_300001_SM_1000_NS8cuda_cub9__find_if7functorIS9_EEE10Policy1000ENSB_12zip_iteratorINS8_IJNSD_26transform_input_iterator_tIbNSC_6detail35transform_pair_of_input_iterators_tIbNSB_6detail15normal_iteratorINSB_10device_ptrIKfEEEESR_NS7_8equal_toIfEEEENS7_10__not_fn_tINS7_10__identityEEEEENSB_17counting_iteratorIlNSB_11use_defaultES10_S10_EEEEEEEjSF_S9_SW_EEvT0_PT3_T1_NS0_13GridEvenShareIS17_EET2_T4_,"aw",@nobits
	.sectionflags	@""
	.align	8
.nv.shared._ZN3cub18CUB_300001_SM_10006detail6reduce18DeviceReduceKernelINS2_10policy_hubIN4cuda3std3__45tupleIJblEEEjN6thrust24THRUST_300001_SM_1000_NS8cuda_cub9__find_if7functorIS9_EEE10Policy1000ENSB_12zip_iteratorINS8_IJNSD_26transform_input_iterator_tIbNSC_6detail35transform_pair_of_input_iterators_tIbNSB_6detail15normal_iteratorINSB_10device_ptrIKfEEEESR_NS7_8equal_toIfEEEENS7_10__not_fn_tINS7_10__identityEEEEENSB_17counting_iteratorIlNSB_11use_defaultES10_S10_EEEEEEEjSF_S9_SW_EEvT0_PT3_T1_NS0_13GridEvenShareIS17_EET2_T4_:
	.zero		1176


//--------------------- .nv.shared._ZN3cub18CUB_300001_SM_10006detail6reduce28DeviceReduceSingleTileKernelINS2_10policy_hubIN4cuda3std3__45tupleIJblEEEjN6thrust24THRUST_300001_SM_1000_NS8cuda_cub9__find_if7functorIS9_EEE10Policy1000ENSB_12zip_iteratorINS8_IJNSD_26transform_input_iterator_tIbNSC_6detail35transform_pair_of_input_iterators_tIbNSB_6detail15normal_iteratorINSB_10device_ptrIKfEEEESR_NS7_8equal_toIfEEEENS7_10__not_fn_tINS7_10__identityEEEEENSB_17counting_iteratorIlNSB_11use_defaultES10_S10_EEEEEEEPS9_jSF_S9_S9_SW_EEvT0_T1_T2_T3_T4_T6_ --------------------------
	.section	.nv.shared._ZN3cub18CUB_300001_SM_10006detail6reduce28DeviceReduceSingleTileKernelINS2_10policy_hubIN4cuda3std3__45tupleIJblEEEjN6thrust24THRUST_300001_SM_1000_NS8cuda_cub9__find_if7functorIS9_EEE10Policy1000ENSB_12zip_iteratorINS8_IJNSD_26transform_input_iterator_tIbNSC_6detail35transform_pair_of_input_iterators_tIbNSB_6detail15normal_iteratorINSB_10device_ptrIKfEEEESR_NS7_8equal_toIfEEEENS7_10__not_fn_tINS7_10__identityEEEEENSB_17counting_iteratorIlNSB_11use_defaultES10_S10_EEEEEEEPS9_jSF_S9_S9_SW_EEvT0_T1_T2_T3_T4_T6_,"aw",@nobits
	.sectionflags	@""
	.align	8
.nv.shared._ZN3cub18CUB_300001_SM_10006detail6reduce28DeviceReduceSingleTileKernelINS2_10policy_hubIN4cuda3std3__45tupleIJblEEEjN6thrust24THRUST_300001_SM_1000_NS8cuda_cub9__find_if7functorIS9_EEE10Policy1000ENSB_12zip_iteratorINS8_IJNSD_26transform_input_iterator_tIbNSC_6detail35transform_pair_of_input_iterators_tIbNSB_6detail15normal_iteratorINSB_10device_ptrIKfEEEESR_NS7_8equal_toIfEEEENS7_10__not_fn_tINS7_10__identityEEEEENSB_17counting_iteratorIlNSB_11use_defaultES10_S10_EEEEEEEPS9_jSF_S9_S9_SW_EEvT0_T1_T2_T3_T4_T6_:
	.zero		1176


//--------------------- .nv.shared._Z26scan_conflict_free_swizzleILi256EEvPfPKfiS0_ --------------------------
	.section	.nv.shared._Z26scan_conflict_free_swizzleILi256EEvPfPKfiS0_,"aw",@nobits
	.sectionflags	@""
	.align	4
.nv.shared._Z26scan_conflict_free_swizzleILi256EEvPfPKfiS0_:
	.zero		3072


//--------------------- .nv.shared._Z18scan_conflict_freeILi256EEvPfPKfiS0_ --------------------------
	.section	.nv.shared._Z18scan_conflict_freeILi256EEvPfPKfiS0_,"aw",@nobits
	.sectionflags	@""
	.align	4
.nv.shared._Z18scan_conflict_freeILi256EEvPfPKfiS0_:
	.zero		3136


//--------------------- .nv.shared._Z19scan_work_efficientILi256EEvPfPKfiS0_ --------------------------
	.section	.nv.shared._Z19scan_work_efficientILi256EEvPfPKfiS0_,"aw",@nobits
	.sectionflags	@""
	.align	4
.nv.shared._Z19scan_work_efficientILi256EEvPfPKfiS0_:
	.zero		3072


//--------------------- .nv.shared._Z19scan_more_efficientILi256EEvPfPKfiS0_ --------------------------
	.section	.nv.shared._Z19scan_more_efficientILi256EEvPfPKfiS0_,"aw",@nobits
	.sectionflags	@""
	.align	4
.nv.shared._Z19scan_more_efficientILi256EEvPfPKfiS0_:
	.zero		2048


//--------------------- .nv.shared._Z10scan_naiveILi256EEvPfS0_iS0_ --------------------------
	.section	.nv.shared._Z10scan_naiveILi256EEvPfS0_iS0_,"aw",@nobits
	.sectionflags	@""
	.align	4
.nv.shared._Z10scan_naiveILi256EEvPfS0_iS0_:
	.zero		2048


//--------------------- .nv.shared._Z26scan_conflict_free_swizzleILi32EEvPfPKfiS0_ --------------------------
	.section	.nv.shared._Z26scan_conflict_free_swizzleILi32EEvPfPKfiS0_,"aw",@nobits
	.sectionflags	@""
	.align	4
.nv.shared._Z26scan_conflict_free_swizzleILi32EEvPfPKfiS0_:
	.zero		1280


//--------------------- .nv.shared._Z18scan_conflict_freeILi32EEvPfPKfiS0_ --------------------------
	.section	.nv.shared._Z18scan_conflict_freeILi32EEvPfPKfiS0_,"aw",@nobits
	.sectionflags	@""
	.align	4
.nv.shared._Z18scan_conflict_freeILi32EEvPfPKfiS0_:
	.zero		1288


//--------------------- .nv.shared._Z19scan_work_efficientILi32EEvPfPKfiS0_ --------------------------
	.section	.nv.shared._Z19scan_work_efficientILi32EEvPfPKfiS0_,"aw",@nobits
	.sectionflags	@""
	.align	4
.nv.shared._Z19scan_work_efficientILi32EEvPfPKfiS0_:
	.zero		1280


//--------------------- .nv.shared._Z19scan_more_efficientILi32EEvPfPKfiS0_ --------------------------
	.section	.nv.shared._Z19scan_more_efficientILi32EEvPfPKfiS0_,"aw",@nobits
	.sectionflags	@""
	.align	4
.nv.shared._Z19scan_more_efficientILi32EEvPfPKfiS0_:
	.zero		1152


//--------------------- .nv.shared._Z10scan_naiveILi32EEvPfS0_iS0_ --------------------------
	.section	.nv.shared._Z10scan_naiveILi32EEvPfS0_iS0_,"aw",@nobits
	.sectionflags	@""
	.align	4
.nv.shared._Z10scan_naiveILi32EEvPfS0_iS0_:
	.zero		1152


//--------------------- .nv.constant0._ZN3cub18CUB_300001_SM_10006detail6reduce28DeviceReduceSingleTileKernelINS2_10policy_hubIN4cuda3std3__45tupleIJblEEEyN6thrust24THRUST_300001_SM_1000_NS8cuda_cub9__find_if7functorIS9_EEE10Policy1000EPS9_SI_iSF_S9_S9_NS7_10__identityEEEvT0_T1_T2_T3_T4_T6_ --------------------------
	.section	.nv.constant0._ZN3cub18CUB_300001_SM_10006detail6reduce28DeviceReduceSingleTileKernelINS2_10policy_hubIN4cuda3std3__45tupleIJblEEEyN6thrust24THRUST_300001_SM_1000_NS8cuda_cub9__find_if7functorIS9_EEE10Policy1000EPS9_SI_iSF_S9_S9_NS7_10__identityEEEvT0_T1_T2_T3_T4_T6_,"a",@progbits
	.sectionflags	@""
	.align	4
.nv.constant0._ZN3cub18CUB_300001_SM_10006detail6reduce28DeviceReduceSingleTileKernelINS2_10policy_hubIN4cuda3std3__45tupleIJblEEEyN6thrust24THRUST_300001_SM_1000_NS8cuda_cub9__find_if7functorIS9_EEE10Policy1000EPS9_SI_iSF_S9_S9_NS7_10__identityEEEvT0_T1_T2_T3_T4_T6_:
	.zero		937


//--------------------- .nv.constant0._ZN3cub18CUB_300001_SM_10006detail6reduce18DeviceReduceKernelINS2_10policy_hubIN4cuda3std3__45tupleIJblEEEyN6thrust24THRUST_300001_SM_1000_NS8cuda_cub9__find_if7functorIS9_EEE10Policy1000ENSB_12zip_iteratorINS8_IJNSD_26transform_input_iterator_tIbNSC_6detail35transform_pair_of_input_iterators_tIbNSB_6detail15normal_iteratorINSB_10device_ptrIKfEEEESR_NS7_8equal_toIfEEEENS7_10__not_fn_tINS7_10__identityEEEEENSB_17counting_iteratorIlNSB_11use_defaultES10_S10_EEEEEEEySF_S9_SW_EEvT0_PT3_T1_NS0_13GridEvenShareIS17_EET2_T4_ --------------------------
	.section	.nv.constant0._ZN3cub18CUB_300001_SM_10006detail6reduce18DeviceReduceKernelINS2_10policy_hubIN4cuda3std3__45tupleIJblEEEyN6thrust24THRUST_300001_SM_1000_NS8cuda_cub9__find_if7functorIS9_EEE10Policy1000ENSB_12zip_iteratorINS8_IJNSD_26transform_input_iterator_tIbNSC_6detail35transform_pair_of_input_iterators_tIbNSB_6detail15normal_iteratorINSB_10device_ptrIKfEEEESR_NS7_8equal_toIfEEEENS7_10__not_fn_tINS7_10__identityEEEEENSB_17counting_iteratorIlNSB_11use_defaultES10_S10_EEEEEEEySF_S9_SW_EEvT0_PT3_T1_NS0_13GridEvenShareIS17_EET2_T4_,"a",@progbits
	.sectionflags	@""
	.align	4
.nv.constant0._ZN3cub18CUB_300001_SM_10006detail6reduce18DeviceReduceKernelINS2_10policy_hubIN4cuda3std3__45tupleIJblEEEyN6thrust24THRUST_300001_SM_1000_NS8cuda_cub9__find_if7functorIS9_EEE10Policy1000ENSB_12zip_iteratorINS8_IJNSD_26transform_input_iterator_tIbNSC_6detail35transform_pair_of_input_iterators_tIbNSB_6detail15normal_iteratorINSB_10device_ptrIKfEEEESR_NS7_8equal_toIfEEEENS7_10__not_fn_tINS7_10__identityEEEEENSB_17counting_iteratorIlNSB_11use_defaultES10_S10_EEEEEEEySF_S9_SW_EEvT0_PT3_T1_NS0_13GridEvenShareIS17_EET2_T4_:
	.zero		1026


//--------------------- .nv.constant0._ZN3cub18CUB_300001_SM_10006detail6reduce28DeviceReduceSingleTileKernelINS2_10policy_hubIN4cuda3std3__45tupleIJblEEEyN6thrust24THRUST_300001_SM_1000_NS8cuda_cub9__find_if7functorIS9_EEE10Policy1000ENSB_12zip_iteratorINS8_IJNSD_26transform_input_iterator_tIbNSC_6detail35transform_pair_of_input_iterators_tIbNSB_6detail15normal_iteratorINSB_10device_ptrIKfEEEESR_NS7_8equal_toIfEEEENS7_10__not_fn_tINS7_10__identityEEEEENSB_17counting_iteratorIlNSB_11use_defaultES10_S10_EEEEEEEPS9_ySF_S9_S9_SW_EEvT0_T1_T2_T3_T4_T6_ --------------------------
	.section	.nv.constant0._ZN3cub18CUB_300001_SM_10006detail6reduce28DeviceReduceSingleTileKernelINS2_10policy_hubIN4cuda3std3__45tupleIJblEEEyN6thrust24THRUST_300001_SM_1000_NS8cuda_cub9__find_if7functorIS9_EEE10Policy1000ENSB_12zip_iteratorINS8_IJNSD_26transform_input_iterator_tIbNSC_6detail35transform_pair_of_input_iterators_tIbNSB_6detail15normal_iteratorINSB_10device_ptrIKfEEEESR_NS7_8equal_toIfEEEENS7_10__not_fn_tINS7_10__identityEEEEENSB_17counting_iteratorIlNSB_11use_defaultES10_S10_EEEEEEEPS9_ySF_S9_S9_SW_EEvT0_T1_T2_T3_T4_T6_,"a",@progbits
	.sectionflags	@""
	.align	4
.nv.constant0._ZN3cub18CUB_300001_SM_10006detail6reduce28DeviceReduceSingleTileKernelINS2_10policy_hubIN4cuda3std3__45tupleIJblEEEyN6thrust24THRUST_300001_SM_1000_NS8cuda_cub9__find_if7functorIS9_EEE10Policy1000ENSB_12zip_iteratorINS8_IJNSD_26transform_input_iterator_tIbNSC_6detail35transform_pair_of_input_iterators_tIbNSB_6detail15normal_iteratorINSB_10device_ptrIKfEEEESR_NS7_8equal_toIfEEEENS7_10__not_fn_tINS7_10__identityEEEEENSB_17counting_iteratorIlNSB_11use_defaultES10_S10_EEEEEEEPS9_ySF_S9_S9_SW_EEvT0_T1_T2_T3_T4_T6_:
	.zero		977


//--------------------- .nv.constant0._ZN3cub18CUB_300001_SM_10006detail6reduce28DeviceReduceSingleTileKernelINS2_10policy_hubIN4cuda3std3__45tupleIJblEEEjN6thrust24THRUST_300001_SM_1000_NS8cuda_cub9__find_if7functorIS9_EEE10Policy1000EPS9_SI_iSF_S9_S9_NS7_10__identityEEEvT0_T1_T2_T3_T4_T6_ --------------------------
	.section	.nv.constant0._ZN3cub18CUB_300001_SM_10006detail6reduce28DeviceReduceSingleTileKernelINS2_10policy_hubIN4cuda3std3__45tupleIJblEEEjN6thrust24THRUST_300001_SM_1000_NS8cuda_cub9__find_if7functorIS9_EEE10Policy1000EPS9_SI_iSF_S9_S9_NS7_10__identityEEEvT0_T1_T2_T3_T4_T6_,"a",@progbits
	.sectionflags	@""
	.align	4
.nv.constant0._ZN3cub18CUB_300001_SM_10006detail6reduce28DeviceReduceSingleTileKernelINS2_10policy_hubIN4cuda3std3__45tupleIJblEEEjN6thrust24THRUST_300001_SM_1000_NS8cuda_cub9__find_if7functorIS9_EEE10Policy1000EPS9_SI_iSF_S9_S9_NS7_10__identityEEEvT0_T1_T2_T3_T4_T6_:
	.zero		937


//--------------------- .nv.constant0._ZN3cub18CUB_300001_SM_10006detail6reduce18DeviceReduceKernelINS2_10policy_hubIN4cuda3std3__45tupleIJblEEEjN6thrust24THRUST_300001_SM_1000_NS8cuda_cub9__find_if7functorIS9_EEE10Policy1000ENSB_12zip_iteratorINS8_IJNSD_26transform_input_iterator_tIbNSC_6detail35transform_pair_of_input_iterators_tIbNSB_6detail15normal_iteratorINSB_10device_ptrIKfEEEESR_NS7_8equal_toIfEEEENS7_10__not_fn_tINS7_10__identityEEEEENSB_17counting_iteratorIlNSB_11use_defaultES10_S10_EEEEEEEjSF_S9_SW_EEvT0_PT3_T1_NS0_13GridEvenShareIS17_EET2_T4_ --------------------------
	.section	.nv.constant0._ZN3cub18CUB_300001_SM_10006detail6reduce18DeviceReduceKernelINS2_10policy_hubIN4cuda3std3__45tupleIJblEEEjN6thrust24THRUST_300001_SM_1000_NS8cuda_cub9__find_if7functorIS9_EEE10Policy1000ENSB_12zip_iteratorINS8_IJNSD_26transform_input_iterator_tIbNSC_6detail35transform_pair_of_input_iterators_tIbNSB_6detail15normal_iteratorINSB_10device_ptrIKfEEEESR_NS7_8equal_toIfEEEENS7_10__not_fn_tINS7_10__identityEEEEENSB_17counting_iteratorIlNSB_11use_defaultES10_S10_EEEEEEEjSF_S9_SW_EEvT0_PT3_T1_NS0_13GridEvenShareIS17_EET2_T4_,"a",@progbits
	.sectionflags	@""
	.align	4
.nv.constant0._ZN3cub18CUB_300001_SM_10006detail6reduce18DeviceReduceKernelINS2_10policy_hubIN4cuda3std3__45tupleIJblEEEjN6thrust24THRUST_300001_SM_1000_NS8cuda_cub9__find_if7functorIS9_EEE10Policy1000ENSB_12zip_iteratorINS8_IJNSD_26transform_input_iterator_tIbNSC_6detail35transform_pair_of_input_iterators_tIbNSB_6detail15normal_iteratorINSB_10device_ptrIKfEEEESR_NS7_8equal_toIfEEEENS7_10__not_fn_tINS7_10__identityEEEEENSB_17counting_iteratorIlNSB_11use_defaultES10_S10_EEEEEEEjSF_S9_SW_EEvT0_PT3_T1_NS0_13GridEvenShareIS17_EET2_T4_:
	.zero		990


//--------------------- .nv.constant0._ZN3cub18CUB_300001_SM_10006detail6reduce28DeviceReduceSingleTileKernelINS2_10policy_hubIN4cuda3std3__45tupleIJblEEEjN6thrust24THRUST_300001_SM_1000_NS8cuda_cub9__find_if7functorIS9_EEE10Policy1000ENSB_12zip_iteratorINS8_IJNSD_26transform_input_iterator_tIbNSC_6detail35transform_pair_of_input_iterators_tIbNSB_6detail15normal_iteratorINSB_10device_ptrIKfEEEESR_NS7_8equal_toIfEEEENS7_10__not_fn_tINS7_10__identityEEEEENSB_17counting_iteratorIlNSB_11use_defaultES10_S10_EEEEEEEPS9_jSF_S9_S9_SW_EEvT0_T1_T2_T3_T4_T6_ --------------------------
	.section	.nv.constant0._ZN3cub18CUB_300001_SM_10006detail6reduce28DeviceReduceSingleTileKernelINS2_10policy_hubIN4cuda3std3__45tupleIJblEEEjN6thrust24THRUST_300001_SM_1000_NS8cuda_cub9__find_if7functorIS9_EEE10Policy1000ENSB_12zip_iteratorINS8_IJNSD_26transform_input_iterator_tIbNSC_6detail35transform_pair_of_input_iterators_tIbNSB_6detail15normal_iteratorINSB_10device_ptrIKfEEEESR_NS7_8equal_toIfEEEENS7_10__not_fn_tINS7_10__identityEEEEENSB_17counting_iteratorIlNSB_11use_defaultES10_S10_EEEEEEEPS9_jSF_S9_S9_SW_EEvT0_T1_T2_T3_T4_T6_,"a",@progbits
	.sectionflags	@""
	.align	4
.nv.constant0._ZN3cub18CUB_300001_SM_10006detail6reduce28DeviceReduceSingleTileKernelINS2_10policy_hubIN4cuda3std3__45tupleIJblEEEjN6thrust24THRUST_300001_SM_1000_NS8cuda_cub9__find_if7functorIS9_EEE10Policy1000ENSB_12zip_iteratorINS8_IJNSD_26transform_input_iterator_tIbNSC_6detail35transform_pair_of_input_iterators_tIbNSB_6detail15normal_iteratorINSB_10device_ptrIKfEEEESR_NS7_8equal_toIfEEEENS7_10__not_fn_tINS7_10__identityEEEEENSB_17counting_iteratorIlNSB_11use_defaultES10_S10_EEEEEEEPS9_jSF_S9_S9_SW_EEvT0_T1_T2_T3_T4_T6_:
	.zero		969


//--------------------- .nv.constant0._ZN3cub18CUB_300001_SM_10006detail8for_each13static_kernelINS2_12policy_hub_t12policy_500_tElN6thrust24THRUST_300001_SM_1000_NS8cuda_cub6__fill7functorINS7_6detail15normal_iteratorINS7_10device_ptrIfEEEEfEEEEvT0_T1_ --------------------------
	.section	.nv.constant0._ZN3cub18CUB_300001_SM_10006detail8for_each13static_kernelINS2_12policy_hub_t12policy_500_tElN6thrust24THRUST_300001_SM_1000_NS8cuda_cub6__fill7functorINS7_6detail15normal_iteratorINS7_10device_ptrIfEEEEfEEEEvT0_T1_,"a",@progbits
	.sectionflags	@""
	.align	4
.nv.constant0._ZN3cub18CUB_300001_SM_10006detail8for_each13static_kernelINS2_12policy_hub_t12policy_500_tElN6thrust24THRUST_300001_SM_1000_NS8cuda_cub6__fill7functorINS7_6detail15normal_iteratorINS7_10device_ptrIfEEEEfEEEEvT0_T1_:
	.zero		920


//--------------------- .nv.constant0._ZN3cub18CUB_300001_SM_10006detail8for_each13static_kernelINS2_12policy_hub_t12policy_500_tElN6thrust24THRUST_300001_SM_1000_NS8cuda_cub10__tabulate7functorINS7_6detail15normal_iteratorINS7_10device_ptrIfEEEENS7_6system6detail7generic6detail22compute_sequence_valueIfvEElEEEEvT0_T1_ --------------------------
	.section	.nv.constant0._ZN3cub18CUB_300001_SM_10006detail8for_each13static_kernelINS2_12policy_hub_t12policy_500_tElN6thrust24THRUST_300001_SM_1000_NS8cuda_cub10__tabulate7functorINS7_6detail15normal_iteratorINS7_10device_ptrIfEEEENS7_6system6detail7generic6detail22compute_sequence_valueIfvEElEEEEvT0_T1_,"a",@progbits
	.sectionflags	@""
	.align	4
.nv.constant0._ZN3cub18CUB_300001_SM_10006detail8for_each13static_kernelINS2_12policy_hub_t12policy_500_tElN6thrust24THRUST_300001_SM_1000_NS8cuda_cub10__tabulate7functorINS7_6detail15normal_iteratorINS7_10device_ptrIfEEEENS7_6system6detail7generic6detail22compute_sequence_valueIfvEElEEEEvT0_T1_:
	.zero		920


//--------------------- .nv.constant0._ZN3cub18CUB_300001_SM_10006detail8for_each13static_kernelINS2_12policy_hub_t12policy_500_tElN6thrust24THRUST_300001_SM_1000_NS8cuda_cub6__fill7functorINS7_6detail15normal_iteratorINS7_10device_ptrIfEEEEiEEEEvT0_T1_ --------------------------
	.section	.nv.constant0._ZN3cub18CUB_300001_SM_10006detail8for_each13static_kernelINS2_12policy_hub_t12policy_500_tElN6thrust24THRUST_300001_SM_1000_NS8cuda_cub6__fill7functorINS7_6detail15normal_iteratorINS7_10device_ptrIfEEEEiEEEEvT0_T1_,"a",@progbits
	.sectionflags	@""
	.align	4
.nv.constant0._ZN3cub18CUB_300001_SM_10006detail8for_each13static_kernelINS2_12policy_hub_t12policy_500_tElN6thrust24THRUST_300001_SM_1000_NS8cuda_cub6__fill7functorINS7_6detail15normal_iteratorINS7_10device_ptrIfEEEEiEEEEvT0_T1_:
	.zero		920


//--------------------- .nv.constant0._ZN3cub18CUB_300001_SM_10006detail8for_each13static_kernelINS2_12policy_hub_t12policy_500_tEmN6thrust24THRUST_300001_SM_1000_NS8cuda_cub20__uninitialized_fill7functorINS7_10device_ptrIfEEfEEEEvT0_T1_ --------------------------
	.section	.nv.constant0._ZN3cub18CUB_300001_SM_10006detail8for_each13static_kernelINS2_12policy_hub_t12policy_500_tEmN6thrust24THRUST_300001_SM_1000_NS8cuda_cub20__uninitialized_fill7functorINS7_10device_ptrIfEEfEEEEvT0_T1_,"a",@progbits
	.sectionflags	@""
	.align	4
.nv.constant0._ZN3cub18CUB_300001_SM_10006detail8for_each13static_kernelINS2_12policy_hub_t12policy_500_tEmN6thrust24THRUST_300001_SM_1000_NS8cuda_cub20__uninitialized_fill7functorINS7_10device_ptrIfEEfEEEEvT0_T1_:
	.zero		920


//--------------------- .nv.constant0._ZN3cub18CUB_300001_SM_10006detail11EmptyKernelIvEEvv --------------------------
	.section	.nv.constant0._ZN3cub18CUB_300001_SM_10006detail11EmptyKernelIvEEvv,"a",@progbits
	.sectionflags	@""
	.align	4
.nv.constant0._ZN3cub18CUB_300001_SM_10006detail11EmptyKernelIvEEvv:
	.zero		896


//--------------------- .nv.constant0._Z26scan_conflict_free_swizzleILi256EEvPfPKfiS0_ --------------------------
	.section	.nv.constant0._Z26scan_conflict_free_swizzleILi256EEvPfPKfiS0_,"a",@progbits
	.sectionflags	@""
	.align	4
.nv.constant0._Z26scan_conflict_free_swizzleILi256EEvPfPKfiS0_:
	.zero		928


//--------------------- .nv.constant0._Z18scan_conflict_freeILi256EEvPfPKfiS0_ --------------------------
	.section	.nv.constant0._Z18scan_conflict_freeILi256EEvPfPKfiS0_,"a",@progbits
	.sectionflags	@""
	.align	4
.nv.constant0._Z18scan_conflict_freeILi256EEvPfPKfiS0_:
	.zero		928


//--------------------- .nv.constant0._Z19scan_work_efficientILi256EEvPfPKfiS0_ --------------------------
	.section	.nv.constant0._Z19scan_work_efficientILi256EEvPfPKfiS0_,"a",@progbits
	.sectionflags	@""
	.align	4
.nv.constant0._Z19scan_work_efficientILi256EEvPfPKfiS0_:
	.zero		928


//--------------------- .nv.constant0._Z19scan_more_efficientILi256EEvPfPKfiS0_ --------------------------
	.section	.nv.constant0._Z19scan_more_efficientILi256EEvPfPKfiS0_,"a",@progbits
	.sectionflags	@""
	.align	4
.nv.constant0._Z19scan_more_efficientILi256EEvPfPKfiS0_:
	.zero		928


//--------------------- .nv.constant0._Z10scan_naiveILi256EEvPfS0_iS0_ --------------------------
	.section	.nv.constant0._Z10scan_naiveILi256EEvPfS0_iS0_,"a",@progbits
	.sectionflags	@""
	.align	4
.nv.constant0._Z10scan_naiveILi256EEvPfS0_iS0_:
	.zero		928


//--------------------- .nv.constant0._Z26scan_conflict_free_swizzleILi32EEvPfPKfiS0_ --------------------------
	.section	.nv.constant0._Z26scan_conflict_free_swizzleILi32EEvPfPKfiS0_,"a",@progbits
	.sectionflags	@""
	.align	4
.nv.constant0._Z26scan_conflict_free_swizzleILi32EEvPfPKfiS0_:
	.zero		928


//--------------------- .nv.constant0._Z18scan_conflict_freeILi32EEvPfPKfiS0_ --------------------------
	.section	.nv.constant0._Z18scan_conflict_freeILi32EEvPfPKfiS0_,"a",@progbits
	.sectionflags	@""
	.align	4
.nv.constant0._Z18scan_conflict_freeILi32EEvPfPKfiS0_:
	.zero		928


//--------------------- .nv.constant0._Z19scan_work_efficientILi32EEvPfPKfiS0_ --------------------------
	.section	.nv.constant0._Z19scan_work_efficientILi32EEvPfPKfiS0_,"a",@progbits
	.sectionflags	@""
	.align	4
.nv.constant0._Z19scan_work_efficientILi32EEvPfPKfiS0_:
	.zero		928


//--------------------- .nv.constant0._Z19scan_more_efficientILi32EEvPfPKfiS0_ --------------------------
	.section	.nv.constant0._Z19scan_more_efficientILi32EEvPfPKfiS0_,"a",@progbits
	.sectionflags	@""
	.align	4
.nv.constant0._Z19scan_more_efficientILi32EEvPfPKfiS0_:
	.zero		928


//--------------------- .nv.constant0._Z10scan_naiveILi32EEvPfS0_iS0_ --------------------------
	.section	.nv.constant0._Z10scan_naiveILi32EEvPfS0_iS0_,"a",@progbits
	.sectionflags	@""
	.align	4
.nv.constant0._Z10scan_naiveILi32EEvPfS0_iS0_:
	.zero		928


//--------------------- .nv.constant0._Z16add_partial_sumsPfS_i --------------------------
	.section	.nv.constant0._Z16add_partial_sumsPfS_i,"a",@progbits
	.sectionflags	@""
	.align	4
.nv.constant0._Z16add_partial_sumsPfS_i:
	.zero		916


//--------------------- SYMBOLS --------------------------

	.type		.nv.reservedSmem.offset0,@object
	.size		.nv.reservedSmem.offset0,0x4
	.type		.nv.reservedSmem.cap,@object
	.size		.nv.reservedSmem.cap,0x4
